//
// Generated by NVIDIA NVVM Compiler
//
// Compiler Build ID: CL-36424714
// Cuda compilation tools, release 13.0, V13.0.88
// Based on NVVM 20.0.0
//

.version 9.0
.target sm_100
.address_size 64

	// .globl	_Z19calculate_1d_kernelPfif
.global .align 4 .f32 eps2 = 0f358637BD;
.global .align 1 .b8 _ZN34_INTERNAL_036e927e_4_k_cu_767e9a614cuda3std3__45__cpo5beginE[1];
.global .align 1 .b8 _ZN34_INTERNAL_036e927e_4_k_cu_767e9a614cuda3std3__45__cpo3endE[1];
.global .align 1 .b8 _ZN34_INTERNAL_036e927e_4_k_cu_767e9a614cuda3std3__45__cpo6cbeginE[1];
.global .align 1 .b8 _ZN34_INTERNAL_036e927e_4_k_cu_767e9a614cuda3std3__45__cpo4cendE[1];
.global .align 1 .b8 _ZN34_INTERNAL_036e927e_4_k_cu_767e9a614cuda3std3__45__cpo6rbeginE[1];
.global .align 1 .b8 _ZN34_INTERNAL_036e927e_4_k_cu_767e9a614cuda3std3__45__cpo4rendE[1];
.global .align 1 .b8 _ZN34_INTERNAL_036e927e_4_k_cu_767e9a614cuda3std3__45__cpo7crbeginE[1];
.global .align 1 .b8 _ZN34_INTERNAL_036e927e_4_k_cu_767e9a614cuda3std3__45__cpo5crendE[1];
.global .align 1 .b8 _ZN34_INTERNAL_036e927e_4_k_cu_767e9a614cuda3std3__436_GLOBAL__N__036e927e_4_k_cu_767e9a616ignoreE[1];
.global .align 1 .b8 _ZN34_INTERNAL_036e927e_4_k_cu_767e9a614cuda3std3__419piecewise_constructE[1];
.global .align 1 .b8 _ZN34_INTERNAL_036e927e_4_k_cu_767e9a614cuda3std3__48in_placeE[1];
.global .align 1 .b8 _ZN34_INTERNAL_036e927e_4_k_cu_767e9a614cuda3std3__420unreachable_sentinelE[1];
.global .align 1 .b8 _ZN34_INTERNAL_036e927e_4_k_cu_767e9a614cuda3std3__47nulloptE[1];
.global .align 1 .b8 _ZN34_INTERNAL_036e927e_4_k_cu_767e9a614cuda3std3__48unexpectE[1];
.global .align 1 .b8 _ZN34_INTERNAL_036e927e_4_k_cu_767e9a614cuda3std6ranges3__45__cpo4swapE[1];
.global .align 1 .b8 _ZN34_INTERNAL_036e927e_4_k_cu_767e9a614cuda3std6ranges3__45__cpo9iter_moveE[1];
.global .align 1 .b8 _ZN34_INTERNAL_036e927e_4_k_cu_767e9a614cuda3std6ranges3__45__cpo5beginE[1];
.global .align 1 .b8 _ZN34_INTERNAL_036e927e_4_k_cu_767e9a614cuda3std6ranges3__45__cpo3endE[1];
.global .align 1 .b8 _ZN34_INTERNAL_036e927e_4_k_cu_767e9a614cuda3std6ranges3__45__cpo6cbeginE[1];
.global .align 1 .b8 _ZN34_INTERNAL_036e927e_4_k_cu_767e9a614cuda3std6ranges3__45__cpo4cendE[1];
.global .align 1 .b8 _ZN34_INTERNAL_036e927e_4_k_cu_767e9a614cuda3std6ranges3__45__cpo7advanceE[1];
.global .align 1 .b8 _ZN34_INTERNAL_036e927e_4_k_cu_767e9a614cuda3std6ranges3__45__cpo9iter_swapE[1];
.global .align 1 .b8 _ZN34_INTERNAL_036e927e_4_k_cu_767e9a614cuda3std6ranges3__45__cpo4nextE[1];
.global .align 1 .b8 _ZN34_INTERNAL_036e927e_4_k_cu_767e9a614cuda3std6ranges3__45__cpo4prevE[1];
.global .align 1 .b8 _ZN34_INTERNAL_036e927e_4_k_cu_767e9a614cuda3std6ranges3__45__cpo4dataE[1];
.global .align 1 .b8 _ZN34_INTERNAL_036e927e_4_k_cu_767e9a614cuda3std6ranges3__45__cpo5cdataE[1];
.global .align 1 .b8 _ZN34_INTERNAL_036e927e_4_k_cu_767e9a614cuda3std6ranges3__45__cpo4sizeE[1];
.global .align 1 .b8 _ZN34_INTERNAL_036e927e_4_k_cu_767e9a614cuda3std6ranges3__45__cpo5ssizeE[1];
.global .align 1 .b8 _ZN34_INTERNAL_036e927e_4_k_cu_767e9a614cuda3std6ranges3__45__cpo8distanceE[1];
.global .align 1 .b8 _ZN34_INTERNAL_036e927e_4_k_cu_767e9a616thrust24THRUST_300001_SM_1000_NS8cuda_cub3parE[1];
.global .align 1 .b8 _ZN34_INTERNAL_036e927e_4_k_cu_767e9a616thrust24THRUST_300001_SM_1000_NS8cuda_cub10par_nosyncE[1];
.global .align 1 .b8 _ZN34_INTERNAL_036e927e_4_k_cu_767e9a616thrust24THRUST_300001_SM_1000_NS6system6detail10sequential3seqE[1];
.global .align 1 .b8 _ZN34_INTERNAL_036e927e_4_k_cu_767e9a616thrust24THRUST_300001_SM_1000_NS12placeholders2_1E[1];
.global .align 1 .b8 _ZN34_INTERNAL_036e927e_4_k_cu_767e9a616thrust24THRUST_300001_SM_1000_NS12placeholders2_2E[1];
.global .align 1 .b8 _ZN34_INTERNAL_036e927e_4_k_cu_767e9a616thrust24THRUST_300001_SM_1000_NS12placeholders2_3E[1];
.global .align 1 .b8 _ZN34_INTERNAL_036e927e_4_k_cu_767e9a616thrust24THRUST_300001_SM_1000_NS12placeholders2_4E[1];
.global .align 1 .b8 _ZN34_INTERNAL_036e927e_4_k_cu_767e9a616thrust24THRUST_300001_SM_1000_NS12placeholders2_5E[1];
.global .align 1 .b8 _ZN34_INTERNAL_036e927e_4_k_cu_767e9a616thrust24THRUST_300001_SM_1000_NS12placeholders2_6E[1];
.global .align 1 .b8 _ZN34_INTERNAL_036e927e_4_k_cu_767e9a616thrust24THRUST_300001_SM_1000_NS12placeholders2_7E[1];
.global .align 1 .b8 _ZN34_INTERNAL_036e927e_4_k_cu_767e9a616thrust24THRUST_300001_SM_1000_NS12placeholders2_8E[1];
.global .align 1 .b8 _ZN34_INTERNAL_036e927e_4_k_cu_767e9a616thrust24THRUST_300001_SM_1000_NS12placeholders2_9E[1];
.global .align 1 .b8 _ZN34_INTERNAL_036e927e_4_k_cu_767e9a616thrust24THRUST_300001_SM_1000_NS12placeholders3_10E[1];
.global .align 1 .b8 _ZN34_INTERNAL_036e927e_4_k_cu_767e9a616thrust24THRUST_300001_SM_1000_NS3seqE[1];

.visible .entry _Z19calculate_1d_kernelPfif(
	.param .u64 .ptr .align 1 _Z19calculate_1d_kernelPfif_param_0,
	.param .u32 _Z19calculate_1d_kernelPfif_param_1,
	.param .f32 _Z19calculate_1d_kernelPfif_param_2
)
{
	.reg .pred 	%p<7>;
	.reg .b32 	%r<48>;
	.reg .b32 	%f<79>;
	.reg .b64 	%rd<11>;
	.reg .b64 	%fd<13>;

	ld.param.u64 	%rd2, [_Z19calculate_1d_kernelPfif_param_0];
	ld.param.u32 	%r12, [_Z19calculate_1d_kernelPfif_param_1];
	ld.param.f32 	%f2, [_Z19calculate_1d_kernelPfif_param_2];
	cvta.to.global.u64 	%rd1, %rd2;
	mov.u32 	%r13, %tid.x;
	mov.u32 	%r14, %ctaid.x;
	mov.u32 	%r15, %ntid.x;
	mad.lo.s32 	%r46, %r14, %r15, %r13;
	mov.u32 	%r16, %nctaid.x;
	mul.lo.s32 	%r2, %r15, %r16;
	setp.ge.s32 	%p1, %r46, %r12;
	@%p1 bra 	$L__BB0_7;
	add.f32 	%f3, %f2, %f2;
	mul.f32 	%f1, %f2, %f3;
	mul.f32 	%f4, %f2, 0f40206C99;
	cvt.f64.f32 	%fd2, %f4;
	rcp.rn.f64 	%fd1, %fd2;
	add.s32 	%r17, %r46, %r2;
	max.s32 	%r18, %r12, %r17;
	setp.lt.s32 	%p2, %r17, %r12;
	selp.u32 	%r19, 1, 0, %p2;
	add.s32 	%r20, %r17, %r19;
	sub.s32 	%r21, %r18, %r20;
	div.u32 	%r22, %r21, %r2;
	add.s32 	%r3, %r22, %r19;
	and.b32  	%r23, %r3, 3;
	setp.eq.s32 	%p3, %r23, 3;
	@%p3 bra 	$L__BB0_4;
	add.s32 	%r24, %r3, 1;
	and.b32  	%r25, %r24, 3;
	neg.s32 	%r44, %r25;
$L__BB0_3:
	.pragma "nounroll";
	mul.wide.s32 	%rd3, %r46, 4;
	add.s64 	%rd4, %rd1, %rd3;
	mul.lo.s32 	%r26, %r46, %r46;
	cvt.rn.f32.u32 	%f5, %r26;
	neg.f32 	%f6, %f5;
	div.rn.f32 	%f7, %f6, %f1;
	fma.rn.f32 	%f8, %f7, 0f3BBB989D, 0f3F000000;
	cvt.sat.f32.f32 	%f9, %f8;
	mov.f32 	%f10, 0f4B400001;
	mov.f32 	%f11, 0f437C0000;
	fma.rm.f32 	%f12, %f9, %f11, %f10;
	add.f32 	%f13, %f12, 0fCB40007F;
	neg.f32 	%f14, %f13;
	fma.rn.f32 	%f15, %f7, 0f3FB8AA3B, %f14;
	fma.rn.f32 	%f16, %f7, 0f32A57060, %f15;
	mov.b32 	%r27, %f12;
	shl.b32 	%r28, %r27, 23;
	mov.b32 	%f17, %r28;
	ex2.approx.ftz.f32 	%f18, %f16;
	mul.f32 	%f19, %f18, %f17;
	cvt.f64.f32 	%fd3, %f19;
	mul.f64 	%fd4, %fd1, %fd3;
	cvt.rn.f32.f64 	%f20, %fd4;
	st.global.f32 	[%rd4], %f20;
	add.s32 	%r46, %r46, %r2;
	add.s32 	%r44, %r44, 1;
	setp.ne.s32 	%p4, %r44, 0;
	@%p4 bra 	$L__BB0_3;
$L__BB0_4:
	setp.lt.u32 	%p5, %r3, 3;
	@%p5 bra 	$L__BB0_7;
	mul.wide.s32 	%rd7, %r2, 4;
$L__BB0_6:
	mul.lo.s32 	%r29, %r46, %r46;
	cvt.rn.f32.u32 	%f21, %r29;
	neg.f32 	%f22, %f21;
	div.rn.f32 	%f23, %f22, %f1;
	fma.rn.f32 	%f24, %f23, 0f3BBB989D, 0f3F000000;
	cvt.sat.f32.f32 	%f25, %f24;
	mov.f32 	%f26, 0f4B400001;
	mov.f32 	%f27, 0f437C0000;
	fma.rm.f32 	%f28, %f25, %f27, %f26;
	add.f32 	%f29, %f28, 0fCB40007F;
	neg.f32 	%f30, %f29;
	fma.rn.f32 	%f31, %f23, 0f3FB8AA3B, %f30;
	fma.rn.f32 	%f32, %f23, 0f32A57060, %f31;
	mov.b32 	%r30, %f28;
	shl.b32 	%r31, %r30, 23;
	mov.b32 	%f33, %r31;
	ex2.approx.ftz.f32 	%f34, %f32;
	mul.f32 	%f35, %f34, %f33;
	cvt.f64.f32 	%fd5, %f35;
	mul.f64 	%fd6, %fd1, %fd5;
	cvt.rn.f32.f64 	%f36, %fd6;
	mul.wide.s32 	%rd5, %r46, 4;
	add.s64 	%rd6, %rd1, %rd5;
	st.global.f32 	[%rd6], %f36;
	add.s32 	%r32, %r46, %r2;
	mul.lo.s32 	%r33, %r32, %r32;
	cvt.rn.f32.u32 	%f37, %r33;
	neg.f32 	%f38, %f37;
	div.rn.f32 	%f39, %f38, %f1;
	fma.rn.f32 	%f40, %f39, 0f3BBB989D, 0f3F000000;
	cvt.sat.f32.f32 	%f41, %f40;
	fma.rm.f32 	%f42, %f41, %f27, %f26;
	add.f32 	%f43, %f42, 0fCB40007F;
	neg.f32 	%f44, %f43;
	fma.rn.f32 	%f45, %f39, 0f3FB8AA3B, %f44;
	fma.rn.f32 	%f46, %f39, 0f32A57060, %f45;
	mov.b32 	%r34, %f42;
	shl.b32 	%r35, %r34, 23;
	mov.b32 	%f47, %r35;
	ex2.approx.ftz.f32 	%f48, %f46;
	mul.f32 	%f49, %f48, %f47;
	cvt.f64.f32 	%fd7, %f49;
	mul.f64 	%fd8, %fd1, %fd7;
	cvt.rn.f32.f64 	%f50, %fd8;
	add.s64 	%rd8, %rd6, %rd7;
	st.global.f32 	[%rd8], %f50;
	add.s32 	%r36, %r32, %r2;
	mul.lo.s32 	%r37, %r36, %r36;
	cvt.rn.f32.u32 	%f51, %r37;
	neg.f32 	%f52, %f51;
	div.rn.f32 	%f53, %f52, %f1;
	fma.rn.f32 	%f54, %f53, 0f3BBB989D, 0f3F000000;
	cvt.sat.f32.f32 	%f55, %f54;
	fma.rm.f32 	%f56, %f55, %f27, %f26;
	add.f32 	%f57, %f56, 0fCB40007F;
	neg.f32 	%f58, %f57;
	fma.rn.f32 	%f59, %f53, 0f3FB8AA3B, %f58;
	fma.rn.f32 	%f60, %f53, 0f32A57060, %f59;
	mov.b32 	%r38, %f56;
	shl.b32 	%r39, %r38, 23;
	mov.b32 	%f61, %r39;
	ex2.approx.ftz.f32 	%f62, %f60;
	mul.f32 	%f63, %f62, %f61;
	cvt.f64.f32 	%fd9, %f63;
	mul.f64 	%fd10, %fd1, %fd9;
	cvt.rn.f32.f64 	%f64, %fd10;
	add.s64 	%rd9, %rd8, %rd7;
	st.global.f32 	[%rd9], %f64;
	add.s32 	%r40, %r36, %r2;
	mul.lo.s32 	%r41, %r40, %r40;
	cvt.rn.f32.u32 	%f65, %r41;
	neg.f32 	%f66, %f65;
	div.rn.f32 	%f67, %f66, %f1;
	fma.rn.f32 	%f68, %f67, 0f3BBB989D, 0f3F000000;
	cvt.sat.f32.f32 	%f69, %f68;
	fma.rm.f32 	%f70, %f69, %f27, %f26;
	add.f32 	%f71, %f70, 0fCB40007F;
	neg.f32 	%f72, %f71;
	fma.rn.f32 	%f73, %f67, 0f3FB8AA3B, %f72;
	fma.rn.f32 	%f74, %f67, 0f32A57060, %f73;
	mov.b32 	%r42, %f70;
	shl.b32 	%r43, %r42, 23;
	mov.b32 	%f75, %r43;
	ex2.approx.ftz.f32 	%f76, %f74;
	mul.f32 	%f77, %f76, %f75;
	cvt.f64.f32 	%fd11, %f77;
	mul.f64 	%fd12, %fd1, %fd11;
	cvt.rn.f32.f64 	%f78, %fd12;
	add.s64 	%rd10, %rd9, %rd7;
	st.global.f32 	[%rd10], %f78;
	add.s32 	%r46, %r40, %r2;
	setp.lt.s32 	%p6, %r46, %r12;
	@%p6 bra 	$L__BB0_6;
$L__BB0_7:
	ret;

}
	// .globl	_Z22calc_image_gradient_1dPKfPfiiiS1_ib
.visible .entry _Z22calc_image_gradient_1dPKfPfiiiS1_ib(
	.param .u64 .ptr .align 1 _Z22calc_image_gradient_1dPKfPfiiiS1_ib_param_0,
	.param .u64 .ptr .align 1 _Z22calc_image_gradient_1dPKfPfiiiS1_ib_param_1,
	.param .u32 _Z22calc_image_gradient_1dPKfPfiiiS1_ib_param_2,
	.param .u32 _Z22calc_image_gradient_1dPKfPfiiiS1_ib_param_3,
	.param .u32 _Z22calc_image_gradient_1dPKfPfiiiS1_ib_param_4,
	.param .u64 .ptr .align 1 _Z22calc_image_gradient_1dPKfPfiiiS1_ib_param_5,
	.param .u32 _Z22calc_image_gradient_1dPKfPfiiiS1_ib_param_6,
	.param .u8 _Z22calc_image_gradient_1dPKfPfiiiS1_ib_param_7
)
{
	.reg .pred 	%p<51>;
	.reg .b16 	%rs<2>;
	.reg .b32 	%r<271>;
	.reg .b32 	%f<173>;
	.reg .b64 	%rd<133>;

	ld.param.u64 	%rd4, [_Z22calc_image_gradient_1dPKfPfiiiS1_ib_param_0];
	ld.param.u64 	%rd5, [_Z22calc_image_gradient_1dPKfPfiiiS1_ib_param_1];
	ld.param.u32 	%r54, [_Z22calc_image_gradient_1dPKfPfiiiS1_ib_param_2];
	ld.param.u32 	%r55, [_Z22calc_image_gradient_1dPKfPfiiiS1_ib_param_3];
	ld.param.u64 	%rd6, [_Z22calc_image_gradient_1dPKfPfiiiS1_ib_param_5];
	ld.param.s8 	%rs1, [_Z22calc_image_gradient_1dPKfPfiiiS1_ib_param_7];
	cvta.to.global.u64 	%rd1, %rd4;
	cvta.to.global.u64 	%rd2, %rd6;
	cvta.to.global.u64 	%rd3, %rd5;
	mov.u32 	%r57, %ntid.x;
	mov.u32 	%r58, %nctaid.x;
	mul.lo.s32 	%r1, %r57, %r58;
	mov.u32 	%r59, %ntid.y;
	mov.u32 	%r60, %nctaid.y;
	mul.lo.s32 	%r2, %r59, %r60;
	mov.u32 	%r61, %tid.x;
	mov.u32 	%r62, %ctaid.x;
	mad.lo.s32 	%r3, %r62, %r57, %r61;
	mov.u32 	%r63, %tid.y;
	mov.u32 	%r64, %ctaid.y;
	mad.lo.s32 	%r254, %r64, %r59, %r63;
	setp.ge.s32 	%p1, %r254, %r55;
	@%p1 bra 	$L__BB1_32;
	ld.param.u32 	%r250, [_Z22calc_image_gradient_1dPKfPfiiiS1_ib_param_6];
	sub.s32 	%r5, 1, %r250;
	setp.lt.s32 	%p2, %r5, %r250;
	add.s32 	%r6, %r54, -1;
	add.s32 	%r7, %r55, -1;
	@%p2 bra 	$L__BB1_2;
	bra.uni 	$L__BB1_28;
$L__BB1_2:
	setp.ne.s16 	%p6, %rs1, 0;
	@%p6 bra 	$L__BB1_16;
	ld.param.u32 	%r252, [_Z22calc_image_gradient_1dPKfPfiiiS1_ib_param_6];
	shl.b32 	%r159, %r252, 1;
	add.s32 	%r160, %r159, -1;
	add.s32 	%r8, %r159, -2;
	add.s32 	%r161, %r159, 6;
	and.b32  	%r9, %r161, 6;
	sub.s32 	%r162, 2, %r159;
	and.b32  	%r10, %r162, 2;
	and.b32  	%r163, %r160, -8;
	neg.s32 	%r11, %r163;
$L__BB1_4:
	setp.lt.s32 	%p29, %r3, %r54;
	@%p29 bra 	$L__BB1_6;
$L__BB1_5:
	add.s32 	%r254, %r254, %r2;
	setp.lt.s32 	%p50, %r254, %r55;
	@%p50 bra 	$L__BB1_4;
	bra.uni 	$L__BB1_32;
$L__BB1_6:
	mul.lo.s32 	%r14, %r254, %r54;
	mov.u32 	%r255, %r3;
$L__BB1_7:
	setp.lt.u32 	%p30, %r8, 7;
	mov.f32 	%f167, 0f00000000;
	mov.u32 	%r260, %r5;
	@%p30 bra 	$L__BB1_11;
	ld.param.u32 	%r253, [_Z22calc_image_gradient_1dPKfPfiiiS1_ib_param_6];
	sub.s32 	%r258, 4, %r253;
	sub.s32 	%r257, %r254, %r253;
	mov.f32 	%f167, 0f00000000;
	mov.u32 	%r256, %r11;
$L__BB1_9:
	.pragma "nounroll";
	add.s32 	%r164, %r258, -3;
	add.s32 	%r165, %r257, 1;
	min.s32 	%r166, %r7, %r165;
	max.s32 	%r167, %r166, 0;
	mad.lo.s32 	%r168, %r167, %r54, %r255;
	abs.s32 	%r169, %r164;
	mul.wide.s32 	%rd71, %r169, 4;
	add.s64 	%rd72, %rd2, %rd71;
	ld.global.f32 	%f92, [%rd72];
	setp.lt.s32 	%p31, %r164, 0;
	neg.f32 	%f93, %f92;
	selp.f32 	%f94, %f93, %f92, %p31;
	mul.wide.s32 	%rd73, %r168, 4;
	add.s64 	%rd74, %rd1, %rd73;
	ld.global.f32 	%f95, [%rd74];
	fma.rn.f32 	%f96, %f94, %f95, %f167;
	add.s32 	%r170, %r258, -2;
	add.s32 	%r171, %r257, 2;
	min.s32 	%r172, %r7, %r171;
	max.s32 	%r173, %r172, 0;
	mad.lo.s32 	%r174, %r173, %r54, %r255;
	abs.s32 	%r175, %r170;
	mul.wide.u32 	%rd75, %r175, 4;
	add.s64 	%rd76, %rd2, %rd75;
	ld.global.f32 	%f97, [%rd76];
	setp.lt.s32 	%p32, %r164, -1;
	neg.f32 	%f98, %f97;
	selp.f32 	%f99, %f98, %f97, %p32;
	mul.wide.s32 	%rd77, %r174, 4;
	add.s64 	%rd78, %rd1, %rd77;
	ld.global.f32 	%f100, [%rd78];
	fma.rn.f32 	%f101, %f99, %f100, %f96;
	add.s32 	%r176, %r258, -1;
	add.s32 	%r177, %r257, 3;
	min.s32 	%r178, %r7, %r177;
	max.s32 	%r179, %r178, 0;
	mad.lo.s32 	%r180, %r179, %r54, %r255;
	abs.s32 	%r181, %r176;
	mul.wide.u32 	%rd79, %r181, 4;
	add.s64 	%rd80, %rd2, %rd79;
	ld.global.f32 	%f102, [%rd80];
	setp.lt.s32 	%p33, %r164, -2;
	neg.f32 	%f103, %f102;
	selp.f32 	%f104, %f103, %f102, %p33;
	mul.wide.s32 	%rd81, %r180, 4;
	add.s64 	%rd82, %rd1, %rd81;
	ld.global.f32 	%f105, [%rd82];
	fma.rn.f32 	%f106, %f104, %f105, %f101;
	add.s32 	%r182, %r258, 4;
	add.s32 	%r183, %r257, 4;
	min.s32 	%r184, %r7, %r183;
	max.s32 	%r185, %r184, 0;
	mad.lo.s32 	%r186, %r185, %r54, %r255;
	abs.s32 	%r187, %r258;
	mul.wide.u32 	%rd83, %r187, 4;
	add.s64 	%rd84, %rd2, %rd83;
	ld.global.f32 	%f107, [%rd84];
	setp.lt.s32 	%p34, %r164, -3;
	neg.f32 	%f108, %f107;
	selp.f32 	%f109, %f108, %f107, %p34;
	mul.wide.s32 	%rd85, %r186, 4;
	add.s64 	%rd86, %rd1, %rd85;
	ld.global.f32 	%f110, [%rd86];
	fma.rn.f32 	%f111, %f109, %f110, %f106;
	add.s32 	%r188, %r258, 1;
	add.s32 	%r189, %r257, 5;
	min.s32 	%r190, %r7, %r189;
	max.s32 	%r191, %r190, 0;
	mad.lo.s32 	%r192, %r191, %r54, %r255;
	abs.s32 	%r193, %r188;
	mul.wide.u32 	%rd87, %r193, 4;
	add.s64 	%rd88, %rd2, %rd87;
	ld.global.f32 	%f112, [%rd88];
	setp.lt.s32 	%p35, %r164, -4;
	neg.f32 	%f113, %f112;
	selp.f32 	%f114, %f113, %f112, %p35;
	mul.wide.s32 	%rd89, %r192, 4;
	add.s64 	%rd90, %rd1, %rd89;
	ld.global.f32 	%f115, [%rd90];
	fma.rn.f32 	%f116, %f114, %f115, %f111;
	add.s32 	%r194, %r258, 2;
	add.s32 	%r195, %r257, 6;
	min.s32 	%r196, %r7, %r195;
	max.s32 	%r197, %r196, 0;
	mad.lo.s32 	%r198, %r197, %r54, %r255;
	abs.s32 	%r199, %r194;
	mul.wide.u32 	%rd91, %r199, 4;
	add.s64 	%rd92, %rd2, %rd91;
	ld.global.f32 	%f117, [%rd92];
	setp.lt.s32 	%p36, %r164, -5;
	neg.f32 	%f118, %f117;
	selp.f32 	%f119, %f118, %f117, %p36;
	mul.wide.s32 	%rd93, %r198, 4;
	add.s64 	%rd94, %rd1, %rd93;
	ld.global.f32 	%f120, [%rd94];
	fma.rn.f32 	%f121, %f119, %f120, %f116;
	add.s32 	%r200, %r258, 3;
	add.s32 	%r201, %r257, 7;
	min.s32 	%r202, %r7, %r201;
	max.s32 	%r203, %r202, 0;
	mad.lo.s32 	%r204, %r203, %r54, %r255;
	abs.s32 	%r205, %r200;
	mul.wide.u32 	%rd95, %r205, 4;
	add.s64 	%rd96, %rd2, %rd95;
	ld.global.f32 	%f122, [%rd96];
	setp.lt.s32 	%p37, %r164, -6;
	neg.f32 	%f123, %f122;
	selp.f32 	%f124, %f123, %f122, %p37;
	mul.wide.s32 	%rd97, %r204, 4;
	add.s64 	%rd98, %rd1, %rd97;
	ld.global.f32 	%f125, [%rd98];
	fma.rn.f32 	%f126, %f124, %f125, %f121;
	add.s32 	%r257, %r257, 8;
	min.s32 	%r206, %r7, %r257;
	max.s32 	%r207, %r206, 0;
	mad.lo.s32 	%r208, %r207, %r54, %r255;
	abs.s32 	%r209, %r182;
	mul.wide.u32 	%rd99, %r209, 4;
	add.s64 	%rd100, %rd2, %rd99;
	ld.global.f32 	%f127, [%rd100];
	setp.lt.s32 	%p38, %r164, -7;
	neg.f32 	%f128, %f127;
	selp.f32 	%f129, %f128, %f127, %p38;
	mul.wide.s32 	%rd101, %r208, 4;
	add.s64 	%rd102, %rd1, %rd101;
	ld.global.f32 	%f130, [%rd102];
	fma.rn.f32 	%f167, %f129, %f130, %f126;
	add.s32 	%r258, %r258, 8;
	add.s32 	%r256, %r256, 8;
	setp.ne.s32 	%p39, %r256, 0;
	@%p39 bra 	$L__BB1_9;
	add.s32 	%r260, %r258, -3;
$L__BB1_11:
	setp.lt.u32 	%p40, %r9, 3;
	@%p40 bra 	$L__BB1_13;
	add.s32 	%r210, %r260, %r254;
	min.s32 	%r211, %r7, %r210;
	max.s32 	%r212, %r211, 0;
	mad.lo.s32 	%r213, %r212, %r54, %r255;
	abs.s32 	%r214, %r260;
	mul.wide.s32 	%rd103, %r214, 4;
	add.s64 	%rd104, %rd2, %rd103;
	ld.global.f32 	%f131, [%rd104];
	setp.lt.s32 	%p41, %r260, 0;
	neg.f32 	%f132, %f131;
	selp.f32 	%f133, %f132, %f131, %p41;
	mul.wide.s32 	%rd105, %r213, 4;
	add.s64 	%rd106, %rd1, %rd105;
	ld.global.f32 	%f134, [%rd106];
	fma.rn.f32 	%f135, %f133, %f134, %f167;
	add.s32 	%r215, %r260, 1;
	add.s32 	%r216, %r210, 1;
	min.s32 	%r217, %r7, %r216;
	max.s32 	%r218, %r217, 0;
	mad.lo.s32 	%r219, %r218, %r54, %r255;
	abs.s32 	%r220, %r215;
	mul.wide.u32 	%rd107, %r220, 4;
	add.s64 	%rd108, %rd2, %rd107;
	ld.global.f32 	%f136, [%rd108];
	setp.lt.s32 	%p42, %r260, -1;
	neg.f32 	%f137, %f136;
	selp.f32 	%f138, %f137, %f136, %p42;
	mul.wide.s32 	%rd109, %r219, 4;
	add.s64 	%rd110, %rd1, %rd109;
	ld.global.f32 	%f139, [%rd110];
	fma.rn.f32 	%f140, %f138, %f139, %f135;
	add.s32 	%r221, %r260, 2;
	add.s32 	%r222, %r210, 2;
	min.s32 	%r223, %r7, %r222;
	max.s32 	%r224, %r223, 0;
	mad.lo.s32 	%r225, %r224, %r54, %r255;
	abs.s32 	%r226, %r221;
	mul.wide.u32 	%rd111, %r226, 4;
	add.s64 	%rd112, %rd2, %rd111;
	ld.global.f32 	%f141, [%rd112];
	setp.lt.s32 	%p43, %r260, -2;
	neg.f32 	%f142, %f141;
	selp.f32 	%f143, %f142, %f141, %p43;
	mul.wide.s32 	%rd113, %r225, 4;
	add.s64 	%rd114, %rd1, %rd113;
	ld.global.f32 	%f144, [%rd114];
	fma.rn.f32 	%f145, %f143, %f144, %f140;
	add.s32 	%r227, %r260, 3;
	add.s32 	%r228, %r210, 3;
	min.s32 	%r229, %r7, %r228;
	max.s32 	%r230, %r229, 0;
	mad.lo.s32 	%r231, %r230, %r54, %r255;
	abs.s32 	%r232, %r227;
	mul.wide.u32 	%rd115, %r232, 4;
	add.s64 	%rd116, %rd2, %rd115;
	ld.global.f32 	%f146, [%rd116];
	setp.lt.s32 	%p44, %r260, -3;
	neg.f32 	%f147, %f146;
	selp.f32 	%f148, %f147, %f146, %p44;
	mul.wide.s32 	%rd117, %r231, 4;
	add.s64 	%rd118, %rd1, %rd117;
	ld.global.f32 	%f149, [%rd118];
	fma.rn.f32 	%f167, %f148, %f149, %f145;
	add.s32 	%r260, %r260, 4;
$L__BB1_13:
	setp.eq.s32 	%p45, %r10, 0;
	@%p45 bra 	$L__BB1_15;
	add.s32 	%r233, %r260, %r254;
	min.s32 	%r234, %r7, %r233;
	max.s32 	%r235, %r234, 0;
	mad.lo.s32 	%r236, %r235, %r54, %r255;
	abs.s32 	%r237, %r260;
	mul.wide.s32 	%rd119, %r237, 4;
	add.s64 	%rd120, %rd2, %rd119;
	ld.global.f32 	%f150, [%rd120];
	setp.lt.s32 	%p46, %r260, 0;
	neg.f32 	%f151, %f150;
	selp.f32 	%f152, %f151, %f150, %p46;
	mul.wide.s32 	%rd121, %r236, 4;
	add.s64 	%rd122, %rd1, %rd121;
	ld.global.f32 	%f153, [%rd122];
	fma.rn.f32 	%f154, %f152, %f153, %f167;
	add.s32 	%r238, %r260, 1;
	add.s32 	%r239, %r233, 1;
	min.s32 	%r240, %r7, %r239;
	max.s32 	%r241, %r240, 0;
	mad.lo.s32 	%r242, %r241, %r54, %r255;
	abs.s32 	%r243, %r238;
	mul.wide.u32 	%rd123, %r243, 4;
	add.s64 	%rd124, %rd2, %rd123;
	ld.global.f32 	%f155, [%rd124];
	setp.lt.s32 	%p47, %r260, -1;
	neg.f32 	%f156, %f155;
	selp.f32 	%f157, %f156, %f155, %p47;
	mul.wide.s32 	%rd125, %r242, 4;
	add.s64 	%rd126, %rd1, %rd125;
	ld.global.f32 	%f158, [%rd126];
	fma.rn.f32 	%f167, %f157, %f158, %f154;
	add.s32 	%r260, %r260, 2;
$L__BB1_15:
	add.s32 	%r244, %r255, %r14;
	add.s32 	%r245, %r260, %r254;
	min.s32 	%r246, %r7, %r245;
	max.s32 	%r247, %r246, 0;
	mad.lo.s32 	%r248, %r247, %r54, %r255;
	abs.s32 	%r249, %r260;
	mul.wide.s32 	%rd127, %r249, 4;
	add.s64 	%rd128, %rd2, %rd127;
	ld.global.f32 	%f159, [%rd128];
	setp.lt.s32 	%p48, %r260, 0;
	neg.f32 	%f160, %f159;
	selp.f32 	%f161, %f160, %f159, %p48;
	mul.wide.s32 	%rd129, %r248, 4;
	add.s64 	%rd130, %rd1, %rd129;
	ld.global.f32 	%f162, [%rd130];
	fma.rn.f32 	%f163, %f161, %f162, %f167;
	div.rn.f32 	%f164, %f163, 0f41400000;
	mul.wide.s32 	%rd131, %r244, 4;
	add.s64 	%rd132, %rd3, %rd131;
	st.global.f32 	[%rd132], %f164;
	add.s32 	%r255, %r255, %r1;
	setp.lt.s32 	%p49, %r255, %r54;
	@%p49 bra 	$L__BB1_7;
	bra.uni 	$L__BB1_5;
$L__BB1_16:
	ld.param.u32 	%r251, [_Z22calc_image_gradient_1dPKfPfiiiS1_ib_param_6];
	shl.b32 	%r67, %r251, 1;
	add.s32 	%r68, %r67, -1;
	add.s32 	%r31, %r67, -2;
	add.s32 	%r69, %r67, 6;
	and.b32  	%r32, %r69, 6;
	sub.s32 	%r70, 2, %r67;
	and.b32  	%r33, %r70, 2;
	and.b32  	%r34, %r68, -8;
$L__BB1_17:
	setp.lt.s32 	%p7, %r3, %r54;
	@%p7 bra 	$L__BB1_19;
$L__BB1_18:
	add.s32 	%r254, %r254, %r2;
	setp.lt.s32 	%p28, %r254, %r55;
	@%p28 bra 	$L__BB1_17;
	bra.uni 	$L__BB1_32;
$L__BB1_19:
	mul.lo.s32 	%r37, %r254, %r54;
	mov.u32 	%r263, %r3;
$L__BB1_20:
	setp.lt.u32 	%p8, %r31, 7;
	mov.f32 	%f170, 0f00000000;
	mov.u32 	%r266, %r5;
	@%p8 bra 	$L__BB1_23;
	mov.b32 	%r265, 0;
	mov.f32 	%f170, 0f00000000;
	mov.u32 	%r266, %r5;
$L__BB1_22:
	.pragma "nounroll";
	add.s32 	%r72, %r266, %r263;
	min.s32 	%r73, %r6, %r72;
	max.s32 	%r74, %r73, 0;
	add.s32 	%r75, %r74, %r37;
	abs.s32 	%r76, %r266;
	mul.wide.s32 	%rd9, %r76, 4;
	add.s64 	%rd10, %rd2, %rd9;
	ld.global.f32 	%f17, [%rd10];
	setp.lt.s32 	%p9, %r266, 0;
	neg.f32 	%f18, %f17;
	selp.f32 	%f19, %f18, %f17, %p9;
	mul.wide.s32 	%rd11, %r75, 4;
	add.s64 	%rd12, %rd1, %rd11;
	ld.global.f32 	%f20, [%rd12];
	fma.rn.f32 	%f21, %f19, %f20, %f170;
	add.s32 	%r77, %r266, 1;
	add.s32 	%r78, %r72, 1;
	min.s32 	%r79, %r6, %r78;
	max.s32 	%r80, %r79, 0;
	add.s32 	%r81, %r80, %r37;
	abs.s32 	%r82, %r77;
	mul.wide.u32 	%rd13, %r82, 4;
	add.s64 	%rd14, %rd2, %rd13;
	ld.global.f32 	%f22, [%rd14];
	setp.lt.s32 	%p10, %r266, -1;
	neg.f32 	%f23, %f22;
	selp.f32 	%f24, %f23, %f22, %p10;
	mul.wide.s32 	%rd15, %r81, 4;
	add.s64 	%rd16, %rd1, %rd15;
	ld.global.f32 	%f25, [%rd16];
	fma.rn.f32 	%f26, %f24, %f25, %f21;
	add.s32 	%r83, %r266, 2;
	add.s32 	%r84, %r72, 2;
	min.s32 	%r85, %r6, %r84;
	max.s32 	%r86, %r85, 0;
	add.s32 	%r87, %r86, %r37;
	abs.s32 	%r88, %r83;
	mul.wide.u32 	%rd17, %r88, 4;
	add.s64 	%rd18, %rd2, %rd17;
	ld.global.f32 	%f27, [%rd18];
	setp.lt.s32 	%p11, %r266, -2;
	neg.f32 	%f28, %f27;
	selp.f32 	%f29, %f28, %f27, %p11;
	mul.wide.s32 	%rd19, %r87, 4;
	add.s64 	%rd20, %rd1, %rd19;
	ld.global.f32 	%f30, [%rd20];
	fma.rn.f32 	%f31, %f29, %f30, %f26;
	add.s32 	%r89, %r266, 3;
	add.s32 	%r90, %r72, 3;
	min.s32 	%r91, %r6, %r90;
	max.s32 	%r92, %r91, 0;
	add.s32 	%r93, %r92, %r37;
	abs.s32 	%r94, %r89;
	mul.wide.u32 	%rd21, %r94, 4;
	add.s64 	%rd22, %rd2, %rd21;
	ld.global.f32 	%f32, [%rd22];
	setp.lt.s32 	%p12, %r266, -3;
	neg.f32 	%f33, %f32;
	selp.f32 	%f34, %f33, %f32, %p12;
	mul.wide.s32 	%rd23, %r93, 4;
	add.s64 	%rd24, %rd1, %rd23;
	ld.global.f32 	%f35, [%rd24];
	fma.rn.f32 	%f36, %f34, %f35, %f31;
	add.s32 	%r95, %r266, 4;
	add.s32 	%r96, %r72, 4;
	min.s32 	%r97, %r6, %r96;
	max.s32 	%r98, %r97, 0;
	add.s32 	%r99, %r98, %r37;
	abs.s32 	%r100, %r95;
	mul.wide.u32 	%rd25, %r100, 4;
	add.s64 	%rd26, %rd2, %rd25;
	ld.global.f32 	%f37, [%rd26];
	setp.lt.s32 	%p13, %r266, -4;
	neg.f32 	%f38, %f37;
	selp.f32 	%f39, %f38, %f37, %p13;
	mul.wide.s32 	%rd27, %r99, 4;
	add.s64 	%rd28, %rd1, %rd27;
	ld.global.f32 	%f40, [%rd28];
	fma.rn.f32 	%f41, %f39, %f40, %f36;
	add.s32 	%r101, %r266, 5;
	add.s32 	%r102, %r72, 5;
	min.s32 	%r103, %r6, %r102;
	max.s32 	%r104, %r103, 0;
	add.s32 	%r105, %r104, %r37;
	abs.s32 	%r106, %r101;
	mul.wide.u32 	%rd29, %r106, 4;
	add.s64 	%rd30, %rd2, %rd29;
	ld.global.f32 	%f42, [%rd30];
	setp.lt.s32 	%p14, %r266, -5;
	neg.f32 	%f43, %f42;
	selp.f32 	%f44, %f43, %f42, %p14;
	mul.wide.s32 	%rd31, %r105, 4;
	add.s64 	%rd32, %rd1, %rd31;
	ld.global.f32 	%f45, [%rd32];
	fma.rn.f32 	%f46, %f44, %f45, %f41;
	add.s32 	%r107, %r266, 6;
	add.s32 	%r108, %r72, 6;
	min.s32 	%r109, %r6, %r108;
	max.s32 	%r110, %r109, 0;
	add.s32 	%r111, %r110, %r37;
	abs.s32 	%r112, %r107;
	mul.wide.u32 	%rd33, %r112, 4;
	add.s64 	%rd34, %rd2, %rd33;
	ld.global.f32 	%f47, [%rd34];
	setp.lt.s32 	%p15, %r266, -6;
	neg.f32 	%f48, %f47;
	selp.f32 	%f49, %f48, %f47, %p15;
	mul.wide.s32 	%rd35, %r111, 4;
	add.s64 	%rd36, %rd1, %rd35;
	ld.global.f32 	%f50, [%rd36];
	fma.rn.f32 	%f51, %f49, %f50, %f46;
	add.s32 	%r113, %r266, 7;
	add.s32 	%r114, %r72, 7;
	min.s32 	%r115, %r6, %r114;
	max.s32 	%r116, %r115, 0;
	add.s32 	%r117, %r116, %r37;
	abs.s32 	%r118, %r113;
	mul.wide.u32 	%rd37, %r118, 4;
	add.s64 	%rd38, %rd2, %rd37;
	ld.global.f32 	%f52, [%rd38];
	setp.lt.s32 	%p16, %r266, -7;
	neg.f32 	%f53, %f52;
	selp.f32 	%f54, %f53, %f52, %p16;
	mul.wide.s32 	%rd39, %r117, 4;
	add.s64 	%rd40, %rd1, %rd39;
	ld.global.f32 	%f55, [%rd40];
	fma.rn.f32 	%f170, %f54, %f55, %f51;
	add.s32 	%r266, %r266, 8;
	add.s32 	%r265, %r265, 8;
	setp.ne.s32 	%p17, %r265, %r34;
	@%p17 bra 	$L__BB1_22;
$L__BB1_23:
	setp.lt.u32 	%p18, %r32, 3;
	@%p18 bra 	$L__BB1_25;
	add.s32 	%r119, %r266, %r263;
	min.s32 	%r120, %r6, %r119;
	max.s32 	%r121, %r120, 0;
	add.s32 	%r122, %r121, %r37;
	abs.s32 	%r123, %r266;
	mul.wide.s32 	%rd41, %r123, 4;
	add.s64 	%rd42, %rd2, %rd41;
	ld.global.f32 	%f56, [%rd42];
	setp.lt.s32 	%p19, %r266, 0;
	neg.f32 	%f57, %f56;
	selp.f32 	%f58, %f57, %f56, %p19;
	mul.wide.s32 	%rd43, %r122, 4;
	add.s64 	%rd44, %rd1, %rd43;
	ld.global.f32 	%f59, [%rd44];
	fma.rn.f32 	%f60, %f58, %f59, %f170;
	add.s32 	%r124, %r266, 1;
	add.s32 	%r125, %r119, 1;
	min.s32 	%r126, %r6, %r125;
	max.s32 	%r127, %r126, 0;
	add.s32 	%r128, %r127, %r37;
	abs.s32 	%r129, %r124;
	mul.wide.u32 	%rd45, %r129, 4;
	add.s64 	%rd46, %rd2, %rd45;
	ld.global.f32 	%f61, [%rd46];
	setp.lt.s32 	%p20, %r266, -1;
	neg.f32 	%f62, %f61;
	selp.f32 	%f63, %f62, %f61, %p20;
	mul.wide.s32 	%rd47, %r128, 4;
	add.s64 	%rd48, %rd1, %rd47;
	ld.global.f32 	%f64, [%rd48];
	fma.rn.f32 	%f65, %f63, %f64, %f60;
	add.s32 	%r130, %r266, 2;
	add.s32 	%r131, %r119, 2;
	min.s32 	%r132, %r6, %r131;
	max.s32 	%r133, %r132, 0;
	add.s32 	%r134, %r133, %r37;
	abs.s32 	%r135, %r130;
	mul.wide.u32 	%rd49, %r135, 4;
	add.s64 	%rd50, %rd2, %rd49;
	ld.global.f32 	%f66, [%rd50];
	setp.lt.s32 	%p21, %r266, -2;
	neg.f32 	%f67, %f66;
	selp.f32 	%f68, %f67, %f66, %p21;
	mul.wide.s32 	%rd51, %r134, 4;
	add.s64 	%rd52, %rd1, %rd51;
	ld.global.f32 	%f69, [%rd52];
	fma.rn.f32 	%f70, %f68, %f69, %f65;
	add.s32 	%r136, %r266, 3;
	add.s32 	%r137, %r119, 3;
	min.s32 	%r138, %r6, %r137;
	max.s32 	%r139, %r138, 0;
	add.s32 	%r140, %r139, %r37;
	abs.s32 	%r141, %r136;
	mul.wide.u32 	%rd53, %r141, 4;
	add.s64 	%rd54, %rd2, %rd53;
	ld.global.f32 	%f71, [%rd54];
	setp.lt.s32 	%p22, %r266, -3;
	neg.f32 	%f72, %f71;
	selp.f32 	%f73, %f72, %f71, %p22;
	mul.wide.s32 	%rd55, %r140, 4;
	add.s64 	%rd56, %rd1, %rd55;
	ld.global.f32 	%f74, [%rd56];
	fma.rn.f32 	%f170, %f73, %f74, %f70;
	add.s32 	%r266, %r266, 4;
$L__BB1_25:
	setp.eq.s32 	%p23, %r33, 0;
	@%p23 bra 	$L__BB1_27;
	add.s32 	%r142, %r266, %r263;
	min.s32 	%r143, %r6, %r142;
	max.s32 	%r144, %r143, 0;
	add.s32 	%r145, %r144, %r37;
	abs.s32 	%r146, %r266;
	mul.wide.s32 	%rd57, %r146, 4;
	add.s64 	%rd58, %rd2, %rd57;
	ld.global.f32 	%f75, [%rd58];
	setp.lt.s32 	%p24, %r266, 0;
	neg.f32 	%f76, %f75;
	selp.f32 	%f77, %f76, %f75, %p24;
	mul.wide.s32 	%rd59, %r145, 4;
	add.s64 	%rd60, %rd1, %rd59;
	ld.global.f32 	%f78, [%rd60];
	fma.rn.f32 	%f79, %f77, %f78, %f170;
	add.s32 	%r147, %r266, 1;
	add.s32 	%r148, %r142, 1;
	min.s32 	%r149, %r6, %r148;
	max.s32 	%r150, %r149, 0;
	add.s32 	%r151, %r150, %r37;
	abs.s32 	%r152, %r147;
	mul.wide.u32 	%rd61, %r152, 4;
	add.s64 	%rd62, %rd2, %rd61;
	ld.global.f32 	%f80, [%rd62];
	setp.lt.s32 	%p25, %r266, -1;
	neg.f32 	%f81, %f80;
	selp.f32 	%f82, %f81, %f80, %p25;
	mul.wide.s32 	%rd63, %r151, 4;
	add.s64 	%rd64, %rd1, %rd63;
	ld.global.f32 	%f83, [%rd64];
	fma.rn.f32 	%f170, %f82, %f83, %f79;
	add.s32 	%r266, %r266, 2;
$L__BB1_27:
	add.s32 	%r153, %r263, %r37;
	add.s32 	%r154, %r266, %r263;
	min.s32 	%r155, %r6, %r154;
	max.s32 	%r156, %r155, 0;
	add.s32 	%r157, %r156, %r37;
	abs.s32 	%r158, %r266;
	mul.wide.s32 	%rd65, %r158, 4;
	add.s64 	%rd66, %rd2, %rd65;
	ld.global.f32 	%f84, [%rd66];
	setp.lt.s32 	%p26, %r266, 0;
	neg.f32 	%f85, %f84;
	selp.f32 	%f86, %f85, %f84, %p26;
	mul.wide.s32 	%rd67, %r157, 4;
	add.s64 	%rd68, %rd1, %rd67;
	ld.global.f32 	%f87, [%rd68];
	fma.rn.f32 	%f88, %f86, %f87, %f170;
	div.rn.f32 	%f89, %f88, 0f41400000;
	mul.wide.s32 	%rd69, %r153, 4;
	add.s64 	%rd70, %rd3, %rd69;
	st.global.f32 	[%rd70], %f89;
	add.s32 	%r263, %r263, %r1;
	setp.lt.s32 	%p27, %r263, %r54;
	@%p27 bra 	$L__BB1_20;
	bra.uni 	$L__BB1_18;
$L__BB1_28:
	setp.ge.s32 	%p3, %r3, %r54;
	@%p3 bra 	$L__BB1_31;
	mul.lo.s32 	%r50, %r254, %r54;
	mov.u32 	%r270, %r3;
$L__BB1_30:
	add.s32 	%r65, %r270, %r50;
	mul.wide.s32 	%rd7, %r65, 4;
	add.s64 	%rd8, %rd3, %rd7;
	mov.b32 	%r66, 0;
	st.global.u32 	[%rd8], %r66;
	add.s32 	%r270, %r270, %r1;
	setp.lt.s32 	%p4, %r270, %r54;
	@%p4 bra 	$L__BB1_30;
$L__BB1_31:
	add.s32 	%r254, %r254, %r2;
	setp.lt.s32 	%p5, %r254, %r55;
	@%p5 bra 	$L__BB1_28;
$L__BB1_32:
	ret;

}
	// .globl	_Z14convolve_imagePfS_iiiS_ibb
.visible .entry _Z14convolve_imagePfS_iiiS_ibb(
	.param .u64 .ptr .align 1 _Z14convolve_imagePfS_iiiS_ibb_param_0,
	.param .u64 .ptr .align 1 _Z14convolve_imagePfS_iiiS_ibb_param_1,
	.param .u32 _Z14convolve_imagePfS_iiiS_ibb_param_2,
	.param .u32 _Z14convolve_imagePfS_iiiS_ibb_param_3,
	.param .u32 _Z14convolve_imagePfS_iiiS_ibb_param_4,
	.param .u64 .ptr .align 1 _Z14convolve_imagePfS_iiiS_ibb_param_5,
	.param .u32 _Z14convolve_imagePfS_iiiS_ibb_param_6,
	.param .u8 _Z14convolve_imagePfS_iiiS_ibb_param_7,
	.param .u8 _Z14convolve_imagePfS_iiiS_ibb_param_8
)
{
	.reg .pred 	%p<81>;
	.reg .b16 	%rs<3>;
	.reg .b32 	%r<509>;
	.reg .b32 	%f<249>;
	.reg .b64 	%rd<195>;

	ld.param.u64 	%rd4, [_Z14convolve_imagePfS_iiiS_ibb_param_0];
	ld.param.u64 	%rd5, [_Z14convolve_imagePfS_iiiS_ibb_param_1];
	ld.param.u32 	%r89, [_Z14convolve_imagePfS_iiiS_ibb_param_2];
	ld.param.u32 	%r90, [_Z14convolve_imagePfS_iiiS_ibb_param_3];
	ld.param.u64 	%rd6, [_Z14convolve_imagePfS_iiiS_ibb_param_5];
	ld.param.s8 	%rs1, [_Z14convolve_imagePfS_iiiS_ibb_param_7];
	ld.param.s8 	%rs2, [_Z14convolve_imagePfS_iiiS_ibb_param_8];
	cvta.to.global.u64 	%rd1, %rd4;
	cvta.to.global.u64 	%rd2, %rd6;
	cvta.to.global.u64 	%rd3, %rd5;
	mov.u32 	%r92, %ntid.x;
	mov.u32 	%r93, %nctaid.x;
	mul.lo.s32 	%r1, %r92, %r93;
	mov.u32 	%r94, %ntid.y;
	mov.u32 	%r95, %nctaid.y;
	mul.lo.s32 	%r2, %r94, %r95;
	mov.u32 	%r96, %tid.x;
	mov.u32 	%r97, %ctaid.x;
	mad.lo.s32 	%r3, %r97, %r92, %r96;
	mov.u32 	%r98, %tid.y;
	mov.u32 	%r99, %ctaid.y;
	mad.lo.s32 	%r4, %r99, %r94, %r98;
	setp.ge.s32 	%p1, %r4, %r90;
	@%p1 bra 	$L__BB2_60;
	ld.param.u32 	%r472, [_Z14convolve_imagePfS_iiiS_ibb_param_6];
	sub.s32 	%r5, 1, %r472;
	setp.ge.s32 	%p2, %r5, %r472;
	add.s32 	%r6, %r89, -1;
	add.s32 	%r7, %r90, -1;
	@%p2 bra 	$L__BB2_50;
	setp.ne.s16 	%p10, %rs1, 0;
	@%p10 bra 	$L__BB2_27;
	setp.ne.s16 	%p46, %rs2, 0;
	@%p46 bra 	$L__BB2_17;
	ld.param.u32 	%r476, [_Z14convolve_imagePfS_iiiS_ibb_param_6];
	shl.b32 	%r381, %r476, 1;
	add.s32 	%r382, %r381, -1;
	add.s32 	%r8, %r381, -2;
	add.s32 	%r383, %r381, 6;
	and.b32  	%r9, %r383, 6;
	sub.s32 	%r384, 2, %r381;
	and.b32  	%r10, %r384, 2;
	and.b32  	%r385, %r382, -8;
	neg.s32 	%r11, %r385;
$L__BB2_5:
	setp.lt.s32 	%p74, %r3, %r89;
	@%p74 bra 	$L__BB2_7;
$L__BB2_6:
	add.s32 	%r4, %r4, %r2;
	setp.lt.s32 	%p80, %r4, %r90;
	@%p80 bra 	$L__BB2_5;
	bra.uni 	$L__BB2_60;
$L__BB2_7:
	mul.lo.s32 	%r14, %r4, %r89;
	mov.u32 	%r479, %r3;
$L__BB2_8:
	setp.lt.u32 	%p75, %r8, 7;
	mov.f32 	%f231, 0f00000000;
	mov.u32 	%r484, %r5;
	mov.f32 	%f232, %f231;
	@%p75 bra 	$L__BB2_12;
	ld.param.u32 	%r477, [_Z14convolve_imagePfS_iiiS_ibb_param_6];
	sub.s32 	%r482, 4, %r477;
	sub.s32 	%r481, %r4, %r477;
	mov.f32 	%f231, 0f00000000;
	mov.u32 	%r480, %r11;
$L__BB2_10:
	.pragma "nounroll";
	add.s32 	%r386, %r482, -3;
	add.s32 	%r387, %r481, 1;
	min.s32 	%r388, %r7, %r387;
	max.s32 	%r389, %r388, 0;
	mad.lo.s32 	%r390, %r389, %r89, %r479;
	abs.s32 	%r391, %r386;
	mul.wide.s32 	%rd133, %r391, 4;
	add.s64 	%rd134, %rd2, %rd133;
	ld.global.f32 	%f172, [%rd134];
	add.f32 	%f173, %f232, %f172;
	mul.wide.s32 	%rd135, %r390, 4;
	add.s64 	%rd136, %rd1, %rd135;
	ld.global.f32 	%f174, [%rd136];
	fma.rn.f32 	%f175, %f172, %f174, %f231;
	add.s32 	%r392, %r482, -2;
	add.s32 	%r393, %r481, 2;
	min.s32 	%r394, %r7, %r393;
	max.s32 	%r395, %r394, 0;
	mad.lo.s32 	%r396, %r395, %r89, %r479;
	abs.s32 	%r397, %r392;
	mul.wide.u32 	%rd137, %r397, 4;
	add.s64 	%rd138, %rd2, %rd137;
	ld.global.f32 	%f176, [%rd138];
	add.f32 	%f177, %f173, %f176;
	mul.wide.s32 	%rd139, %r396, 4;
	add.s64 	%rd140, %rd1, %rd139;
	ld.global.f32 	%f178, [%rd140];
	fma.rn.f32 	%f179, %f176, %f178, %f175;
	add.s32 	%r398, %r482, -1;
	add.s32 	%r399, %r481, 3;
	min.s32 	%r400, %r7, %r399;
	max.s32 	%r401, %r400, 0;
	mad.lo.s32 	%r402, %r401, %r89, %r479;
	abs.s32 	%r403, %r398;
	mul.wide.u32 	%rd141, %r403, 4;
	add.s64 	%rd142, %rd2, %rd141;
	ld.global.f32 	%f180, [%rd142];
	add.f32 	%f181, %f177, %f180;
	mul.wide.s32 	%rd143, %r402, 4;
	add.s64 	%rd144, %rd1, %rd143;
	ld.global.f32 	%f182, [%rd144];
	fma.rn.f32 	%f183, %f180, %f182, %f179;
	add.s32 	%r404, %r482, 4;
	add.s32 	%r405, %r481, 4;
	min.s32 	%r406, %r7, %r405;
	max.s32 	%r407, %r406, 0;
	mad.lo.s32 	%r408, %r407, %r89, %r479;
	abs.s32 	%r409, %r482;
	mul.wide.u32 	%rd145, %r409, 4;
	add.s64 	%rd146, %rd2, %rd145;
	ld.global.f32 	%f184, [%rd146];
	add.f32 	%f185, %f181, %f184;
	mul.wide.s32 	%rd147, %r408, 4;
	add.s64 	%rd148, %rd1, %rd147;
	ld.global.f32 	%f186, [%rd148];
	fma.rn.f32 	%f187, %f184, %f186, %f183;
	add.s32 	%r410, %r482, 1;
	add.s32 	%r411, %r481, 5;
	min.s32 	%r412, %r7, %r411;
	max.s32 	%r413, %r412, 0;
	mad.lo.s32 	%r414, %r413, %r89, %r479;
	abs.s32 	%r415, %r410;
	mul.wide.u32 	%rd149, %r415, 4;
	add.s64 	%rd150, %rd2, %rd149;
	ld.global.f32 	%f188, [%rd150];
	add.f32 	%f189, %f185, %f188;
	mul.wide.s32 	%rd151, %r414, 4;
	add.s64 	%rd152, %rd1, %rd151;
	ld.global.f32 	%f190, [%rd152];
	fma.rn.f32 	%f191, %f188, %f190, %f187;
	add.s32 	%r416, %r482, 2;
	add.s32 	%r417, %r481, 6;
	min.s32 	%r418, %r7, %r417;
	max.s32 	%r419, %r418, 0;
	mad.lo.s32 	%r420, %r419, %r89, %r479;
	abs.s32 	%r421, %r416;
	mul.wide.u32 	%rd153, %r421, 4;
	add.s64 	%rd154, %rd2, %rd153;
	ld.global.f32 	%f192, [%rd154];
	add.f32 	%f193, %f189, %f192;
	mul.wide.s32 	%rd155, %r420, 4;
	add.s64 	%rd156, %rd1, %rd155;
	ld.global.f32 	%f194, [%rd156];
	fma.rn.f32 	%f195, %f192, %f194, %f191;
	add.s32 	%r422, %r482, 3;
	add.s32 	%r423, %r481, 7;
	min.s32 	%r424, %r7, %r423;
	max.s32 	%r425, %r424, 0;
	mad.lo.s32 	%r426, %r425, %r89, %r479;
	abs.s32 	%r427, %r422;
	mul.wide.u32 	%rd157, %r427, 4;
	add.s64 	%rd158, %rd2, %rd157;
	ld.global.f32 	%f196, [%rd158];
	add.f32 	%f197, %f193, %f196;
	mul.wide.s32 	%rd159, %r426, 4;
	add.s64 	%rd160, %rd1, %rd159;
	ld.global.f32 	%f198, [%rd160];
	fma.rn.f32 	%f199, %f196, %f198, %f195;
	add.s32 	%r481, %r481, 8;
	min.s32 	%r428, %r7, %r481;
	max.s32 	%r429, %r428, 0;
	mad.lo.s32 	%r430, %r429, %r89, %r479;
	abs.s32 	%r431, %r404;
	mul.wide.u32 	%rd161, %r431, 4;
	add.s64 	%rd162, %rd2, %rd161;
	ld.global.f32 	%f200, [%rd162];
	add.f32 	%f232, %f197, %f200;
	mul.wide.s32 	%rd163, %r430, 4;
	add.s64 	%rd164, %rd1, %rd163;
	ld.global.f32 	%f201, [%rd164];
	fma.rn.f32 	%f231, %f200, %f201, %f199;
	add.s32 	%r482, %r482, 8;
	add.s32 	%r480, %r480, 8;
	setp.ne.s32 	%p76, %r480, 0;
	@%p76 bra 	$L__BB2_10;
	add.s32 	%r484, %r482, -3;
$L__BB2_12:
	setp.lt.u32 	%p77, %r9, 3;
	@%p77 bra 	$L__BB2_14;
	add.s32 	%r432, %r484, %r4;
	min.s32 	%r433, %r7, %r432;
	max.s32 	%r434, %r433, 0;
	mad.lo.s32 	%r435, %r434, %r89, %r479;
	abs.s32 	%r436, %r484;
	mul.wide.s32 	%rd165, %r436, 4;
	add.s64 	%rd166, %rd2, %rd165;
	ld.global.f32 	%f202, [%rd166];
	add.f32 	%f203, %f232, %f202;
	mul.wide.s32 	%rd167, %r435, 4;
	add.s64 	%rd168, %rd1, %rd167;
	ld.global.f32 	%f204, [%rd168];
	fma.rn.f32 	%f205, %f202, %f204, %f231;
	add.s32 	%r437, %r484, 1;
	add.s32 	%r438, %r432, 1;
	min.s32 	%r439, %r7, %r438;
	max.s32 	%r440, %r439, 0;
	mad.lo.s32 	%r441, %r440, %r89, %r479;
	abs.s32 	%r442, %r437;
	mul.wide.u32 	%rd169, %r442, 4;
	add.s64 	%rd170, %rd2, %rd169;
	ld.global.f32 	%f206, [%rd170];
	add.f32 	%f207, %f203, %f206;
	mul.wide.s32 	%rd171, %r441, 4;
	add.s64 	%rd172, %rd1, %rd171;
	ld.global.f32 	%f208, [%rd172];
	fma.rn.f32 	%f209, %f206, %f208, %f205;
	add.s32 	%r443, %r484, 2;
	add.s32 	%r444, %r432, 2;
	min.s32 	%r445, %r7, %r444;
	max.s32 	%r446, %r445, 0;
	mad.lo.s32 	%r447, %r446, %r89, %r479;
	abs.s32 	%r448, %r443;
	mul.wide.u32 	%rd173, %r448, 4;
	add.s64 	%rd174, %rd2, %rd173;
	ld.global.f32 	%f210, [%rd174];
	add.f32 	%f211, %f207, %f210;
	mul.wide.s32 	%rd175, %r447, 4;
	add.s64 	%rd176, %rd1, %rd175;
	ld.global.f32 	%f212, [%rd176];
	fma.rn.f32 	%f213, %f210, %f212, %f209;
	add.s32 	%r449, %r484, 3;
	add.s32 	%r450, %r432, 3;
	min.s32 	%r451, %r7, %r450;
	max.s32 	%r452, %r451, 0;
	mad.lo.s32 	%r453, %r452, %r89, %r479;
	abs.s32 	%r454, %r449;
	mul.wide.u32 	%rd177, %r454, 4;
	add.s64 	%rd178, %rd2, %rd177;
	ld.global.f32 	%f214, [%rd178];
	add.f32 	%f232, %f211, %f214;
	mul.wide.s32 	%rd179, %r453, 4;
	add.s64 	%rd180, %rd1, %rd179;
	ld.global.f32 	%f215, [%rd180];
	fma.rn.f32 	%f231, %f214, %f215, %f213;
	add.s32 	%r484, %r484, 4;
$L__BB2_14:
	setp.eq.s32 	%p78, %r10, 0;
	@%p78 bra 	$L__BB2_16;
	add.s32 	%r455, %r484, %r4;
	min.s32 	%r456, %r7, %r455;
	max.s32 	%r457, %r456, 0;
	mad.lo.s32 	%r458, %r457, %r89, %r479;
	abs.s32 	%r459, %r484;
	mul.wide.s32 	%rd181, %r459, 4;
	add.s64 	%rd182, %rd2, %rd181;
	ld.global.f32 	%f216, [%rd182];
	add.f32 	%f217, %f232, %f216;
	mul.wide.s32 	%rd183, %r458, 4;
	add.s64 	%rd184, %rd1, %rd183;
	ld.global.f32 	%f218, [%rd184];
	fma.rn.f32 	%f219, %f216, %f218, %f231;
	add.s32 	%r460, %r484, 1;
	add.s32 	%r461, %r455, 1;
	min.s32 	%r462, %r7, %r461;
	max.s32 	%r463, %r462, 0;
	mad.lo.s32 	%r464, %r463, %r89, %r479;
	abs.s32 	%r465, %r460;
	mul.wide.u32 	%rd185, %r465, 4;
	add.s64 	%rd186, %rd2, %rd185;
	ld.global.f32 	%f220, [%rd186];
	add.f32 	%f232, %f217, %f220;
	mul.wide.s32 	%rd187, %r464, 4;
	add.s64 	%rd188, %rd1, %rd187;
	ld.global.f32 	%f221, [%rd188];
	fma.rn.f32 	%f231, %f220, %f221, %f219;
	add.s32 	%r484, %r484, 2;
$L__BB2_16:
	add.s32 	%r466, %r479, %r14;
	add.s32 	%r467, %r484, %r4;
	min.s32 	%r468, %r7, %r467;
	max.s32 	%r469, %r468, 0;
	mad.lo.s32 	%r470, %r469, %r89, %r479;
	abs.s32 	%r471, %r484;
	mul.wide.s32 	%rd189, %r471, 4;
	add.s64 	%rd190, %rd2, %rd189;
	ld.global.f32 	%f222, [%rd190];
	add.f32 	%f223, %f232, %f222;
	mul.wide.s32 	%rd191, %r470, 4;
	add.s64 	%rd192, %rd1, %rd191;
	ld.global.f32 	%f224, [%rd192];
	fma.rn.f32 	%f225, %f222, %f224, %f231;
	div.rn.f32 	%f226, %f225, %f223;
	mul.wide.s32 	%rd193, %r466, 4;
	add.s64 	%rd194, %rd3, %rd193;
	st.global.f32 	[%rd194], %f226;
	add.s32 	%r479, %r479, %r1;
	setp.lt.s32 	%p79, %r479, %r89;
	@%p79 bra 	$L__BB2_8;
	bra.uni 	$L__BB2_6;
$L__BB2_17:
	ld.param.u32 	%r475, [_Z14convolve_imagePfS_iiiS_ibb_param_6];
	shl.b32 	%r288, %r475, 1;
	add.s32 	%r289, %r288, -1;
	add.s32 	%r31, %r288, -2;
	sub.s32 	%r290, 2, %r288;
	and.b32  	%r32, %r290, 2;
	and.b32  	%r33, %r289, -4;
$L__BB2_18:
	setp.lt.s32 	%p47, %r3, %r89;
	@%p47 bra 	$L__BB2_20;
$L__BB2_19:
	add.s32 	%r4, %r4, %r2;
	setp.lt.s32 	%p73, %r4, %r90;
	@%p73 bra 	$L__BB2_18;
	bra.uni 	$L__BB2_60;
$L__BB2_20:
	mul.lo.s32 	%r36, %r4, %r89;
	mov.u32 	%r487, %r3;
$L__BB2_21:
	setp.lt.u32 	%p48, %r31, 3;
	mov.f32 	%f236, 0f00000000;
	mov.u32 	%r490, %r5;
	@%p48 bra 	$L__BB2_24;
	mov.b32 	%r489, 0;
	mov.f32 	%f236, 0f00000000;
	mov.u32 	%r490, %r5;
$L__BB2_23:
	.pragma "nounroll";
	add.s32 	%r292, %r490, %r4;
	min.s32 	%r293, %r7, %r292;
	max.s32 	%r294, %r293, 0;
	setp.lt.s32 	%p49, %r292, 0;
	neg.s32 	%r295, %r292;
	selp.b32 	%r296, %r295, %r294, %p49;
	setp.lt.s32 	%p50, %r292, %r90;
	sub.s32 	%r297, %r292, %r7;
	abs.s32 	%r298, %r297;
	not.b32 	%r299, %r298;
	add.s32 	%r300, %r90, %r299;
	selp.b32 	%r301, %r296, %r300, %p50;
	mad.lo.s32 	%r302, %r301, %r89, %r487;
	abs.s32 	%r303, %r490;
	mul.wide.s32 	%rd103, %r303, 4;
	add.s64 	%rd104, %rd2, %rd103;
	ld.global.f32 	%f136, [%rd104];
	setp.lt.s32 	%p51, %r490, 0;
	neg.f32 	%f137, %f136;
	selp.f32 	%f138, %f137, %f136, %p51;
	mul.wide.s32 	%rd105, %r302, 4;
	add.s64 	%rd106, %rd1, %rd105;
	ld.global.f32 	%f139, [%rd106];
	fma.rn.f32 	%f140, %f138, %f139, %f236;
	add.s32 	%r304, %r490, 1;
	add.s32 	%r305, %r292, 1;
	min.s32 	%r306, %r7, %r305;
	max.s32 	%r307, %r306, 0;
	setp.lt.s32 	%p52, %r305, 0;
	not.b32 	%r308, %r292;
	selp.b32 	%r309, %r308, %r307, %p52;
	setp.lt.s32 	%p53, %r305, %r90;
	sub.s32 	%r310, %r305, %r7;
	abs.s32 	%r311, %r310;
	not.b32 	%r312, %r311;
	add.s32 	%r313, %r90, %r312;
	selp.b32 	%r314, %r309, %r313, %p53;
	mad.lo.s32 	%r315, %r314, %r89, %r487;
	abs.s32 	%r316, %r304;
	mul.wide.u32 	%rd107, %r316, 4;
	add.s64 	%rd108, %rd2, %rd107;
	ld.global.f32 	%f141, [%rd108];
	setp.lt.s32 	%p54, %r490, -1;
	neg.f32 	%f142, %f141;
	selp.f32 	%f143, %f142, %f141, %p54;
	mul.wide.s32 	%rd109, %r315, 4;
	add.s64 	%rd110, %rd1, %rd109;
	ld.global.f32 	%f144, [%rd110];
	fma.rn.f32 	%f145, %f143, %f144, %f140;
	add.s32 	%r317, %r490, 2;
	add.s32 	%r318, %r292, 2;
	min.s32 	%r319, %r7, %r318;
	max.s32 	%r320, %r319, 0;
	setp.lt.s32 	%p55, %r318, 0;
	sub.s32 	%r321, -2, %r292;
	selp.b32 	%r322, %r321, %r320, %p55;
	setp.lt.s32 	%p56, %r318, %r90;
	sub.s32 	%r323, %r318, %r7;
	abs.s32 	%r324, %r323;
	not.b32 	%r325, %r324;
	add.s32 	%r326, %r90, %r325;
	selp.b32 	%r327, %r322, %r326, %p56;
	mad.lo.s32 	%r328, %r327, %r89, %r487;
	abs.s32 	%r329, %r317;
	mul.wide.u32 	%rd111, %r329, 4;
	add.s64 	%rd112, %rd2, %rd111;
	ld.global.f32 	%f146, [%rd112];
	setp.lt.s32 	%p57, %r490, -2;
	neg.f32 	%f147, %f146;
	selp.f32 	%f148, %f147, %f146, %p57;
	mul.wide.s32 	%rd113, %r328, 4;
	add.s64 	%rd114, %rd1, %rd113;
	ld.global.f32 	%f149, [%rd114];
	fma.rn.f32 	%f150, %f148, %f149, %f145;
	add.s32 	%r330, %r490, 3;
	add.s32 	%r331, %r292, 3;
	min.s32 	%r332, %r7, %r331;
	max.s32 	%r333, %r332, 0;
	setp.lt.s32 	%p58, %r331, 0;
	sub.s32 	%r334, -3, %r292;
	selp.b32 	%r335, %r334, %r333, %p58;
	setp.lt.s32 	%p59, %r331, %r90;
	sub.s32 	%r336, %r331, %r7;
	abs.s32 	%r337, %r336;
	not.b32 	%r338, %r337;
	add.s32 	%r339, %r90, %r338;
	selp.b32 	%r340, %r335, %r339, %p59;
	mad.lo.s32 	%r341, %r340, %r89, %r487;
	abs.s32 	%r342, %r330;
	mul.wide.u32 	%rd115, %r342, 4;
	add.s64 	%rd116, %rd2, %rd115;
	ld.global.f32 	%f151, [%rd116];
	setp.lt.s32 	%p60, %r490, -3;
	neg.f32 	%f152, %f151;
	selp.f32 	%f153, %f152, %f151, %p60;
	mul.wide.s32 	%rd117, %r341, 4;
	add.s64 	%rd118, %rd1, %rd117;
	ld.global.f32 	%f154, [%rd118];
	fma.rn.f32 	%f236, %f153, %f154, %f150;
	add.s32 	%r490, %r490, 4;
	add.s32 	%r489, %r489, 4;
	setp.ne.s32 	%p61, %r489, %r33;
	@%p61 bra 	$L__BB2_23;
$L__BB2_24:
	setp.eq.s32 	%p62, %r32, 0;
	@%p62 bra 	$L__BB2_26;
	add.s32 	%r343, %r490, %r4;
	min.s32 	%r344, %r7, %r343;
	max.s32 	%r345, %r344, 0;
	setp.lt.s32 	%p63, %r343, 0;
	neg.s32 	%r346, %r343;
	selp.b32 	%r347, %r346, %r345, %p63;
	setp.lt.s32 	%p64, %r343, %r90;
	sub.s32 	%r348, %r343, %r7;
	abs.s32 	%r349, %r348;
	not.b32 	%r350, %r349;
	add.s32 	%r351, %r90, %r350;
	selp.b32 	%r352, %r347, %r351, %p64;
	mad.lo.s32 	%r353, %r352, %r89, %r487;
	abs.s32 	%r354, %r490;
	mul.wide.s32 	%rd119, %r354, 4;
	add.s64 	%rd120, %rd2, %rd119;
	ld.global.f32 	%f155, [%rd120];
	setp.lt.s32 	%p65, %r490, 0;
	neg.f32 	%f156, %f155;
	selp.f32 	%f157, %f156, %f155, %p65;
	mul.wide.s32 	%rd121, %r353, 4;
	add.s64 	%rd122, %rd1, %rd121;
	ld.global.f32 	%f158, [%rd122];
	fma.rn.f32 	%f159, %f157, %f158, %f236;
	add.s32 	%r355, %r490, 1;
	add.s32 	%r356, %r343, 1;
	min.s32 	%r357, %r7, %r356;
	max.s32 	%r358, %r357, 0;
	setp.lt.s32 	%p66, %r356, 0;
	not.b32 	%r359, %r343;
	selp.b32 	%r360, %r359, %r358, %p66;
	setp.lt.s32 	%p67, %r356, %r90;
	sub.s32 	%r361, %r356, %r7;
	abs.s32 	%r362, %r361;
	not.b32 	%r363, %r362;
	add.s32 	%r364, %r90, %r363;
	selp.b32 	%r365, %r360, %r364, %p67;
	mad.lo.s32 	%r366, %r365, %r89, %r487;
	abs.s32 	%r367, %r355;
	mul.wide.u32 	%rd123, %r367, 4;
	add.s64 	%rd124, %rd2, %rd123;
	ld.global.f32 	%f160, [%rd124];
	setp.lt.s32 	%p68, %r490, -1;
	neg.f32 	%f161, %f160;
	selp.f32 	%f162, %f161, %f160, %p68;
	mul.wide.s32 	%rd125, %r366, 4;
	add.s64 	%rd126, %rd1, %rd125;
	ld.global.f32 	%f163, [%rd126];
	fma.rn.f32 	%f236, %f162, %f163, %f159;
	add.s32 	%r490, %r490, 2;
$L__BB2_26:
	add.s32 	%r368, %r487, %r36;
	add.s32 	%r369, %r490, %r4;
	min.s32 	%r370, %r7, %r369;
	max.s32 	%r371, %r370, 0;
	setp.lt.s32 	%p69, %r369, 0;
	neg.s32 	%r372, %r369;
	selp.b32 	%r373, %r372, %r371, %p69;
	setp.lt.s32 	%p70, %r369, %r90;
	sub.s32 	%r374, %r369, %r7;
	abs.s32 	%r375, %r374;
	not.b32 	%r376, %r375;
	add.s32 	%r377, %r90, %r376;
	selp.b32 	%r378, %r373, %r377, %p70;
	mad.lo.s32 	%r379, %r378, %r89, %r487;
	abs.s32 	%r380, %r490;
	mul.wide.s32 	%rd127, %r380, 4;
	add.s64 	%rd128, %rd2, %rd127;
	ld.global.f32 	%f164, [%rd128];
	setp.lt.s32 	%p71, %r490, 0;
	neg.f32 	%f165, %f164;
	selp.f32 	%f166, %f165, %f164, %p71;
	mul.wide.s32 	%rd129, %r379, 4;
	add.s64 	%rd130, %rd1, %rd129;
	ld.global.f32 	%f167, [%rd130];
	fma.rn.f32 	%f168, %f166, %f167, %f236;
	mul.f32 	%f169, %f168, 0f4CE4E1C0;
	mul.wide.s32 	%rd131, %r368, 4;
	add.s64 	%rd132, %rd3, %rd131;
	st.global.f32 	[%rd132], %f169;
	add.s32 	%r487, %r487, %r1;
	setp.lt.s32 	%p72, %r487, %r89;
	@%p72 bra 	$L__BB2_21;
	bra.uni 	$L__BB2_19;
$L__BB2_27:
	setp.ne.s16 	%p11, %rs2, 0;
	@%p11 bra 	$L__BB2_40;
	ld.param.u32 	%r474, [_Z14convolve_imagePfS_iiiS_ibb_param_6];
	shl.b32 	%r196, %r474, 1;
	add.s32 	%r197, %r196, -1;
	add.s32 	%r46, %r196, -2;
	add.s32 	%r198, %r196, 6;
	and.b32  	%r47, %r198, 6;
	sub.s32 	%r199, 2, %r196;
	and.b32  	%r48, %r199, 2;
	and.b32  	%r49, %r197, -8;
$L__BB2_29:
	setp.lt.s32 	%p39, %r3, %r89;
	@%p39 bra 	$L__BB2_31;
$L__BB2_30:
	add.s32 	%r4, %r4, %r2;
	setp.lt.s32 	%p45, %r4, %r90;
	@%p45 bra 	$L__BB2_29;
	bra.uni 	$L__BB2_60;
$L__BB2_31:
	mul.lo.s32 	%r52, %r4, %r89;
	mov.u32 	%r493, %r3;
$L__BB2_32:
	setp.lt.u32 	%p40, %r46, 7;
	mov.f32 	%f240, 0f00000000;
	mov.u32 	%r496, %r5;
	mov.f32 	%f241, %f240;
	@%p40 bra 	$L__BB2_35;
	mov.b32 	%r495, 0;
	mov.f32 	%f240, 0f00000000;
	mov.u32 	%r496, %r5;
$L__BB2_34:
	.pragma "nounroll";
	add.s32 	%r201, %r496, %r493;
	min.s32 	%r202, %r6, %r201;
	max.s32 	%r203, %r202, 0;
	add.s32 	%r204, %r203, %r52;
	abs.s32 	%r205, %r496;
	mul.wide.s32 	%rd41, %r205, 4;
	add.s64 	%rd42, %rd2, %rd41;
	ld.global.f32 	%f79, [%rd42];
	add.f32 	%f80, %f241, %f79;
	mul.wide.s32 	%rd43, %r204, 4;
	add.s64 	%rd44, %rd1, %rd43;
	ld.global.f32 	%f81, [%rd44];
	fma.rn.f32 	%f82, %f79, %f81, %f240;
	add.s32 	%r206, %r496, 1;
	add.s32 	%r207, %r201, 1;
	min.s32 	%r208, %r6, %r207;
	max.s32 	%r209, %r208, 0;
	add.s32 	%r210, %r209, %r52;
	abs.s32 	%r211, %r206;
	mul.wide.u32 	%rd45, %r211, 4;
	add.s64 	%rd46, %rd2, %rd45;
	ld.global.f32 	%f83, [%rd46];
	add.f32 	%f84, %f80, %f83;
	mul.wide.s32 	%rd47, %r210, 4;
	add.s64 	%rd48, %rd1, %rd47;
	ld.global.f32 	%f85, [%rd48];
	fma.rn.f32 	%f86, %f83, %f85, %f82;
	add.s32 	%r212, %r496, 2;
	add.s32 	%r213, %r201, 2;
	min.s32 	%r214, %r6, %r213;
	max.s32 	%r215, %r214, 0;
	add.s32 	%r216, %r215, %r52;
	abs.s32 	%r217, %r212;
	mul.wide.u32 	%rd49, %r217, 4;
	add.s64 	%rd50, %rd2, %rd49;
	ld.global.f32 	%f87, [%rd50];
	add.f32 	%f88, %f84, %f87;
	mul.wide.s32 	%rd51, %r216, 4;
	add.s64 	%rd52, %rd1, %rd51;
	ld.global.f32 	%f89, [%rd52];
	fma.rn.f32 	%f90, %f87, %f89, %f86;
	add.s32 	%r218, %r496, 3;
	add.s32 	%r219, %r201, 3;
	min.s32 	%r220, %r6, %r219;
	max.s32 	%r221, %r220, 0;
	add.s32 	%r222, %r221, %r52;
	abs.s32 	%r223, %r218;
	mul.wide.u32 	%rd53, %r223, 4;
	add.s64 	%rd54, %rd2, %rd53;
	ld.global.f32 	%f91, [%rd54];
	add.f32 	%f92, %f88, %f91;
	mul.wide.s32 	%rd55, %r222, 4;
	add.s64 	%rd56, %rd1, %rd55;
	ld.global.f32 	%f93, [%rd56];
	fma.rn.f32 	%f94, %f91, %f93, %f90;
	add.s32 	%r224, %r496, 4;
	add.s32 	%r225, %r201, 4;
	min.s32 	%r226, %r6, %r225;
	max.s32 	%r227, %r226, 0;
	add.s32 	%r228, %r227, %r52;
	abs.s32 	%r229, %r224;
	mul.wide.u32 	%rd57, %r229, 4;
	add.s64 	%rd58, %rd2, %rd57;
	ld.global.f32 	%f95, [%rd58];
	add.f32 	%f96, %f92, %f95;
	mul.wide.s32 	%rd59, %r228, 4;
	add.s64 	%rd60, %rd1, %rd59;
	ld.global.f32 	%f97, [%rd60];
	fma.rn.f32 	%f98, %f95, %f97, %f94;
	add.s32 	%r230, %r496, 5;
	add.s32 	%r231, %r201, 5;
	min.s32 	%r232, %r6, %r231;
	max.s32 	%r233, %r232, 0;
	add.s32 	%r234, %r233, %r52;
	abs.s32 	%r235, %r230;
	mul.wide.u32 	%rd61, %r235, 4;
	add.s64 	%rd62, %rd2, %rd61;
	ld.global.f32 	%f99, [%rd62];
	add.f32 	%f100, %f96, %f99;
	mul.wide.s32 	%rd63, %r234, 4;
	add.s64 	%rd64, %rd1, %rd63;
	ld.global.f32 	%f101, [%rd64];
	fma.rn.f32 	%f102, %f99, %f101, %f98;
	add.s32 	%r236, %r496, 6;
	add.s32 	%r237, %r201, 6;
	min.s32 	%r238, %r6, %r237;
	max.s32 	%r239, %r238, 0;
	add.s32 	%r240, %r239, %r52;
	abs.s32 	%r241, %r236;
	mul.wide.u32 	%rd65, %r241, 4;
	add.s64 	%rd66, %rd2, %rd65;
	ld.global.f32 	%f103, [%rd66];
	add.f32 	%f104, %f100, %f103;
	mul.wide.s32 	%rd67, %r240, 4;
	add.s64 	%rd68, %rd1, %rd67;
	ld.global.f32 	%f105, [%rd68];
	fma.rn.f32 	%f106, %f103, %f105, %f102;
	add.s32 	%r242, %r496, 7;
	add.s32 	%r243, %r201, 7;
	min.s32 	%r244, %r6, %r243;
	max.s32 	%r245, %r244, 0;
	add.s32 	%r246, %r245, %r52;
	abs.s32 	%r247, %r242;
	mul.wide.u32 	%rd69, %r247, 4;
	add.s64 	%rd70, %rd2, %rd69;
	ld.global.f32 	%f107, [%rd70];
	add.f32 	%f241, %f104, %f107;
	mul.wide.s32 	%rd71, %r246, 4;
	add.s64 	%rd72, %rd1, %rd71;
	ld.global.f32 	%f108, [%rd72];
	fma.rn.f32 	%f240, %f107, %f108, %f106;
	add.s32 	%r496, %r496, 8;
	add.s32 	%r495, %r495, 8;
	setp.ne.s32 	%p41, %r495, %r49;
	@%p41 bra 	$L__BB2_34;
$L__BB2_35:
	setp.lt.u32 	%p42, %r47, 3;
	@%p42 bra 	$L__BB2_37;
	add.s32 	%r248, %r496, %r493;
	min.s32 	%r249, %r6, %r248;
	max.s32 	%r250, %r249, 0;
	add.s32 	%r251, %r250, %r52;
	abs.s32 	%r252, %r496;
	mul.wide.s32 	%rd73, %r252, 4;
	add.s64 	%rd74, %rd2, %rd73;
	ld.global.f32 	%f109, [%rd74];
	add.f32 	%f110, %f241, %f109;
	mul.wide.s32 	%rd75, %r251, 4;
	add.s64 	%rd76, %rd1, %rd75;
	ld.global.f32 	%f111, [%rd76];
	fma.rn.f32 	%f112, %f109, %f111, %f240;
	add.s32 	%r253, %r496, 1;
	add.s32 	%r254, %r248, 1;
	min.s32 	%r255, %r6, %r254;
	max.s32 	%r256, %r255, 0;
	add.s32 	%r257, %r256, %r52;
	abs.s32 	%r258, %r253;
	mul.wide.u32 	%rd77, %r258, 4;
	add.s64 	%rd78, %rd2, %rd77;
	ld.global.f32 	%f113, [%rd78];
	add.f32 	%f114, %f110, %f113;
	mul.wide.s32 	%rd79, %r257, 4;
	add.s64 	%rd80, %rd1, %rd79;
	ld.global.f32 	%f115, [%rd80];
	fma.rn.f32 	%f116, %f113, %f115, %f112;
	add.s32 	%r259, %r496, 2;
	add.s32 	%r260, %r248, 2;
	min.s32 	%r261, %r6, %r260;
	max.s32 	%r262, %r261, 0;
	add.s32 	%r263, %r262, %r52;
	abs.s32 	%r264, %r259;
	mul.wide.u32 	%rd81, %r264, 4;
	add.s64 	%rd82, %rd2, %rd81;
	ld.global.f32 	%f117, [%rd82];
	add.f32 	%f118, %f114, %f117;
	mul.wide.s32 	%rd83, %r263, 4;
	add.s64 	%rd84, %rd1, %rd83;
	ld.global.f32 	%f119, [%rd84];
	fma.rn.f32 	%f120, %f117, %f119, %f116;
	add.s32 	%r265, %r496, 3;
	add.s32 	%r266, %r248, 3;
	min.s32 	%r267, %r6, %r266;
	max.s32 	%r268, %r267, 0;
	add.s32 	%r269, %r268, %r52;
	abs.s32 	%r270, %r265;
	mul.wide.u32 	%rd85, %r270, 4;
	add.s64 	%rd86, %rd2, %rd85;
	ld.global.f32 	%f121, [%rd86];
	add.f32 	%f241, %f118, %f121;
	mul.wide.s32 	%rd87, %r269, 4;
	add.s64 	%rd88, %rd1, %rd87;
	ld.global.f32 	%f122, [%rd88];
	fma.rn.f32 	%f240, %f121, %f122, %f120;
	add.s32 	%r496, %r496, 4;
$L__BB2_37:
	setp.eq.s32 	%p43, %r48, 0;
	@%p43 bra 	$L__BB2_39;
	add.s32 	%r271, %r496, %r493;
	min.s32 	%r272, %r6, %r271;
	max.s32 	%r273, %r272, 0;
	add.s32 	%r274, %r273, %r52;
	abs.s32 	%r275, %r496;
	mul.wide.s32 	%rd89, %r275, 4;
	add.s64 	%rd90, %rd2, %rd89;
	ld.global.f32 	%f123, [%rd90];
	add.f32 	%f124, %f241, %f123;
	mul.wide.s32 	%rd91, %r274, 4;
	add.s64 	%rd92, %rd1, %rd91;
	ld.global.f32 	%f125, [%rd92];
	fma.rn.f32 	%f126, %f123, %f125, %f240;
	add.s32 	%r276, %r496, 1;
	add.s32 	%r277, %r271, 1;
	min.s32 	%r278, %r6, %r277;
	max.s32 	%r279, %r278, 0;
	add.s32 	%r280, %r279, %r52;
	abs.s32 	%r281, %r276;
	mul.wide.u32 	%rd93, %r281, 4;
	add.s64 	%rd94, %rd2, %rd93;
	ld.global.f32 	%f127, [%rd94];
	add.f32 	%f241, %f124, %f127;
	mul.wide.s32 	%rd95, %r280, 4;
	add.s64 	%rd96, %rd1, %rd95;
	ld.global.f32 	%f128, [%rd96];
	fma.rn.f32 	%f240, %f127, %f128, %f126;
	add.s32 	%r496, %r496, 2;
$L__BB2_39:
	add.s32 	%r282, %r493, %r52;
	add.s32 	%r283, %r496, %r493;
	min.s32 	%r284, %r6, %r283;
	max.s32 	%r285, %r284, 0;
	add.s32 	%r286, %r285, %r52;
	abs.s32 	%r287, %r496;
	mul.wide.s32 	%rd97, %r287, 4;
	add.s64 	%rd98, %rd2, %rd97;
	ld.global.f32 	%f129, [%rd98];
	add.f32 	%f130, %f241, %f129;
	mul.wide.s32 	%rd99, %r286, 4;
	add.s64 	%rd100, %rd1, %rd99;
	ld.global.f32 	%f131, [%rd100];
	fma.rn.f32 	%f132, %f129, %f131, %f240;
	div.rn.f32 	%f133, %f132, %f130;
	mul.wide.s32 	%rd101, %r282, 4;
	add.s64 	%rd102, %rd3, %rd101;
	st.global.f32 	[%rd102], %f133;
	add.s32 	%r493, %r493, %r1;
	setp.lt.s32 	%p44, %r493, %r89;
	@%p44 bra 	$L__BB2_32;
	bra.uni 	$L__BB2_30;
$L__BB2_40:
	ld.param.u32 	%r473, [_Z14convolve_imagePfS_iiiS_ibb_param_6];
	shl.b32 	%r103, %r473, 1;
	add.s32 	%r104, %r103, -1;
	add.s32 	%r64, %r103, -2;
	sub.s32 	%r105, 2, %r103;
	and.b32  	%r65, %r105, 2;
	and.b32  	%r66, %r104, -4;
$L__BB2_41:
	setp.lt.s32 	%p12, %r3, %r89;
	@%p12 bra 	$L__BB2_43;
$L__BB2_42:
	add.s32 	%r4, %r4, %r2;
	setp.lt.s32 	%p38, %r4, %r90;
	@%p38 bra 	$L__BB2_41;
	bra.uni 	$L__BB2_60;
$L__BB2_43:
	mul.lo.s32 	%r69, %r4, %r89;
	mov.u32 	%r500, %r3;
$L__BB2_44:
	setp.lt.u32 	%p13, %r64, 3;
	mov.f32 	%f247, 0f00000000;
	mov.u32 	%r503, %r5;
	@%p13 bra 	$L__BB2_47;
	mov.b32 	%r502, 0;
	mov.f32 	%f247, 0f00000000;
	mov.u32 	%r503, %r5;
$L__BB2_46:
	.pragma "nounroll";
	add.s32 	%r107, %r503, %r500;
	min.s32 	%r108, %r6, %r107;
	max.s32 	%r109, %r108, 0;
	setp.lt.s32 	%p14, %r107, 0;
	neg.s32 	%r110, %r107;
	selp.b32 	%r111, %r110, %r109, %p14;
	setp.lt.s32 	%p15, %r107, %r89;
	sub.s32 	%r112, %r107, %r6;
	abs.s32 	%r113, %r112;
	not.b32 	%r114, %r113;
	add.s32 	%r115, %r89, %r114;
	selp.b32 	%r116, %r111, %r115, %p15;
	add.s32 	%r117, %r116, %r69;
	abs.s32 	%r118, %r503;
	mul.wide.s32 	%rd11, %r118, 4;
	add.s64 	%rd12, %rd2, %rd11;
	ld.global.f32 	%f43, [%rd12];
	setp.lt.s32 	%p16, %r503, 0;
	neg.f32 	%f44, %f43;
	selp.f32 	%f45, %f44, %f43, %p16;
	mul.wide.s32 	%rd13, %r117, 4;
	add.s64 	%rd14, %rd1, %rd13;
	ld.global.f32 	%f46, [%rd14];
	fma.rn.f32 	%f47, %f45, %f46, %f247;
	add.s32 	%r119, %r503, 1;
	add.s32 	%r120, %r107, 1;
	min.s32 	%r121, %r6, %r120;
	max.s32 	%r122, %r121, 0;
	setp.lt.s32 	%p17, %r120, 0;
	not.b32 	%r123, %r107;
	selp.b32 	%r124, %r123, %r122, %p17;
	setp.lt.s32 	%p18, %r120, %r89;
	sub.s32 	%r125, %r120, %r6;
	abs.s32 	%r126, %r125;
	not.b32 	%r127, %r126;
	add.s32 	%r128, %r89, %r127;
	selp.b32 	%r129, %r124, %r128, %p18;
	add.s32 	%r130, %r129, %r69;
	abs.s32 	%r131, %r119;
	mul.wide.u32 	%rd15, %r131, 4;
	add.s64 	%rd16, %rd2, %rd15;
	ld.global.f32 	%f48, [%rd16];
	setp.lt.s32 	%p19, %r503, -1;
	neg.f32 	%f49, %f48;
	selp.f32 	%f50, %f49, %f48, %p19;
	mul.wide.s32 	%rd17, %r130, 4;
	add.s64 	%rd18, %rd1, %rd17;
	ld.global.f32 	%f51, [%rd18];
	fma.rn.f32 	%f52, %f50, %f51, %f47;
	add.s32 	%r132, %r503, 2;
	add.s32 	%r133, %r107, 2;
	min.s32 	%r134, %r6, %r133;
	max.s32 	%r135, %r134, 0;
	setp.lt.s32 	%p20, %r133, 0;
	sub.s32 	%r136, -2, %r107;
	selp.b32 	%r137, %r136, %r135, %p20;
	setp.lt.s32 	%p21, %r133, %r89;
	sub.s32 	%r138, %r133, %r6;
	abs.s32 	%r139, %r138;
	not.b32 	%r140, %r139;
	add.s32 	%r141, %r89, %r140;
	selp.b32 	%r142, %r137, %r141, %p21;
	add.s32 	%r143, %r142, %r69;
	abs.s32 	%r144, %r132;
	mul.wide.u32 	%rd19, %r144, 4;
	add.s64 	%rd20, %rd2, %rd19;
	ld.global.f32 	%f53, [%rd20];
	setp.lt.s32 	%p22, %r503, -2;
	neg.f32 	%f54, %f53;
	selp.f32 	%f55, %f54, %f53, %p22;
	mul.wide.s32 	%rd21, %r143, 4;
	add.s64 	%rd22, %rd1, %rd21;
	ld.global.f32 	%f56, [%rd22];
	fma.rn.f32 	%f57, %f55, %f56, %f52;
	add.s32 	%r145, %r503, 3;
	add.s32 	%r146, %r107, 3;
	min.s32 	%r147, %r6, %r146;
	max.s32 	%r148, %r147, 0;
	setp.lt.s32 	%p23, %r146, 0;
	sub.s32 	%r149, -3, %r107;
	selp.b32 	%r150, %r149, %r148, %p23;
	setp.lt.s32 	%p24, %r146, %r89;
	sub.s32 	%r151, %r146, %r6;
	abs.s32 	%r152, %r151;
	not.b32 	%r153, %r152;
	add.s32 	%r154, %r89, %r153;
	selp.b32 	%r155, %r150, %r154, %p24;
	add.s32 	%r156, %r155, %r69;
	abs.s32 	%r157, %r145;
	mul.wide.u32 	%rd23, %r157, 4;
	add.s64 	%rd24, %rd2, %rd23;
	ld.global.f32 	%f58, [%rd24];
	setp.lt.s32 	%p25, %r503, -3;
	neg.f32 	%f59, %f58;
	selp.f32 	%f60, %f59, %f58, %p25;
	mul.wide.s32 	%rd25, %r156, 4;
	add.s64 	%rd26, %rd1, %rd25;
	ld.global.f32 	%f61, [%rd26];
	fma.rn.f32 	%f247, %f60, %f61, %f57;
	add.s32 	%r503, %r503, 4;
	add.s32 	%r502, %r502, 4;
	setp.ne.s32 	%p26, %r502, %r66;
	@%p26 bra 	$L__BB2_46;
$L__BB2_47:
	setp.eq.s32 	%p27, %r65, 0;
	@%p27 bra 	$L__BB2_49;
	add.s32 	%r158, %r503, %r500;
	min.s32 	%r159, %r6, %r158;
	max.s32 	%r160, %r159, 0;
	setp.lt.s32 	%p28, %r158, 0;
	neg.s32 	%r161, %r158;
	selp.b32 	%r162, %r161, %r160, %p28;
	setp.lt.s32 	%p29, %r158, %r89;
	sub.s32 	%r163, %r158, %r6;
	abs.s32 	%r164, %r163;
	not.b32 	%r165, %r164;
	add.s32 	%r166, %r89, %r165;
	selp.b32 	%r167, %r162, %r166, %p29;
	add.s32 	%r168, %r167, %r69;
	abs.s32 	%r169, %r503;
	mul.wide.s32 	%rd27, %r169, 4;
	add.s64 	%rd28, %rd2, %rd27;
	ld.global.f32 	%f62, [%rd28];
	setp.lt.s32 	%p30, %r503, 0;
	neg.f32 	%f63, %f62;
	selp.f32 	%f64, %f63, %f62, %p30;
	mul.wide.s32 	%rd29, %r168, 4;
	add.s64 	%rd30, %rd1, %rd29;
	ld.global.f32 	%f65, [%rd30];
	fma.rn.f32 	%f66, %f64, %f65, %f247;
	add.s32 	%r170, %r503, 1;
	add.s32 	%r171, %r158, 1;
	min.s32 	%r172, %r6, %r171;
	max.s32 	%r173, %r172, 0;
	setp.lt.s32 	%p31, %r171, 0;
	not.b32 	%r174, %r158;
	selp.b32 	%r175, %r174, %r173, %p31;
	setp.lt.s32 	%p32, %r171, %r89;
	sub.s32 	%r176, %r171, %r6;
	abs.s32 	%r177, %r176;
	not.b32 	%r178, %r177;
	add.s32 	%r179, %r89, %r178;
	selp.b32 	%r180, %r175, %r179, %p32;
	add.s32 	%r181, %r180, %r69;
	abs.s32 	%r182, %r170;
	mul.wide.u32 	%rd31, %r182, 4;
	add.s64 	%rd32, %rd2, %rd31;
	ld.global.f32 	%f67, [%rd32];
	setp.lt.s32 	%p33, %r503, -1;
	neg.f32 	%f68, %f67;
	selp.f32 	%f69, %f68, %f67, %p33;
	mul.wide.s32 	%rd33, %r181, 4;
	add.s64 	%rd34, %rd1, %rd33;
	ld.global.f32 	%f70, [%rd34];
	fma.rn.f32 	%f247, %f69, %f70, %f66;
	add.s32 	%r503, %r503, 2;
$L__BB2_49:
	add.s32 	%r183, %r500, %r69;
	add.s32 	%r184, %r503, %r500;
	min.s32 	%r185, %r6, %r184;
	max.s32 	%r186, %r185, 0;
	setp.lt.s32 	%p34, %r184, 0;
	neg.s32 	%r187, %r184;
	selp.b32 	%r188, %r187, %r186, %p34;
	setp.lt.s32 	%p35, %r184, %r89;
	sub.s32 	%r189, %r184, %r6;
	abs.s32 	%r190, %r189;
	not.b32 	%r191, %r190;
	add.s32 	%r192, %r89, %r191;
	selp.b32 	%r193, %r188, %r192, %p35;
	add.s32 	%r194, %r193, %r69;
	abs.s32 	%r195, %r503;
	mul.wide.s32 	%rd35, %r195, 4;
	add.s64 	%rd36, %rd2, %rd35;
	ld.global.f32 	%f71, [%rd36];
	setp.lt.s32 	%p36, %r503, 0;
	neg.f32 	%f72, %f71;
	selp.f32 	%f73, %f72, %f71, %p36;
	mul.wide.s32 	%rd37, %r194, 4;
	add.s64 	%rd38, %rd1, %rd37;
	ld.global.f32 	%f74, [%rd38];
	fma.rn.f32 	%f75, %f73, %f74, %f247;
	mul.f32 	%f76, %f75, 0f4CE4E1C0;
	mul.wide.s32 	%rd39, %r183, 4;
	add.s64 	%rd40, %rd3, %rd39;
	st.global.f32 	[%rd40], %f76;
	add.s32 	%r500, %r500, %r1;
	setp.lt.s32 	%p37, %r500, %r89;
	@%p37 bra 	$L__BB2_44;
	bra.uni 	$L__BB2_42;
$L__BB2_50:
	setp.eq.s16 	%p3, %rs2, 0;
	@%p3 bra 	$L__BB2_51;
	bra.uni 	$L__BB2_56;
$L__BB2_51:
	mov.f32 	%f40, 0f00000000;
	div.rn.f32 	%f39, %f40, 0f00000000;
$L__BB2_52:
	setp.lt.s32 	%p7, %r3, %r89;
	@%p7 bra 	$L__BB2_54;
$L__BB2_53:
	add.s32 	%r4, %r4, %r2;
	setp.lt.s32 	%p9, %r4, %r90;
	@%p9 bra 	$L__BB2_52;
	bra.uni 	$L__BB2_60;
$L__BB2_54:
	mul.lo.s32 	%r81, %r4, %r89;
	mov.u32 	%r506, %r3;
$L__BB2_55:
	add.s32 	%r102, %r506, %r81;
	mul.wide.s32 	%rd9, %r102, 4;
	add.s64 	%rd10, %rd3, %rd9;
	st.global.f32 	[%rd10], %f39;
	add.s32 	%r506, %r506, %r1;
	setp.lt.s32 	%p8, %r506, %r89;
	@%p8 bra 	$L__BB2_55;
	bra.uni 	$L__BB2_53;
$L__BB2_56:
	setp.ge.s32 	%p4, %r3, %r89;
	@%p4 bra 	$L__BB2_59;
	mul.lo.s32 	%r85, %r4, %r89;
	mov.u32 	%r508, %r3;
$L__BB2_58:
	add.s32 	%r100, %r508, %r85;
	mul.wide.s32 	%rd7, %r100, 4;
	add.s64 	%rd8, %rd3, %rd7;
	mov.b32 	%r101, 0;
	st.global.u32 	[%rd8], %r101;
	add.s32 	%r508, %r508, %r1;
	setp.lt.s32 	%p5, %r508, %r89;
	@%p5 bra 	$L__BB2_58;
$L__BB2_59:
	add.s32 	%r4, %r4, %r2;
	setp.lt.s32 	%p6, %r4, %r90;
	@%p6 bra 	$L__BB2_56;
$L__BB2_60:
	ret;

}
	// .globl	_Z29bilinear_interpolation_kernelPfS_iiiiii
.visible .entry _Z29bilinear_interpolation_kernelPfS_iiiiii(
	.param .u64 .ptr .align 1 _Z29bilinear_interpolation_kernelPfS_iiiiii_param_0,
	.param .u64 .ptr .align 1 _Z29bilinear_interpolation_kernelPfS_iiiiii_param_1,
	.param .u32 _Z29bilinear_interpolation_kernelPfS_iiiiii_param_2,
	.param .u32 _Z29bilinear_interpolation_kernelPfS_iiiiii_param_3,
	.param .u32 _Z29bilinear_interpolation_kernelPfS_iiiiii_param_4,
	.param .u32 _Z29bilinear_interpolation_kernelPfS_iiiiii_param_5,
	.param .u32 _Z29bilinear_interpolation_kernelPfS_iiiiii_param_6,
	.param .u32 _Z29bilinear_interpolation_kernelPfS_iiiiii_param_7
)
{
	.reg .pred 	%p<12>;
	.reg .b32 	%r<45>;
	.reg .b32 	%f<30>;
	.reg .b64 	%rd<16>;
	.reg .b64 	%fd<16>;

	ld.param.u64 	%rd3, [_Z29bilinear_interpolation_kernelPfS_iiiiii_param_1];
	ld.param.u32 	%r16, [_Z29bilinear_interpolation_kernelPfS_iiiiii_param_2];
	ld.param.u32 	%r17, [_Z29bilinear_interpolation_kernelPfS_iiiiii_param_3];
	ld.param.u32 	%r18, [_Z29bilinear_interpolation_kernelPfS_iiiiii_param_5];
	ld.param.u32 	%r19, [_Z29bilinear_interpolation_kernelPfS_iiiiii_param_6];
	mov.u32 	%r20, %tid.x;
	mov.u32 	%r21, %ctaid.x;
	mov.u32 	%r1, %ntid.x;
	mad.lo.s32 	%r2, %r21, %r1, %r20;
	mov.u32 	%r22, %tid.y;
	mov.u32 	%r23, %ctaid.y;
	mov.u32 	%r3, %ntid.y;
	mad.lo.s32 	%r43, %r23, %r3, %r22;
	setp.ge.s32 	%p2, %r43, %r19;
	@%p2 bra 	$L__BB3_8;
	add.s32 	%r5, %r16, -1;
	cvt.rn.f32.s32 	%f1, %r5;
	add.s32 	%r6, %r17, -1;
	cvt.rn.f32.s32 	%f8, %r19;
	cvt.rn.f32.s32 	%f9, %r17;
	div.rn.f32 	%f2, %f9, %f8;
	cvt.rn.f32.s32 	%f10, %r18;
	cvt.rn.f32.s32 	%f11, %r16;
	div.rn.f32 	%f3, %f11, %f10;
	mov.u32 	%r24, %nctaid.y;
	mul.lo.s32 	%r7, %r3, %r24;
	mov.u32 	%r25, %nctaid.x;
	mul.lo.s32 	%r8, %r1, %r25;
	cvta.to.global.u64 	%rd1, %rd3;
	cvt.rn.f32.s32 	%f14, %r6;
$L__BB3_2:
	setp.ge.s32 	%p3, %r2, %r18;
	@%p3 bra 	$L__BB3_7;
	mul.lo.s32 	%r10, %r43, %r18;
	cvt.rn.f32.u32 	%f12, %r43;
	mul.f32 	%f13, %f2, %f12;
	setp.gt.f32 	%p4, %f13, %f14;
	setp.lt.f32 	%p5, %f13, 0f00000000;
	or.pred  	%p1, %p4, %p5;
	cvt.rzi.s32.f32 	%r26, %f13;
	min.s32 	%r27, %r6, %r26;
	max.s32 	%r28, %r27, 0;
	add.s32 	%r29, %r26, 1;
	min.s32 	%r30, %r6, %r29;
	max.s32 	%r31, %r30, 0;
	cvt.rn.f32.u32 	%f15, %r28;
	sub.f32 	%f4, %f13, %f15;
	mul.lo.s32 	%r11, %r28, %r16;
	mul.lo.s32 	%r12, %r31, %r16;
	cvt.f64.f32 	%fd2, %f4;
	mov.f64 	%fd3, 0d3FF0000000000000;
	sub.f64 	%fd1, %fd3, %fd2;
	mov.u32 	%r44, %r2;
$L__BB3_4:
	cvt.rn.f32.s32 	%f17, %r44;
	mul.f32 	%f5, %f3, %f17;
	setp.gt.f32 	%p6, %f5, %f1;
	setp.lt.f32 	%p7, %f5, 0f00000000;
	or.pred  	%p8, %p6, %p7;
	or.pred  	%p9, %p8, %p1;
	mov.f32 	%f29, 0f00000000;
	@%p9 bra 	$L__BB3_6;
	ld.param.u64 	%rd15, [_Z29bilinear_interpolation_kernelPfS_iiiiii_param_0];
	cvt.rzi.s32.f32 	%r32, %f5;
	min.s32 	%r33, %r5, %r32;
	max.s32 	%r34, %r33, 0;
	add.s32 	%r35, %r32, 1;
	min.s32 	%r36, %r5, %r35;
	max.s32 	%r37, %r36, 0;
	cvt.rn.f32.u32 	%f18, %r34;
	sub.f32 	%f19, %f5, %f18;
	add.s32 	%r38, %r34, %r11;
	add.s32 	%r39, %r37, %r11;
	add.s32 	%r40, %r34, %r12;
	add.s32 	%r41, %r37, %r12;
	cvta.to.global.u64 	%rd4, %rd15;
	mul.wide.s32 	%rd5, %r38, 4;
	add.s64 	%rd6, %rd4, %rd5;
	ld.global.f32 	%f20, [%rd6];
	mul.wide.s32 	%rd7, %r39, 4;
	add.s64 	%rd8, %rd4, %rd7;
	ld.global.f32 	%f21, [%rd8];
	mul.wide.s32 	%rd9, %r40, 4;
	add.s64 	%rd10, %rd4, %rd9;
	ld.global.f32 	%f22, [%rd10];
	mul.wide.s32 	%rd11, %r41, 4;
	add.s64 	%rd12, %rd4, %rd11;
	ld.global.f32 	%f23, [%rd12];
	cvt.f64.f32 	%fd4, %f19;
	mov.f64 	%fd5, 0d3FF0000000000000;
	sub.f64 	%fd6, %fd5, %fd4;
	cvt.f64.f32 	%fd7, %f20;
	mul.f32 	%f24, %f19, %f21;
	cvt.f64.f32 	%fd8, %f24;
	fma.rn.f64 	%fd9, %fd6, %fd7, %fd8;
	cvt.rn.f32.f64 	%f25, %fd9;
	cvt.f64.f32 	%fd10, %f22;
	mul.f32 	%f26, %f19, %f23;
	cvt.f64.f32 	%fd11, %f26;
	fma.rn.f64 	%fd12, %fd6, %fd10, %fd11;
	cvt.rn.f32.f64 	%f27, %fd12;
	cvt.f64.f32 	%fd13, %f25;
	mul.f32 	%f28, %f4, %f27;
	cvt.f64.f32 	%fd14, %f28;
	fma.rn.f64 	%fd15, %fd1, %fd13, %fd14;
	cvt.rn.f32.f64 	%f29, %fd15;
$L__BB3_6:
	add.s32 	%r42, %r44, %r10;
	mul.wide.s32 	%rd13, %r42, 4;
	add.s64 	%rd14, %rd1, %rd13;
	st.global.f32 	[%rd14], %f29;
	add.s32 	%r44, %r44, %r8;
	setp.lt.s32 	%p10, %r44, %r18;
	@%p10 bra 	$L__BB3_4;
$L__BB3_7:
	add.s32 	%r43, %r43, %r7;
	setp.lt.s32 	%p11, %r43, %r19;
	@%p11 bra 	$L__BB3_2;
$L__BB3_8:
	ret;

}
	// .globl	_Z25warp_interpolation_kernelPfS_S_S_iii
.visible .entry _Z25warp_interpolation_kernelPfS_S_S_iii(
	.param .u64 .ptr .align 1 _Z25warp_interpolation_kernelPfS_S_S_iii_param_0,
	.param .u64 .ptr .align 1 _Z25warp_interpolation_kernelPfS_S_S_iii_param_1,
	.param .u64 .ptr .align 1 _Z25warp_interpolation_kernelPfS_S_S_iii_param_2,
	.param .u64 .ptr .align 1 _Z25warp_interpolation_kernelPfS_S_S_iii_param_3,
	.param .u32 _Z25warp_interpolation_kernelPfS_S_S_iii_param_4,
	.param .u32 _Z25warp_interpolation_kernelPfS_S_S_iii_param_5,
	.param .u32 _Z25warp_interpolation_kernelPfS_S_S_iii_param_6
)
{
	.reg .pred 	%p<13>;
	.reg .b32 	%r<43>;
	.reg .b32 	%f<30>;
	.reg .b64 	%rd<23>;
	.reg .b64 	%fd<15>;

	ld.param.u64 	%rd5, [_Z25warp_interpolation_kernelPfS_S_S_iii_param_1];
	ld.param.u64 	%rd6, [_Z25warp_interpolation_kernelPfS_S_S_iii_param_2];
	ld.param.u64 	%rd7, [_Z25warp_interpolation_kernelPfS_S_S_iii_param_3];
	ld.param.u32 	%r15, [_Z25warp_interpolation_kernelPfS_S_S_iii_param_4];
	ld.param.u32 	%r16, [_Z25warp_interpolation_kernelPfS_S_S_iii_param_5];
	mov.u32 	%r17, %tid.x;
	mov.u32 	%r18, %ctaid.x;
	mov.u32 	%r1, %ntid.x;
	mad.lo.s32 	%r2, %r18, %r1, %r17;
	mov.u32 	%r19, %tid.y;
	mov.u32 	%r20, %ctaid.y;
	mov.u32 	%r3, %ntid.y;
	mad.lo.s32 	%r41, %r20, %r3, %r19;
	setp.ge.s32 	%p1, %r41, %r16;
	@%p1 bra 	$L__BB4_9;
	add.s32 	%r5, %r15, -1;
	cvt.rn.f32.s32 	%f1, %r5;
	add.s32 	%r6, %r16, -1;
	mov.u32 	%r21, %nctaid.y;
	mul.lo.s32 	%r7, %r3, %r21;
	mov.u32 	%r22, %nctaid.x;
	mul.lo.s32 	%r8, %r1, %r22;
	cvta.to.global.u64 	%rd1, %rd6;
	cvta.to.global.u64 	%rd2, %rd7;
	cvta.to.global.u64 	%rd3, %rd5;
$L__BB4_2:
	setp.ge.s32 	%p2, %r2, %r15;
	@%p2 bra 	$L__BB4_8;
	mul.lo.s32 	%r10, %r41, %r15;
	cvt.rn.f32.u32 	%f2, %r41;
	mov.u32 	%r42, %r2;
$L__BB4_4:
	add.s32 	%r12, %r42, %r10;
	mul.wide.s32 	%rd8, %r12, 4;
	add.s64 	%rd9, %rd1, %rd8;
	ld.global.f32 	%f8, [%rd9];
	add.s64 	%rd10, %rd2, %rd8;
	ld.global.f32 	%f9, [%rd10];
	cvt.rn.f32.s32 	%f10, %r42;
	add.f32 	%f11, %f8, %f10;
	add.f32 	%f12, %f9, %f2;
	setp.ltu.f32 	%p3, %f11, 0f00000000;
	setp.gtu.f32 	%p4, %f11, %f1;
	setp.ltu.f32 	%p5, %f12, 0f00000000;
	or.pred  	%p6, %p3, %p5;
	or.pred  	%p7, %p6, %p4;
	mov.f32 	%f29, 0f00000000;
	@%p7 bra 	$L__BB4_7;
	setp.gt.f32 	%p8, %f11, %f1;
	cvt.rn.f32.u32 	%f14, %r6;
	setp.gtu.f32 	%p9, %f12, %f14;
	or.pred  	%p10, %p9, %p8;
	@%p10 bra 	$L__BB4_7;
	ld.param.u64 	%rd22, [_Z25warp_interpolation_kernelPfS_S_S_iii_param_0];
	cvt.rzi.s32.f32 	%r23, %f11;
	min.s32 	%r24, %r5, %r23;
	max.s32 	%r25, %r24, 0;
	add.s32 	%r26, %r23, 1;
	min.s32 	%r27, %r5, %r26;
	max.s32 	%r28, %r27, 0;
	cvt.rzi.s32.f32 	%r29, %f12;
	min.s32 	%r30, %r6, %r29;
	max.s32 	%r31, %r30, 0;
	add.s32 	%r32, %r29, 1;
	min.s32 	%r33, %r6, %r32;
	max.s32 	%r34, %r33, 0;
	cvt.rn.f32.u32 	%f15, %r25;
	sub.f32 	%f16, %f11, %f15;
	cvt.rn.f32.u32 	%f17, %r31;
	sub.f32 	%f18, %f12, %f17;
	mul.lo.s32 	%r35, %r31, %r15;
	add.s32 	%r36, %r35, %r25;
	add.s32 	%r37, %r35, %r28;
	mul.lo.s32 	%r38, %r34, %r15;
	add.s32 	%r39, %r38, %r25;
	add.s32 	%r40, %r38, %r28;
	cvta.to.global.u64 	%rd11, %rd22;
	mul.wide.s32 	%rd12, %r36, 4;
	add.s64 	%rd13, %rd11, %rd12;
	ld.global.f32 	%f19, [%rd13];
	mul.wide.s32 	%rd14, %r37, 4;
	add.s64 	%rd15, %rd11, %rd14;
	ld.global.f32 	%f20, [%rd15];
	mul.wide.s32 	%rd16, %r39, 4;
	add.s64 	%rd17, %rd11, %rd16;
	ld.global.f32 	%f21, [%rd17];
	mul.wide.s32 	%rd18, %r40, 4;
	add.s64 	%rd19, %rd11, %rd18;
	ld.global.f32 	%f22, [%rd19];
	cvt.f64.f32 	%fd1, %f16;
	mov.f64 	%fd2, 0d3FF0000000000000;
	sub.f64 	%fd3, %fd2, %fd1;
	cvt.f64.f32 	%fd4, %f19;
	mul.f32 	%f23, %f16, %f20;
	cvt.f64.f32 	%fd5, %f23;
	fma.rn.f64 	%fd6, %fd3, %fd4, %fd5;
	cvt.rn.f32.f64 	%f24, %fd6;
	cvt.f64.f32 	%fd7, %f21;
	mul.f32 	%f25, %f16, %f22;
	cvt.f64.f32 	%fd8, %f25;
	fma.rn.f64 	%fd9, %fd3, %fd7, %fd8;
	cvt.rn.f32.f64 	%f26, %fd9;
	cvt.f64.f32 	%fd10, %f18;
	sub.f64 	%fd11, %fd2, %fd10;
	cvt.f64.f32 	%fd12, %f24;
	mul.f32 	%f27, %f18, %f26;
	cvt.f64.f32 	%fd13, %f27;
	fma.rn.f64 	%fd14, %fd11, %fd12, %fd13;
	cvt.rn.f32.f64 	%f29, %fd14;
$L__BB4_7:
	mul.wide.s32 	%rd20, %r12, 4;
	add.s64 	%rd21, %rd3, %rd20;
	st.global.f32 	[%rd21], %f29;
	add.s32 	%r42, %r42, %r8;
	setp.lt.s32 	%p11, %r42, %r15;
	@%p11 bra 	$L__BB4_4;
$L__BB4_8:
	add.s32 	%r41, %r41, %r7;
	setp.lt.s32 	%p12, %r41, %r16;
	@%p12 bra 	$L__BB4_2;
$L__BB4_9:
	ret;

}
	// .globl	_Z26prepare_SOR_kernel_stage_1PKfS0_S0_S0_S0_S0_S0_S0_S0_PfS1_S1_S1_S1_S1_S1_S0_S0_S0_S0_ffiii
.visible .entry _Z26prepare_SOR_kernel_stage_1PKfS0_S0_S0_S0_S0_S0_S0_S0_PfS1_S1_S1_S1_S1_S1_S0_S0_S0_S0_ffiii(
	.param .u64 .ptr .align 1 _Z26prepare_SOR_kernel_stage_1PKfS0_S0_S0_S0_S0_S0_S0_S0_PfS1_S1_S1_S1_S1_S1_S0_S0_S0_S0_ffiii_param_0,
	.param .u64 .ptr .align 1 _Z26prepare_SOR_kernel_stage_1PKfS0_S0_S0_S0_S0_S0_S0_S0_PfS1_S1_S1_S1_S1_S1_S0_S0_S0_S0_ffiii_param_1,
	.param .u64 .ptr .align 1 _Z26prepare_SOR_kernel_stage_1PKfS0_S0_S0_S0_S0_S0_S0_S0_PfS1_S1_S1_S1_S1_S1_S0_S0_S0_S0_ffiii_param_2,
	.param .u64 .ptr .align 1 _Z26prepare_SOR_kernel_stage_1PKfS0_S0_S0_S0_S0_S0_S0_S0_PfS1_S1_S1_S1_S1_S1_S0_S0_S0_S0_ffiii_param_3,
	.param .u64 .ptr .align 1 _Z26prepare_SOR_kernel_stage_1PKfS0_S0_S0_S0_S0_S0_S0_S0_PfS1_S1_S1_S1_S1_S1_S0_S0_S0_S0_ffiii_param_4,
	.param .u64 .ptr .align 1 _Z26prepare_SOR_kernel_stage_1PKfS0_S0_S0_S0_S0_S0_S0_S0_PfS1_S1_S1_S1_S1_S1_S0_S0_S0_S0_ffiii_param_5,
	.param .u64 .ptr .align 1 _Z26prepare_SOR_kernel_stage_1PKfS0_S0_S0_S0_S0_S0_S0_S0_PfS1_S1_S1_S1_S1_S1_S0_S0_S0_S0_ffiii_param_6,
	.param .u64 .ptr .align 1 _Z26prepare_SOR_kernel_stage_1PKfS0_S0_S0_S0_S0_S0_S0_S0_PfS1_S1_S1_S1_S1_S1_S0_S0_S0_S0_ffiii_param_7,
	.param .u64 .ptr .align 1 _Z26prepare_SOR_kernel_stage_1PKfS0_S0_S0_S0_S0_S0_S0_S0_PfS1_S1_S1_S1_S1_S1_S0_S0_S0_S0_ffiii_param_8,
	.param .u64 .ptr .align 1 _Z26prepare_SOR_kernel_stage_1PKfS0_S0_S0_S0_S0_S0_S0_S0_PfS1_S1_S1_S1_S1_S1_S0_S0_S0_S0_ffiii_param_9,
	.param .u64 .ptr .align 1 _Z26prepare_SOR_kernel_stage_1PKfS0_S0_S0_S0_S0_S0_S0_S0_PfS1_S1_S1_S1_S1_S1_S0_S0_S0_S0_ffiii_param_10,
	.param .u64 .ptr .align 1 _Z26prepare_SOR_kernel_stage_1PKfS0_S0_S0_S0_S0_S0_S0_S0_PfS1_S1_S1_S1_S1_S1_S0_S0_S0_S0_ffiii_param_11,
	.param .u64 .ptr .align 1 _Z26prepare_SOR_kernel_stage_1PKfS0_S0_S0_S0_S0_S0_S0_S0_PfS1_S1_S1_S1_S1_S1_S0_S0_S0_S0_ffiii_param_12,
	.param .u64 .ptr .align 1 _Z26prepare_SOR_kernel_stage_1PKfS0_S0_S0_S0_S0_S0_S0_S0_PfS1_S1_S1_S1_S1_S1_S0_S0_S0_S0_ffiii_param_13,
	.param .u64 .ptr .align 1 _Z26prepare_SOR_kernel_stage_1PKfS0_S0_S0_S0_S0_S0_S0_S0_PfS1_S1_S1_S1_S1_S1_S0_S0_S0_S0_ffiii_param_14,
	.param .u64 .ptr .align 1 _Z26prepare_SOR_kernel_stage_1PKfS0_S0_S0_S0_S0_S0_S0_S0_PfS1_S1_S1_S1_S1_S1_S0_S0_S0_S0_ffiii_param_15,
	.param .u64 .ptr .align 1 _Z26prepare_SOR_kernel_stage_1PKfS0_S0_S0_S0_S0_S0_S0_S0_PfS1_S1_S1_S1_S1_S1_S0_S0_S0_S0_ffiii_param_16,
	.param .u64 .ptr .align 1 _Z26prepare_SOR_kernel_stage_1PKfS0_S0_S0_S0_S0_S0_S0_S0_PfS1_S1_S1_S1_S1_S1_S0_S0_S0_S0_ffiii_param_17,
	.param .u64 .ptr .align 1 _Z26prepare_SOR_kernel_stage_1PKfS0_S0_S0_S0_S0_S0_S0_S0_PfS1_S1_S1_S1_S1_S1_S0_S0_S0_S0_ffiii_param_18,
	.param .u64 .ptr .align 1 _Z26prepare_SOR_kernel_stage_1PKfS0_S0_S0_S0_S0_S0_S0_S0_PfS1_S1_S1_S1_S1_S1_S0_S0_S0_S0_ffiii_param_19,
	.param .f32 _Z26prepare_SOR_kernel_stage_1PKfS0_S0_S0_S0_S0_S0_S0_S0_PfS1_S1_S1_S1_S1_S1_S0_S0_S0_S0_ffiii_param_20,
	.param .f32 _Z26prepare_SOR_kernel_stage_1PKfS0_S0_S0_S0_S0_S0_S0_S0_PfS1_S1_S1_S1_S1_S1_S0_S0_S0_S0_ffiii_param_21,
	.param .u32 _Z26prepare_SOR_kernel_stage_1PKfS0_S0_S0_S0_S0_S0_S0_S0_PfS1_S1_S1_S1_S1_S1_S0_S0_S0_S0_ffiii_param_22,
	.param .u32 _Z26prepare_SOR_kernel_stage_1PKfS0_S0_S0_S0_S0_S0_S0_S0_PfS1_S1_S1_S1_S1_S1_S0_S0_S0_S0_ffiii_param_23,
	.param .u32 _Z26prepare_SOR_kernel_stage_1PKfS0_S0_S0_S0_S0_S0_S0_S0_PfS1_S1_S1_S1_S1_S1_S0_S0_S0_S0_ffiii_param_24
)
{
	.reg .pred 	%p<27>;
	.reg .b32 	%r<185>;
	.reg .b32 	%f<321>;
	.reg .b64 	%rd<183>;
	.reg .b64 	%fd<124>;

	ld.param.u64 	%rd32, [_Z26prepare_SOR_kernel_stage_1PKfS0_S0_S0_S0_S0_S0_S0_S0_PfS1_S1_S1_S1_S1_S1_S0_S0_S0_S0_ffiii_param_16];
	ld.param.u64 	%rd33, [_Z26prepare_SOR_kernel_stage_1PKfS0_S0_S0_S0_S0_S0_S0_S0_PfS1_S1_S1_S1_S1_S1_S0_S0_S0_S0_ffiii_param_17];
	ld.param.u64 	%rd34, [_Z26prepare_SOR_kernel_stage_1PKfS0_S0_S0_S0_S0_S0_S0_S0_PfS1_S1_S1_S1_S1_S1_S0_S0_S0_S0_ffiii_param_18];
	ld.param.u64 	%rd35, [_Z26prepare_SOR_kernel_stage_1PKfS0_S0_S0_S0_S0_S0_S0_S0_PfS1_S1_S1_S1_S1_S1_S0_S0_S0_S0_ffiii_param_19];
	ld.param.f32 	%f40, [_Z26prepare_SOR_kernel_stage_1PKfS0_S0_S0_S0_S0_S0_S0_S0_PfS1_S1_S1_S1_S1_S1_S0_S0_S0_S0_ffiii_param_20];
	ld.param.f32 	%f41, [_Z26prepare_SOR_kernel_stage_1PKfS0_S0_S0_S0_S0_S0_S0_S0_PfS1_S1_S1_S1_S1_S1_S0_S0_S0_S0_ffiii_param_21];
	ld.param.u32 	%r19, [_Z26prepare_SOR_kernel_stage_1PKfS0_S0_S0_S0_S0_S0_S0_S0_PfS1_S1_S1_S1_S1_S1_S0_S0_S0_S0_ffiii_param_22];
	ld.param.u32 	%r20, [_Z26prepare_SOR_kernel_stage_1PKfS0_S0_S0_S0_S0_S0_S0_S0_PfS1_S1_S1_S1_S1_S1_S0_S0_S0_S0_ffiii_param_23];
	cvta.to.global.u64 	%rd1, %rd35;
	cvta.to.global.u64 	%rd2, %rd34;
	cvta.to.global.u64 	%rd3, %rd33;
	cvta.to.global.u64 	%rd4, %rd32;
	mov.u32 	%r21, %tid.x;
	mov.u32 	%r22, %ctaid.x;
	mov.u32 	%r1, %ntid.x;
	mad.lo.s32 	%r2, %r22, %r1, %r21;
	mov.u32 	%r23, %tid.y;
	mov.u32 	%r24, %ctaid.y;
	mov.u32 	%r3, %ntid.y;
	mad.lo.s32 	%r183, %r24, %r3, %r23;
	setp.ge.s32 	%p4, %r183, %r20;
	@%p4 bra 	$L__BB5_32;
	ld.param.u64 	%rd182, [_Z26prepare_SOR_kernel_stage_1PKfS0_S0_S0_S0_S0_S0_S0_S0_PfS1_S1_S1_S1_S1_S1_S0_S0_S0_S0_ffiii_param_15];
	ld.param.u64 	%rd181, [_Z26prepare_SOR_kernel_stage_1PKfS0_S0_S0_S0_S0_S0_S0_S0_PfS1_S1_S1_S1_S1_S1_S0_S0_S0_S0_ffiii_param_14];
	ld.param.u64 	%rd180, [_Z26prepare_SOR_kernel_stage_1PKfS0_S0_S0_S0_S0_S0_S0_S0_PfS1_S1_S1_S1_S1_S1_S0_S0_S0_S0_ffiii_param_13];
	ld.param.u64 	%rd179, [_Z26prepare_SOR_kernel_stage_1PKfS0_S0_S0_S0_S0_S0_S0_S0_PfS1_S1_S1_S1_S1_S1_S0_S0_S0_S0_ffiii_param_12];
	ld.param.u64 	%rd178, [_Z26prepare_SOR_kernel_stage_1PKfS0_S0_S0_S0_S0_S0_S0_S0_PfS1_S1_S1_S1_S1_S1_S0_S0_S0_S0_ffiii_param_11];
	ld.param.u64 	%rd177, [_Z26prepare_SOR_kernel_stage_1PKfS0_S0_S0_S0_S0_S0_S0_S0_PfS1_S1_S1_S1_S1_S1_S0_S0_S0_S0_ffiii_param_10];
	ld.param.u64 	%rd176, [_Z26prepare_SOR_kernel_stage_1PKfS0_S0_S0_S0_S0_S0_S0_S0_PfS1_S1_S1_S1_S1_S1_S0_S0_S0_S0_ffiii_param_9];
	add.s32 	%r5, %r19, -1;
	cvt.rn.f32.s32 	%f1, %r5;
	add.s32 	%r6, %r20, -1;
	cvt.rn.f32.u32 	%f2, %r6;
	mov.u32 	%r25, %nctaid.y;
	mul.lo.s32 	%r7, %r3, %r25;
	mov.u32 	%r26, %nctaid.x;
	mul.lo.s32 	%r8, %r1, %r26;
	cvta.to.global.u64 	%rd5, %rd180;
	cvta.to.global.u64 	%rd6, %rd181;
	cvta.to.global.u64 	%rd7, %rd182;
	cvta.to.global.u64 	%rd8, %rd178;
	cvta.to.global.u64 	%rd9, %rd179;
	cvta.to.global.u64 	%rd10, %rd176;
	cvta.to.global.u64 	%rd11, %rd177;
$L__BB5_2:
	setp.ge.s32 	%p5, %r2, %r19;
	@%p5 bra 	$L__BB5_31;
	mul.lo.s32 	%r10, %r183, %r19;
	cvt.rn.f32.u32 	%f3, %r183;
	cvt.rzi.s32.f32 	%r27, %f3;
	min.s32 	%r28, %r6, %r27;
	max.s32 	%r29, %r28, 0;
	add.s32 	%r30, %r27, 1;
	min.s32 	%r31, %r6, %r30;
	max.s32 	%r32, %r31, 0;
	cvt.rn.f32.u32 	%f42, %r29;
	sub.f32 	%f4, %f3, %f42;
	mul.lo.s32 	%r11, %r29, %r19;
	mul.lo.s32 	%r12, %r32, %r19;
	cvt.f64.f32 	%fd2, %f4;
	mov.f64 	%fd3, 0d3FF0000000000000;
	sub.f64 	%fd1, %fd3, %fd2;
	add.s32 	%r33, %r183, 1;
	min.s32 	%r34, %r6, %r33;
	mul.lo.s32 	%r13, %r34, %r19;
	max.s32 	%r35, %r183, 1;
	add.s32 	%r36, %r35, -1;
	mul.lo.s32 	%r14, %r36, %r19;
	mov.u32 	%r184, %r2;
$L__BB5_4:
	add.s32 	%r16, %r184, %r10;
	mul.wide.s32 	%rd36, %r16, 4;
	add.s64 	%rd12, %rd4, %rd36;
	ld.global.f32 	%f5, [%rd12];
	add.s64 	%rd13, %rd3, %rd36;
	ld.global.f32 	%f6, [%rd13];
	cvt.rn.f32.s32 	%f7, %r184;
	add.f32 	%f8, %f5, %f7;
	add.f32 	%f9, %f6, %f3;
	setp.gt.f32 	%p6, %f8, %f1;
	setp.lt.f32 	%p7, %f8, 0f00000000;
	or.pred  	%p1, %p6, %p7;
	mov.f32 	%f308, 0f00000000;
	@%p1 bra 	$L__BB5_7;
	setp.gt.f32 	%p8, %f9, %f2;
	setp.lt.f32 	%p9, %f9, 0f00000000;
	or.pred  	%p10, %p8, %p9;
	@%p10 bra 	$L__BB5_7;
	ld.param.u64 	%rd168, [_Z26prepare_SOR_kernel_stage_1PKfS0_S0_S0_S0_S0_S0_S0_S0_PfS1_S1_S1_S1_S1_S1_S0_S0_S0_S0_ffiii_param_1];
	cvt.rzi.s32.f32 	%r37, %f8;
	min.s32 	%r38, %r5, %r37;
	max.s32 	%r39, %r38, 0;
	add.s32 	%r40, %r37, 1;
	min.s32 	%r41, %r5, %r40;
	max.s32 	%r42, %r41, 0;
	cvt.rzi.s32.f32 	%r43, %f9;
	min.s32 	%r44, %r6, %r43;
	max.s32 	%r45, %r44, 0;
	add.s32 	%r46, %r43, 1;
	min.s32 	%r47, %r6, %r46;
	max.s32 	%r48, %r47, 0;
	cvt.rn.f32.u32 	%f45, %r39;
	sub.f32 	%f46, %f8, %f45;
	cvt.rn.f32.u32 	%f47, %r45;
	sub.f32 	%f48, %f9, %f47;
	mul.lo.s32 	%r49, %r45, %r19;
	add.s32 	%r50, %r49, %r39;
	add.s32 	%r51, %r49, %r42;
	mul.lo.s32 	%r52, %r48, %r19;
	add.s32 	%r53, %r52, %r39;
	add.s32 	%r54, %r52, %r42;
	cvta.to.global.u64 	%rd37, %rd168;
	mul.wide.s32 	%rd38, %r50, 4;
	add.s64 	%rd39, %rd37, %rd38;
	ld.global.f32 	%f49, [%rd39];
	mul.wide.s32 	%rd40, %r51, 4;
	add.s64 	%rd41, %rd37, %rd40;
	ld.global.f32 	%f50, [%rd41];
	mul.wide.s32 	%rd42, %r53, 4;
	add.s64 	%rd43, %rd37, %rd42;
	ld.global.f32 	%f51, [%rd43];
	mul.wide.s32 	%rd44, %r54, 4;
	add.s64 	%rd45, %rd37, %rd44;
	ld.global.f32 	%f52, [%rd45];
	cvt.f64.f32 	%fd4, %f46;
	mov.f64 	%fd5, 0d3FF0000000000000;
	sub.f64 	%fd6, %fd5, %fd4;
	cvt.f64.f32 	%fd7, %f49;
	mul.f32 	%f53, %f46, %f50;
	cvt.f64.f32 	%fd8, %f53;
	fma.rn.f64 	%fd9, %fd6, %fd7, %fd8;
	cvt.rn.f32.f64 	%f54, %fd9;
	cvt.f64.f32 	%fd10, %f51;
	mul.f32 	%f55, %f46, %f52;
	cvt.f64.f32 	%fd11, %f55;
	fma.rn.f64 	%fd12, %fd6, %fd10, %fd11;
	cvt.rn.f32.f64 	%f56, %fd12;
	cvt.f64.f32 	%fd13, %f48;
	sub.f64 	%fd14, %fd5, %fd13;
	cvt.f64.f32 	%fd15, %f54;
	mul.f32 	%f57, %f48, %f56;
	cvt.f64.f32 	%fd16, %f57;
	fma.rn.f64 	%fd17, %fd14, %fd15, %fd16;
	cvt.rn.f32.f64 	%f308, %fd17;
$L__BB5_7:
	setp.gt.f32 	%p11, %f3, %f2;
	setp.gt.f32 	%p12, %f7, %f1;
	setp.lt.s32 	%p13, %r184, 0;
	or.pred  	%p14, %p12, %p11;
	or.pred  	%p2, %p14, %p13;
	mov.f32 	%f309, 0f00000000;
	@%p2 bra 	$L__BB5_9;
	ld.param.u64 	%rd167, [_Z26prepare_SOR_kernel_stage_1PKfS0_S0_S0_S0_S0_S0_S0_S0_PfS1_S1_S1_S1_S1_S1_S0_S0_S0_S0_ffiii_param_0];
	cvt.rzi.s32.f32 	%r55, %f7;
	min.s32 	%r56, %r5, %r55;
	max.s32 	%r57, %r56, 0;
	add.s32 	%r58, %r55, 1;
	min.s32 	%r59, %r5, %r58;
	max.s32 	%r60, %r59, 0;
	cvt.rn.f32.u32 	%f59, %r57;
	sub.f32 	%f60, %f7, %f59;
	add.s32 	%r61, %r57, %r11;
	add.s32 	%r62, %r60, %r11;
	add.s32 	%r63, %r57, %r12;
	add.s32 	%r64, %r60, %r12;
	cvta.to.global.u64 	%rd46, %rd167;
	mul.wide.s32 	%rd47, %r61, 4;
	add.s64 	%rd48, %rd46, %rd47;
	ld.global.f32 	%f61, [%rd48];
	mul.wide.s32 	%rd49, %r62, 4;
	add.s64 	%rd50, %rd46, %rd49;
	ld.global.f32 	%f62, [%rd50];
	mul.wide.s32 	%rd51, %r63, 4;
	add.s64 	%rd52, %rd46, %rd51;
	ld.global.f32 	%f63, [%rd52];
	mul.wide.s32 	%rd53, %r64, 4;
	add.s64 	%rd54, %rd46, %rd53;
	ld.global.f32 	%f64, [%rd54];
	cvt.f64.f32 	%fd18, %f60;
	mov.f64 	%fd19, 0d3FF0000000000000;
	sub.f64 	%fd20, %fd19, %fd18;
	cvt.f64.f32 	%fd21, %f61;
	mul.f32 	%f65, %f60, %f62;
	cvt.f64.f32 	%fd22, %f65;
	fma.rn.f64 	%fd23, %fd20, %fd21, %fd22;
	cvt.rn.f32.f64 	%f66, %fd23;
	cvt.f64.f32 	%fd24, %f63;
	mul.f32 	%f67, %f60, %f64;
	cvt.f64.f32 	%fd25, %f67;
	fma.rn.f64 	%fd26, %fd20, %fd24, %fd25;
	cvt.rn.f32.f64 	%f68, %fd26;
	cvt.f64.f32 	%fd27, %f66;
	mul.f32 	%f69, %f4, %f68;
	cvt.f64.f32 	%fd28, %f69;
	fma.rn.f64 	%fd29, %fd1, %fd27, %fd28;
	cvt.rn.f32.f64 	%f309, %fd29;
$L__BB5_9:
	sub.f32 	%f14, %f308, %f309;
	mov.f32 	%f310, 0f00000000;
	@%p1 bra 	$L__BB5_12;
	setp.gt.f32 	%p15, %f9, %f2;
	setp.lt.f32 	%p16, %f9, 0f00000000;
	or.pred  	%p17, %p15, %p16;
	@%p17 bra 	$L__BB5_12;
	ld.param.u64 	%rd171, [_Z26prepare_SOR_kernel_stage_1PKfS0_S0_S0_S0_S0_S0_S0_S0_PfS1_S1_S1_S1_S1_S1_S0_S0_S0_S0_ffiii_param_4];
	cvt.rzi.s32.f32 	%r65, %f8;
	min.s32 	%r66, %r5, %r65;
	max.s32 	%r67, %r66, 0;
	add.s32 	%r68, %r65, 1;
	min.s32 	%r69, %r5, %r68;
	max.s32 	%r70, %r69, 0;
	cvt.rzi.s32.f32 	%r71, %f9;
	min.s32 	%r72, %r6, %r71;
	max.s32 	%r73, %r72, 0;
	add.s32 	%r74, %r71, 1;
	min.s32 	%r75, %r6, %r74;
	max.s32 	%r76, %r75, 0;
	cvt.rn.f32.u32 	%f72, %r67;
	sub.f32 	%f73, %f8, %f72;
	cvt.rn.f32.u32 	%f74, %r73;
	sub.f32 	%f75, %f9, %f74;
	mul.lo.s32 	%r77, %r73, %r19;
	add.s32 	%r78, %r77, %r67;
	add.s32 	%r79, %r77, %r70;
	mul.lo.s32 	%r80, %r76, %r19;
	add.s32 	%r81, %r80, %r67;
	add.s32 	%r82, %r80, %r70;
	cvta.to.global.u64 	%rd55, %rd171;
	mul.wide.s32 	%rd56, %r78, 4;
	add.s64 	%rd57, %rd55, %rd56;
	ld.global.f32 	%f76, [%rd57];
	mul.wide.s32 	%rd58, %r79, 4;
	add.s64 	%rd59, %rd55, %rd58;
	ld.global.f32 	%f77, [%rd59];
	mul.wide.s32 	%rd60, %r81, 4;
	add.s64 	%rd61, %rd55, %rd60;
	ld.global.f32 	%f78, [%rd61];
	mul.wide.s32 	%rd62, %r82, 4;
	add.s64 	%rd63, %rd55, %rd62;
	ld.global.f32 	%f79, [%rd63];
	cvt.f64.f32 	%fd30, %f73;
	mov.f64 	%fd31, 0d3FF0000000000000;
	sub.f64 	%fd32, %fd31, %fd30;
	cvt.f64.f32 	%fd33, %f76;
	mul.f32 	%f80, %f73, %f77;
	cvt.f64.f32 	%fd34, %f80;
	fma.rn.f64 	%fd35, %fd32, %fd33, %fd34;
	cvt.rn.f32.f64 	%f81, %fd35;
	cvt.f64.f32 	%fd36, %f78;
	mul.f32 	%f82, %f73, %f79;
	cvt.f64.f32 	%fd37, %f82;
	fma.rn.f64 	%fd38, %fd32, %fd36, %fd37;
	cvt.rn.f32.f64 	%f83, %fd38;
	cvt.f64.f32 	%fd39, %f75;
	sub.f64 	%fd40, %fd31, %fd39;
	cvt.f64.f32 	%fd41, %f81;
	mul.f32 	%f84, %f75, %f83;
	cvt.f64.f32 	%fd42, %f84;
	fma.rn.f64 	%fd43, %fd40, %fd41, %fd42;
	cvt.rn.f32.f64 	%f310, %fd43;
$L__BB5_12:
	mov.f32 	%f311, 0f00000000;
	@%p2 bra 	$L__BB5_14;
	ld.param.u64 	%rd169, [_Z26prepare_SOR_kernel_stage_1PKfS0_S0_S0_S0_S0_S0_S0_S0_PfS1_S1_S1_S1_S1_S1_S0_S0_S0_S0_ffiii_param_2];
	cvt.rzi.s32.f32 	%r83, %f7;
	min.s32 	%r84, %r5, %r83;
	max.s32 	%r85, %r84, 0;
	add.s32 	%r86, %r83, 1;
	min.s32 	%r87, %r5, %r86;
	max.s32 	%r88, %r87, 0;
	cvt.rn.f32.u32 	%f86, %r85;
	sub.f32 	%f87, %f7, %f86;
	add.s32 	%r89, %r85, %r11;
	add.s32 	%r90, %r88, %r11;
	add.s32 	%r91, %r85, %r12;
	add.s32 	%r92, %r88, %r12;
	cvta.to.global.u64 	%rd64, %rd169;
	mul.wide.s32 	%rd65, %r89, 4;
	add.s64 	%rd66, %rd64, %rd65;
	ld.global.f32 	%f88, [%rd66];
	mul.wide.s32 	%rd67, %r90, 4;
	add.s64 	%rd68, %rd64, %rd67;
	ld.global.f32 	%f89, [%rd68];
	mul.wide.s32 	%rd69, %r91, 4;
	add.s64 	%rd70, %rd64, %rd69;
	ld.global.f32 	%f90, [%rd70];
	mul.wide.s32 	%rd71, %r92, 4;
	add.s64 	%rd72, %rd64, %rd71;
	ld.global.f32 	%f91, [%rd72];
	cvt.f64.f32 	%fd44, %f87;
	mov.f64 	%fd45, 0d3FF0000000000000;
	sub.f64 	%fd46, %fd45, %fd44;
	cvt.f64.f32 	%fd47, %f88;
	mul.f32 	%f92, %f87, %f89;
	cvt.f64.f32 	%fd48, %f92;
	fma.rn.f64 	%fd49, %fd46, %fd47, %fd48;
	cvt.rn.f32.f64 	%f93, %fd49;
	cvt.f64.f32 	%fd50, %f90;
	mul.f32 	%f94, %f87, %f91;
	cvt.f64.f32 	%fd51, %f94;
	fma.rn.f64 	%fd52, %fd46, %fd50, %fd51;
	cvt.rn.f32.f64 	%f95, %fd52;
	cvt.f64.f32 	%fd53, %f93;
	mul.f32 	%f96, %f4, %f95;
	cvt.f64.f32 	%fd54, %f96;
	fma.rn.f64 	%fd55, %fd1, %fd53, %fd54;
	cvt.rn.f32.f64 	%f311, %fd55;
$L__BB5_14:
	sub.f32 	%f19, %f310, %f311;
	mov.f32 	%f314, 0f00000000;
	mov.f32 	%f315, %f314;
	mov.f32 	%f316, %f314;
	@%p1 bra 	$L__BB5_21;
	setp.gt.f32 	%p18, %f9, %f2;
	setp.lt.f32 	%p19, %f9, 0f00000000;
	or.pred  	%p3, %p18, %p19;
	mov.f32 	%f315, 0f00000000;
	@%p3 bra 	$L__BB5_17;
	ld.param.u64 	%rd175, [_Z26prepare_SOR_kernel_stage_1PKfS0_S0_S0_S0_S0_S0_S0_S0_PfS1_S1_S1_S1_S1_S1_S0_S0_S0_S0_ffiii_param_8];
	cvt.rzi.s32.f32 	%r93, %f8;
	min.s32 	%r94, %r5, %r93;
	max.s32 	%r95, %r94, 0;
	add.s32 	%r96, %r93, 1;
	min.s32 	%r97, %r5, %r96;
	max.s32 	%r98, %r97, 0;
	cvt.rzi.s32.f32 	%r99, %f9;
	min.s32 	%r100, %r6, %r99;
	max.s32 	%r101, %r100, 0;
	add.s32 	%r102, %r99, 1;
	min.s32 	%r103, %r6, %r102;
	max.s32 	%r104, %r103, 0;
	cvt.rn.f32.u32 	%f99, %r95;
	sub.f32 	%f100, %f8, %f99;
	cvt.rn.f32.u32 	%f101, %r101;
	sub.f32 	%f102, %f9, %f101;
	mul.lo.s32 	%r105, %r101, %r19;
	add.s32 	%r106, %r105, %r95;
	add.s32 	%r107, %r105, %r98;
	mul.lo.s32 	%r108, %r104, %r19;
	add.s32 	%r109, %r108, %r95;
	add.s32 	%r110, %r108, %r98;
	cvta.to.global.u64 	%rd73, %rd175;
	mul.wide.s32 	%rd74, %r106, 4;
	add.s64 	%rd75, %rd73, %rd74;
	ld.global.f32 	%f103, [%rd75];
	mul.wide.s32 	%rd76, %r107, 4;
	add.s64 	%rd77, %rd73, %rd76;
	ld.global.f32 	%f104, [%rd77];
	mul.wide.s32 	%rd78, %r109, 4;
	add.s64 	%rd79, %rd73, %rd78;
	ld.global.f32 	%f105, [%rd79];
	mul.wide.s32 	%rd80, %r110, 4;
	add.s64 	%rd81, %rd73, %rd80;
	ld.global.f32 	%f106, [%rd81];
	cvt.f64.f32 	%fd56, %f100;
	mov.f64 	%fd57, 0d3FF0000000000000;
	sub.f64 	%fd58, %fd57, %fd56;
	cvt.f64.f32 	%fd59, %f103;
	mul.f32 	%f107, %f100, %f104;
	cvt.f64.f32 	%fd60, %f107;
	fma.rn.f64 	%fd61, %fd58, %fd59, %fd60;
	cvt.rn.f32.f64 	%f108, %fd61;
	cvt.f64.f32 	%fd62, %f105;
	mul.f32 	%f109, %f100, %f106;
	cvt.f64.f32 	%fd63, %f109;
	fma.rn.f64 	%fd64, %fd58, %fd62, %fd63;
	cvt.rn.f32.f64 	%f110, %fd64;
	cvt.f64.f32 	%fd65, %f102;
	sub.f64 	%fd66, %fd57, %fd65;
	cvt.f64.f32 	%fd67, %f108;
	mul.f32 	%f111, %f102, %f110;
	cvt.f64.f32 	%fd68, %f111;
	fma.rn.f64 	%fd69, %fd66, %fd67, %fd68;
	cvt.rn.f32.f64 	%f315, %fd69;
$L__BB5_17:
	mov.f32 	%f314, 0f00000000;
	@%p3 bra 	$L__BB5_19;
	ld.param.u64 	%rd173, [_Z26prepare_SOR_kernel_stage_1PKfS0_S0_S0_S0_S0_S0_S0_S0_PfS1_S1_S1_S1_S1_S1_S0_S0_S0_S0_ffiii_param_6];
	cvt.rzi.s32.f32 	%r111, %f8;
	min.s32 	%r112, %r5, %r111;
	max.s32 	%r113, %r112, 0;
	add.s32 	%r114, %r111, 1;
	min.s32 	%r115, %r5, %r114;
	max.s32 	%r116, %r115, 0;
	cvt.rzi.s32.f32 	%r117, %f9;
	min.s32 	%r118, %r6, %r117;
	max.s32 	%r119, %r118, 0;
	add.s32 	%r120, %r117, 1;
	min.s32 	%r121, %r6, %r120;
	max.s32 	%r122, %r121, 0;
	cvt.rn.f32.u32 	%f113, %r113;
	sub.f32 	%f114, %f8, %f113;
	cvt.rn.f32.u32 	%f115, %r119;
	sub.f32 	%f116, %f9, %f115;
	mul.lo.s32 	%r123, %r119, %r19;
	add.s32 	%r124, %r123, %r113;
	add.s32 	%r125, %r123, %r116;
	mul.lo.s32 	%r126, %r122, %r19;
	add.s32 	%r127, %r126, %r113;
	add.s32 	%r128, %r126, %r116;
	cvta.to.global.u64 	%rd82, %rd173;
	mul.wide.s32 	%rd83, %r124, 4;
	add.s64 	%rd84, %rd82, %rd83;
	ld.global.f32 	%f117, [%rd84];
	mul.wide.s32 	%rd85, %r125, 4;
	add.s64 	%rd86, %rd82, %rd85;
	ld.global.f32 	%f118, [%rd86];
	mul.wide.s32 	%rd87, %r127, 4;
	add.s64 	%rd88, %rd82, %rd87;
	ld.global.f32 	%f119, [%rd88];
	mul.wide.s32 	%rd89, %r128, 4;
	add.s64 	%rd90, %rd82, %rd89;
	ld.global.f32 	%f120, [%rd90];
	cvt.f64.f32 	%fd70, %f114;
	mov.f64 	%fd71, 0d3FF0000000000000;
	sub.f64 	%fd72, %fd71, %fd70;
	cvt.f64.f32 	%fd73, %f117;
	mul.f32 	%f121, %f114, %f118;
	cvt.f64.f32 	%fd74, %f121;
	fma.rn.f64 	%fd75, %fd72, %fd73, %fd74;
	cvt.rn.f32.f64 	%f122, %fd75;
	cvt.f64.f32 	%fd76, %f119;
	mul.f32 	%f123, %f114, %f120;
	cvt.f64.f32 	%fd77, %f123;
	fma.rn.f64 	%fd78, %fd72, %fd76, %fd77;
	cvt.rn.f32.f64 	%f124, %fd78;
	cvt.f64.f32 	%fd79, %f116;
	sub.f64 	%fd80, %fd71, %fd79;
	cvt.f64.f32 	%fd81, %f122;
	mul.f32 	%f125, %f116, %f124;
	cvt.f64.f32 	%fd82, %f125;
	fma.rn.f64 	%fd83, %fd80, %fd81, %fd82;
	cvt.rn.f32.f64 	%f314, %fd83;
$L__BB5_19:
	mov.f32 	%f316, 0f00000000;
	@%p3 bra 	$L__BB5_21;
	ld.param.u64 	%rd172, [_Z26prepare_SOR_kernel_stage_1PKfS0_S0_S0_S0_S0_S0_S0_S0_PfS1_S1_S1_S1_S1_S1_S0_S0_S0_S0_ffiii_param_5];
	cvt.rzi.s32.f32 	%r129, %f8;
	min.s32 	%r130, %r5, %r129;
	max.s32 	%r131, %r130, 0;
	add.s32 	%r132, %r129, 1;
	min.s32 	%r133, %r5, %r132;
	max.s32 	%r134, %r133, 0;
	cvt.rzi.s32.f32 	%r135, %f9;
	min.s32 	%r136, %r6, %r135;
	max.s32 	%r137, %r136, 0;
	add.s32 	%r138, %r135, 1;
	min.s32 	%r139, %r6, %r138;
	max.s32 	%r140, %r139, 0;
	cvt.rn.f32.u32 	%f127, %r131;
	sub.f32 	%f128, %f8, %f127;
	cvt.rn.f32.u32 	%f129, %r137;
	sub.f32 	%f130, %f9, %f129;
	mul.lo.s32 	%r141, %r137, %r19;
	add.s32 	%r142, %r141, %r131;
	add.s32 	%r143, %r141, %r134;
	mul.lo.s32 	%r144, %r140, %r19;
	add.s32 	%r145, %r144, %r131;
	add.s32 	%r146, %r144, %r134;
	cvta.to.global.u64 	%rd91, %rd172;
	mul.wide.s32 	%rd92, %r142, 4;
	add.s64 	%rd93, %rd91, %rd92;
	ld.global.f32 	%f131, [%rd93];
	mul.wide.s32 	%rd94, %r143, 4;
	add.s64 	%rd95, %rd91, %rd94;
	ld.global.f32 	%f132, [%rd95];
	mul.wide.s32 	%rd96, %r145, 4;
	add.s64 	%rd97, %rd91, %rd96;
	ld.global.f32 	%f133, [%rd97];
	mul.wide.s32 	%rd98, %r146, 4;
	add.s64 	%rd99, %rd91, %rd98;
	ld.global.f32 	%f134, [%rd99];
	cvt.f64.f32 	%fd84, %f128;
	mov.f64 	%fd85, 0d3FF0000000000000;
	sub.f64 	%fd86, %fd85, %fd84;
	cvt.f64.f32 	%fd87, %f131;
	mul.f32 	%f135, %f128, %f132;
	cvt.f64.f32 	%fd88, %f135;
	fma.rn.f64 	%fd89, %fd86, %fd87, %fd88;
	cvt.rn.f32.f64 	%f136, %fd89;
	cvt.f64.f32 	%fd90, %f133;
	mul.f32 	%f137, %f128, %f134;
	cvt.f64.f32 	%fd91, %f137;
	fma.rn.f64 	%fd92, %fd86, %fd90, %fd91;
	cvt.rn.f32.f64 	%f138, %fd92;
	cvt.f64.f32 	%fd93, %f130;
	sub.f64 	%fd94, %fd85, %fd93;
	cvt.f64.f32 	%fd95, %f136;
	mul.f32 	%f139, %f130, %f138;
	cvt.f64.f32 	%fd96, %f139;
	fma.rn.f64 	%fd97, %fd94, %fd95, %fd96;
	cvt.rn.f32.f64 	%f316, %fd97;
$L__BB5_21:
	mov.f32 	%f317, 0f00000000;
	@%p2 bra 	$L__BB5_23;
	ld.param.u64 	%rd170, [_Z26prepare_SOR_kernel_stage_1PKfS0_S0_S0_S0_S0_S0_S0_S0_PfS1_S1_S1_S1_S1_S1_S0_S0_S0_S0_ffiii_param_3];
	cvt.rzi.s32.f32 	%r147, %f7;
	min.s32 	%r148, %r5, %r147;
	max.s32 	%r149, %r148, 0;
	add.s32 	%r150, %r147, 1;
	min.s32 	%r151, %r5, %r150;
	max.s32 	%r152, %r151, 0;
	cvt.rn.f32.u32 	%f141, %r149;
	sub.f32 	%f142, %f7, %f141;
	add.s32 	%r153, %r149, %r11;
	add.s32 	%r154, %r152, %r11;
	add.s32 	%r155, %r149, %r12;
	add.s32 	%r156, %r152, %r12;
	cvta.to.global.u64 	%rd100, %rd170;
	mul.wide.s32 	%rd101, %r153, 4;
	add.s64 	%rd102, %rd100, %rd101;
	ld.global.f32 	%f143, [%rd102];
	mul.wide.s32 	%rd103, %r154, 4;
	add.s64 	%rd104, %rd100, %rd103;
	ld.global.f32 	%f144, [%rd104];
	mul.wide.s32 	%rd105, %r155, 4;
	add.s64 	%rd106, %rd100, %rd105;
	ld.global.f32 	%f145, [%rd106];
	mul.wide.s32 	%rd107, %r156, 4;
	add.s64 	%rd108, %rd100, %rd107;
	ld.global.f32 	%f146, [%rd108];
	cvt.f64.f32 	%fd98, %f142;
	mov.f64 	%fd99, 0d3FF0000000000000;
	sub.f64 	%fd100, %fd99, %fd98;
	cvt.f64.f32 	%fd101, %f143;
	mul.f32 	%f147, %f142, %f144;
	cvt.f64.f32 	%fd102, %f147;
	fma.rn.f64 	%fd103, %fd100, %fd101, %fd102;
	cvt.rn.f32.f64 	%f148, %fd103;
	cvt.f64.f32 	%fd104, %f145;
	mul.f32 	%f149, %f142, %f146;
	cvt.f64.f32 	%fd105, %f149;
	fma.rn.f64 	%fd106, %fd100, %fd104, %fd105;
	cvt.rn.f32.f64 	%f150, %fd106;
	cvt.f64.f32 	%fd107, %f148;
	mul.f32 	%f151, %f4, %f150;
	cvt.f64.f32 	%fd108, %f151;
	fma.rn.f64 	%fd109, %fd1, %fd107, %fd108;
	cvt.rn.f32.f64 	%f317, %fd109;
$L__BB5_23:
	sub.f32 	%f30, %f316, %f317;
	mov.f32 	%f318, 0f00000000;
	@%p1 bra 	$L__BB5_26;
	setp.gt.f32 	%p20, %f9, %f2;
	setp.lt.f32 	%p21, %f9, 0f00000000;
	or.pred  	%p22, %p20, %p21;
	@%p22 bra 	$L__BB5_26;
	ld.param.u64 	%rd174, [_Z26prepare_SOR_kernel_stage_1PKfS0_S0_S0_S0_S0_S0_S0_S0_PfS1_S1_S1_S1_S1_S1_S0_S0_S0_S0_ffiii_param_7];
	cvt.rzi.s32.f32 	%r157, %f8;
	min.s32 	%r158, %r5, %r157;
	max.s32 	%r159, %r158, 0;
	add.s32 	%r160, %r157, 1;
	min.s32 	%r161, %r5, %r160;
	max.s32 	%r162, %r161, 0;
	cvt.rzi.s32.f32 	%r163, %f9;
	min.s32 	%r164, %r6, %r163;
	max.s32 	%r165, %r164, 0;
	add.s32 	%r166, %r163, 1;
	min.s32 	%r167, %r6, %r166;
	max.s32 	%r168, %r167, 0;
	cvt.rn.f32.u32 	%f154, %r159;
	sub.f32 	%f155, %f8, %f154;
	cvt.rn.f32.u32 	%f156, %r165;
	sub.f32 	%f157, %f9, %f156;
	mul.lo.s32 	%r169, %r165, %r19;
	add.s32 	%r170, %r169, %r159;
	add.s32 	%r171, %r169, %r162;
	mul.lo.s32 	%r172, %r168, %r19;
	add.s32 	%r173, %r172, %r159;
	add.s32 	%r174, %r172, %r162;
	cvta.to.global.u64 	%rd109, %rd174;
	mul.wide.s32 	%rd110, %r170, 4;
	add.s64 	%rd111, %rd109, %rd110;
	ld.global.f32 	%f158, [%rd111];
	mul.wide.s32 	%rd112, %r171, 4;
	add.s64 	%rd113, %rd109, %rd112;
	ld.global.f32 	%f159, [%rd113];
	mul.wide.s32 	%rd114, %r173, 4;
	add.s64 	%rd115, %rd109, %rd114;
	ld.global.f32 	%f160, [%rd115];
	mul.wide.s32 	%rd116, %r174, 4;
	add.s64 	%rd117, %rd109, %rd116;
	ld.global.f32 	%f161, [%rd117];
	cvt.f64.f32 	%fd110, %f155;
	mov.f64 	%fd111, 0d3FF0000000000000;
	sub.f64 	%fd112, %fd111, %fd110;
	cvt.f64.f32 	%fd113, %f158;
	mul.f32 	%f162, %f155, %f159;
	cvt.f64.f32 	%fd114, %f162;
	fma.rn.f64 	%fd115, %fd112, %fd113, %fd114;
	cvt.rn.f32.f64 	%f163, %fd115;
	cvt.f64.f32 	%fd116, %f160;
	mul.f32 	%f164, %f155, %f161;
	cvt.f64.f32 	%fd117, %f164;
	fma.rn.f64 	%fd118, %fd112, %fd116, %fd117;
	cvt.rn.f32.f64 	%f165, %fd118;
	cvt.f64.f32 	%fd119, %f157;
	sub.f64 	%fd120, %fd111, %fd119;
	cvt.f64.f32 	%fd121, %f163;
	mul.f32 	%f166, %f157, %f165;
	cvt.f64.f32 	%fd122, %f166;
	fma.rn.f64 	%fd123, %fd120, %fd121, %fd122;
	cvt.rn.f32.f64 	%f318, %fd123;
$L__BB5_26:
	mul.wide.s32 	%rd118, %r16, 4;
	add.s64 	%rd14, %rd2, %rd118;
	ld.global.f32 	%f33, [%rd14];
	add.s64 	%rd15, %rd1, %rd118;
	ld.global.f32 	%f34, [%rd15];
	fma.rn.f32 	%f168, %f310, %f33, %f14;
	fma.rn.f32 	%f169, %f316, %f34, %f168;
	fma.rn.f32 	%f170, %f314, %f33, %f19;
	fma.rn.f32 	%f171, %f315, %f34, %f170;
	fma.rn.f32 	%f172, %f315, %f33, %f30;
	fma.rn.f32 	%f173, %f318, %f34, %f172;
	mul.f32 	%f174, %f173, %f173;
	fma.rn.f32 	%f175, %f171, %f171, %f174;
	mul.f32 	%f176, %f41, %f175;
	fma.rn.f32 	%f177, %f169, %f169, %f176;
	add.f32 	%f178, %f177, 0f358637BD;
	rsqrt.approx.f32 	%f179, %f178;
	mul.f32 	%f35, %f179, 0f3F000000;
	setp.lt.s32 	%p23, %r184, 1;
	mov.f32 	%f319, 0f00000000;
	@%p23 bra 	$L__BB5_28;
	ld.global.f32 	%f180, [%rd12+-4];
	ld.global.f32 	%f181, [%rd13+-4];
	ld.global.f32 	%f182, [%rd14+-4];
	ld.global.f32 	%f183, [%rd15+-4];
	add.f32 	%f184, %f5, %f33;
	sub.f32 	%f185, %f184, %f180;
	sub.f32 	%f186, %f185, %f182;
	add.f32 	%f187, %f6, %f34;
	sub.f32 	%f188, %f187, %f181;
	sub.f32 	%f189, %f188, %f183;
	add.s32 	%r175, %r184, %r13;
	add.s32 	%r176, %r184, %r14;
	mul.wide.s32 	%rd119, %r175, 4;
	add.s64 	%rd120, %rd4, %rd119;
	ld.global.f32 	%f190, [%rd120];
	add.s64 	%rd121, %rd2, %rd119;
	ld.global.f32 	%f191, [%rd121];
	ld.global.f32 	%f192, [%rd120+-4];
	ld.global.f32 	%f193, [%rd121+-4];
	mul.wide.s32 	%rd122, %r176, 4;
	add.s64 	%rd123, %rd4, %rd122;
	ld.global.f32 	%f194, [%rd123];
	add.s64 	%rd124, %rd2, %rd122;
	ld.global.f32 	%f195, [%rd124];
	ld.global.f32 	%f196, [%rd123+-4];
	ld.global.f32 	%f197, [%rd124+-4];
	add.s64 	%rd125, %rd3, %rd119;
	ld.global.f32 	%f198, [%rd125];
	add.s64 	%rd126, %rd1, %rd119;
	ld.global.f32 	%f199, [%rd126];
	ld.global.f32 	%f200, [%rd125+-4];
	ld.global.f32 	%f201, [%rd126+-4];
	add.s64 	%rd127, %rd3, %rd122;
	ld.global.f32 	%f202, [%rd127];
	add.s64 	%rd128, %rd1, %rd122;
	ld.global.f32 	%f203, [%rd128];
	ld.global.f32 	%f204, [%rd127+-4];
	ld.global.f32 	%f205, [%rd128+-4];
	add.f32 	%f206, %f190, %f191;
	add.f32 	%f207, %f206, %f192;
	add.f32 	%f208, %f207, %f193;
	sub.f32 	%f209, %f208, %f194;
	sub.f32 	%f210, %f209, %f195;
	sub.f32 	%f211, %f210, %f196;
	sub.f32 	%f212, %f211, %f197;
	mul.f32 	%f213, %f212, 0f3E800000;
	add.f32 	%f214, %f198, %f199;
	add.f32 	%f215, %f214, %f200;
	add.f32 	%f216, %f215, %f201;
	sub.f32 	%f217, %f216, %f202;
	sub.f32 	%f218, %f217, %f203;
	sub.f32 	%f219, %f218, %f204;
	sub.f32 	%f220, %f219, %f205;
	mul.f32 	%f221, %f220, 0f3E800000;
	mul.f32 	%f222, %f189, %f189;
	fma.rn.f32 	%f223, %f186, %f186, %f222;
	fma.rn.f32 	%f224, %f213, %f213, %f223;
	fma.rn.f32 	%f225, %f221, %f221, %f224;
	add.f32 	%f226, %f225, 0f358637BD;
	sqrt.rn.f32 	%f227, %f226;
	mov.f32 	%f228, 0f3F000000;
	div.rn.f32 	%f319, %f228, %f227;
$L__BB5_28:
	setp.eq.s32 	%p24, %r183, 0;
	mov.f32 	%f320, 0f00000000;
	@%p24 bra 	$L__BB5_30;
	max.s32 	%r177, %r184, 1;
	add.s32 	%r178, %r184, 1;
	min.s32 	%r179, %r5, %r178;
	add.s32 	%r180, %r184, %r14;
	mul.wide.s32 	%rd129, %r180, 4;
	add.s64 	%rd130, %rd4, %rd129;
	ld.global.f32 	%f230, [%rd130];
	add.s64 	%rd131, %rd3, %rd129;
	ld.global.f32 	%f231, [%rd131];
	add.s64 	%rd132, %rd2, %rd129;
	ld.global.f32 	%f232, [%rd132];
	add.s64 	%rd133, %rd1, %rd129;
	ld.global.f32 	%f233, [%rd133];
	add.f32 	%f234, %f5, %f33;
	sub.f32 	%f235, %f234, %f230;
	sub.f32 	%f236, %f235, %f232;
	add.f32 	%f237, %f6, %f34;
	sub.f32 	%f238, %f237, %f231;
	sub.f32 	%f239, %f238, %f233;
	add.s32 	%r181, %r179, %r14;
	add.s32 	%r182, %r179, %r10;
	mul.wide.s32 	%rd134, %r181, 4;
	add.s64 	%rd135, %rd4, %rd134;
	ld.global.f32 	%f240, [%rd135];
	add.s64 	%rd136, %rd2, %rd134;
	ld.global.f32 	%f241, [%rd136];
	cvt.s64.s32 	%rd137, %r10;
	cvt.u64.u32 	%rd138, %r177;
	add.s64 	%rd139, %rd138, %rd137;
	shl.b64 	%rd140, %rd139, 2;
	add.s64 	%rd141, %rd4, %rd140;
	ld.global.f32 	%f242, [%rd141+-4];
	add.s64 	%rd142, %rd2, %rd140;
	ld.global.f32 	%f243, [%rd142+-4];
	cvt.s64.s32 	%rd143, %r14;
	add.s64 	%rd144, %rd138, %rd143;
	shl.b64 	%rd145, %rd144, 2;
	add.s64 	%rd146, %rd4, %rd145;
	ld.global.f32 	%f244, [%rd146+-4];
	add.s64 	%rd147, %rd2, %rd145;
	ld.global.f32 	%f245, [%rd147+-4];
	mul.wide.s32 	%rd148, %r182, 4;
	add.s64 	%rd149, %rd4, %rd148;
	ld.global.f32 	%f246, [%rd149];
	add.s64 	%rd150, %rd2, %rd148;
	ld.global.f32 	%f247, [%rd150];
	add.s64 	%rd151, %rd3, %rd134;
	ld.global.f32 	%f248, [%rd151];
	add.s64 	%rd152, %rd1, %rd134;
	ld.global.f32 	%f249, [%rd152];
	add.s64 	%rd153, %rd3, %rd140;
	ld.global.f32 	%f250, [%rd153+-4];
	add.s64 	%rd154, %rd1, %rd140;
	ld.global.f32 	%f251, [%rd154+-4];
	add.s64 	%rd155, %rd3, %rd145;
	ld.global.f32 	%f252, [%rd155+-4];
	add.s64 	%rd156, %rd1, %rd145;
	ld.global.f32 	%f253, [%rd156+-4];
	add.s64 	%rd157, %rd3, %rd148;
	ld.global.f32 	%f254, [%rd157];
	add.s64 	%rd158, %rd1, %rd148;
	ld.global.f32 	%f255, [%rd158];
	add.f32 	%f256, %f246, %f247;
	add.f32 	%f257, %f240, %f256;
	add.f32 	%f258, %f241, %f257;
	sub.f32 	%f259, %f258, %f242;
	sub.f32 	%f260, %f259, %f243;
	sub.f32 	%f261, %f260, %f244;
	sub.f32 	%f262, %f261, %f245;
	mul.f32 	%f263, %f262, 0f3E800000;
	add.f32 	%f264, %f254, %f255;
	add.f32 	%f265, %f248, %f264;
	add.f32 	%f266, %f249, %f265;
	sub.f32 	%f267, %f266, %f250;
	sub.f32 	%f268, %f267, %f251;
	sub.f32 	%f269, %f268, %f252;
	sub.f32 	%f270, %f269, %f253;
	mul.f32 	%f271, %f270, 0f3E800000;
	mul.f32 	%f272, %f271, %f271;
	fma.rn.f32 	%f273, %f263, %f263, %f272;
	fma.rn.f32 	%f274, %f236, %f236, %f273;
	fma.rn.f32 	%f275, %f239, %f239, %f274;
	add.f32 	%f276, %f275, 0f358637BD;
	sqrt.rn.f32 	%f277, %f276;
	mov.f32 	%f278, 0f3F000000;
	div.rn.f32 	%f320, %f278, %f277;
$L__BB5_30:
	div.rn.f32 	%f279, %f35, %f40;
	mul.f32 	%f280, %f41, %f315;
	add.f32 	%f281, %f314, %f318;
	mul.f32 	%f282, %f280, %f281;
	fma.rn.f32 	%f283, %f310, %f316, %f282;
	mul.f32 	%f284, %f283, %f279;
	mul.wide.s32 	%rd159, %r16, 4;
	add.s64 	%rd160, %rd5, %rd159;
	st.global.f32 	[%rd160], %f284;
	mul.f32 	%f285, %f315, %f30;
	fma.rn.f32 	%f286, %f19, %f314, %f285;
	mul.f32 	%f287, %f41, %f286;
	fma.rn.f32 	%f288, %f14, %f310, %f287;
	mul.f32 	%f289, %f288, %f279;
	add.s64 	%rd161, %rd6, %rd159;
	st.global.f32 	[%rd161], %f289;
	mul.f32 	%f290, %f30, %f318;
	fma.rn.f32 	%f291, %f19, %f315, %f290;
	mul.f32 	%f292, %f41, %f291;
	fma.rn.f32 	%f293, %f14, %f316, %f292;
	mul.f32 	%f294, %f293, %f279;
	add.s64 	%rd162, %rd7, %rd159;
	st.global.f32 	[%rd162], %f294;
	mul.f32 	%f295, %f315, %f315;
	fma.rn.f32 	%f296, %f314, %f314, %f295;
	mul.f32 	%f297, %f41, %f296;
	fma.rn.f32 	%f298, %f310, %f310, %f297;
	mul.f32 	%f299, %f298, %f279;
	add.s64 	%rd163, %rd8, %rd159;
	st.global.f32 	[%rd163], %f299;
	mul.f32 	%f300, %f318, %f318;
	fma.rn.f32 	%f301, %f315, %f315, %f300;
	mul.f32 	%f302, %f41, %f301;
	fma.rn.f32 	%f303, %f316, %f316, %f302;
	mul.f32 	%f304, %f303, %f279;
	add.s64 	%rd164, %rd9, %rd159;
	st.global.f32 	[%rd164], %f304;
	add.s64 	%rd165, %rd10, %rd159;
	st.global.f32 	[%rd165], %f319;
	add.s64 	%rd166, %rd11, %rd159;
	st.global.f32 	[%rd166], %f320;
	add.s32 	%r184, %r184, %r8;
	setp.lt.s32 	%p25, %r184, %r19;
	@%p25 bra 	$L__BB5_4;
$L__BB5_31:
	add.s32 	%r183, %r183, %r7;
	setp.lt.s32 	%p26, %r183, %r20;
	@%p26 bra 	$L__BB5_2;
$L__BB5_32:
	ret;

}
	// .globl	_Z26prepare_SOR_kernel_stage_2PfS_S_S_iii
.visible .entry _Z26prepare_SOR_kernel_stage_2PfS_S_S_iii(
	.param .u64 .ptr .align 1 _Z26prepare_SOR_kernel_stage_2PfS_S_S_iii_param_0,
	.param .u64 .ptr .align 1 _Z26prepare_SOR_kernel_stage_2PfS_S_S_iii_param_1,
	.param .u64 .ptr .align 1 _Z26prepare_SOR_kernel_stage_2PfS_S_S_iii_param_2,
	.param .u64 .ptr .align 1 _Z26prepare_SOR_kernel_stage_2PfS_S_S_iii_param_3,
	.param .u32 _Z26prepare_SOR_kernel_stage_2PfS_S_S_iii_param_4,
	.param .u32 _Z26prepare_SOR_kernel_stage_2PfS_S_S_iii_param_5,
	.param .u32 _Z26prepare_SOR_kernel_stage_2PfS_S_S_iii_param_6
)
{
	.reg .pred 	%p<7>;
	.reg .b32 	%r<32>;
	.reg .b32 	%f<16>;
	.reg .b64 	%rd<19>;

	ld.param.u64 	%rd4, [_Z26prepare_SOR_kernel_stage_2PfS_S_S_iii_param_0];
	ld.param.u64 	%rd5, [_Z26prepare_SOR_kernel_stage_2PfS_S_S_iii_param_1];
	ld.param.u64 	%rd7, [_Z26prepare_SOR_kernel_stage_2PfS_S_S_iii_param_3];
	ld.param.u32 	%r13, [_Z26prepare_SOR_kernel_stage_2PfS_S_S_iii_param_4];
	ld.param.u32 	%r14, [_Z26prepare_SOR_kernel_stage_2PfS_S_S_iii_param_5];
	mov.u32 	%r15, %tid.x;
	mov.u32 	%r16, %ctaid.x;
	mov.u32 	%r1, %ntid.x;
	mad.lo.s32 	%r2, %r16, %r1, %r15;
	mov.u32 	%r17, %tid.y;
	mov.u32 	%r18, %ctaid.y;
	mov.u32 	%r19, %ntid.y;
	mad.lo.s32 	%r30, %r18, %r19, %r17;
	setp.ge.s32 	%p1, %r30, %r14;
	@%p1 bra 	$L__BB6_6;
	cvta.to.global.u64 	%rd1, %rd5;
	cvta.to.global.u64 	%rd2, %rd4;
	add.s32 	%r4, %r14, -1;
	add.s32 	%r5, %r13, -1;
	mov.u32 	%r20, %nctaid.x;
	mul.lo.s32 	%r6, %r1, %r20;
	cvta.to.global.u64 	%rd3, %rd7;
$L__BB6_2:
	setp.ge.s32 	%p2, %r2, %r13;
	@%p2 bra 	$L__BB6_5;
	mul.lo.s32 	%r8, %r30, %r13;
	add.s32 	%r21, %r30, 1;
	min.s32 	%r22, %r4, %r21;
	mul.lo.s32 	%r9, %r22, %r13;
	mov.u32 	%r31, %r2;
$L__BB6_4:
	ld.param.u64 	%rd18, [_Z26prepare_SOR_kernel_stage_2PfS_S_S_iii_param_2];
	setp.eq.s32 	%p3, %r30, %r4;
	add.s32 	%r23, %r31, %r8;
	add.s32 	%r24, %r31, 1;
	min.s32 	%r25, %r5, %r24;
	add.s32 	%r26, %r25, %r8;
	add.s32 	%r27, %r31, %r9;
	cvta.to.global.u64 	%rd8, %rd18;
	mul.wide.s32 	%rd9, %r23, 4;
	add.s64 	%rd10, %rd8, %rd9;
	ld.global.f32 	%f1, [%rd10];
	add.s64 	%rd11, %rd3, %rd9;
	ld.global.f32 	%f2, [%rd11];
	add.s64 	%rd12, %rd2, %rd9;
	ld.global.f32 	%f3, [%rd12];
	add.s64 	%rd13, %rd1, %rd9;
	ld.global.f32 	%f4, [%rd13];
	mul.wide.s32 	%rd14, %r27, 4;
	add.s64 	%rd15, %rd1, %rd14;
	ld.global.f32 	%f5, [%rd15];
	selp.f32 	%f6, 0f00000000, %f5, %p3;
	mul.wide.s32 	%rd16, %r26, 4;
	add.s64 	%rd17, %rd2, %rd16;
	ld.global.f32 	%f7, [%rd17];
	setp.eq.s32 	%p4, %r31, %r5;
	selp.f32 	%f8, 0f00000000, %f7, %p4;
	add.f32 	%f9, %f3, %f8;
	add.f32 	%f10, %f4, %f9;
	add.f32 	%f11, %f6, %f10;
	add.f32 	%f12, %f1, %f11;
	add.f32 	%f13, %f2, %f11;
	rcp.rn.f32 	%f14, %f12;
	st.global.f32 	[%rd10], %f14;
	rcp.rn.f32 	%f15, %f13;
	st.global.f32 	[%rd11], %f15;
	add.s32 	%r31, %r31, %r6;
	setp.lt.s32 	%p5, %r31, %r13;
	@%p5 bra 	$L__BB6_4;
$L__BB6_5:
	mov.u32 	%r29, %nctaid.y;
	mad.lo.s32 	%r30, %r19, %r29, %r30;
	setp.lt.s32 	%p6, %r30, %r14;
	@%p6 bra 	$L__BB6_2;
$L__BB6_6:
	ret;

}
	// .globl	_Z8sor_passiPfS_PKfS1_S1_S1_S1_S1_S1_S1_S1_S1_S1_fiii
.visible .entry _Z8sor_passiPfS_PKfS1_S1_S1_S1_S1_S1_S1_S1_S1_S1_fiii(
	.param .u32 _Z8sor_passiPfS_PKfS1_S1_S1_S1_S1_S1_S1_S1_S1_S1_fiii_param_0,
	.param .u64 .ptr .align 1 _Z8sor_passiPfS_PKfS1_S1_S1_S1_S1_S1_S1_S1_S1_S1_fiii_param_1,
	.param .u64 .ptr .align 1 _Z8sor_passiPfS_PKfS1_S1_S1_S1_S1_S1_S1_S1_S1_S1_fiii_param_2,
	.param .u64 .ptr .align 1 _Z8sor_passiPfS_PKfS1_S1_S1_S1_S1_S1_S1_S1_S1_S1_fiii_param_3,
	.param .u64 .ptr .align 1 _Z8sor_passiPfS_PKfS1_S1_S1_S1_S1_S1_S1_S1_S1_S1_fiii_param_4,
	.param .u64 .ptr .align 1 _Z8sor_passiPfS_PKfS1_S1_S1_S1_S1_S1_S1_S1_S1_S1_fiii_param_5,
	.param .u64 .ptr .align 1 _Z8sor_passiPfS_PKfS1_S1_S1_S1_S1_S1_S1_S1_S1_S1_fiii_param_6,
	.param .u64 .ptr .align 1 _Z8sor_passiPfS_PKfS1_S1_S1_S1_S1_S1_S1_S1_S1_S1_fiii_param_7,
	.param .u64 .ptr .align 1 _Z8sor_passiPfS_PKfS1_S1_S1_S1_S1_S1_S1_S1_S1_S1_fiii_param_8,
	.param .u64 .ptr .align 1 _Z8sor_passiPfS_PKfS1_S1_S1_S1_S1_S1_S1_S1_S1_S1_fiii_param_9,
	.param .u64 .ptr .align 1 _Z8sor_passiPfS_PKfS1_S1_S1_S1_S1_S1_S1_S1_S1_S1_fiii_param_10,
	.param .u64 .ptr .align 1 _Z8sor_passiPfS_PKfS1_S1_S1_S1_S1_S1_S1_S1_S1_S1_fiii_param_11,
	.param .u64 .ptr .align 1 _Z8sor_passiPfS_PKfS1_S1_S1_S1_S1_S1_S1_S1_S1_S1_fiii_param_12,
	.param .u64 .ptr .align 1 _Z8sor_passiPfS_PKfS1_S1_S1_S1_S1_S1_S1_S1_S1_S1_fiii_param_13,
	.param .f32 _Z8sor_passiPfS_PKfS1_S1_S1_S1_S1_S1_S1_S1_S1_S1_fiii_param_14,
	.param .u32 _Z8sor_passiPfS_PKfS1_S1_S1_S1_S1_S1_S1_S1_S1_S1_fiii_param_15,
	.param .u32 _Z8sor_passiPfS_PKfS1_S1_S1_S1_S1_S1_S1_S1_S1_S1_fiii_param_16,
	.param .u32 _Z8sor_passiPfS_PKfS1_S1_S1_S1_S1_S1_S1_S1_S1_S1_fiii_param_17
)
{
	.reg .pred 	%p<11>;
	.reg .b32 	%r<43>;
	.reg .b32 	%f<78>;
	.reg .b64 	%rd<74>;

	ld.param.u32 	%r17, [_Z8sor_passiPfS_PKfS1_S1_S1_S1_S1_S1_S1_S1_S1_S1_fiii_param_0];
	ld.param.u64 	%rd11, [_Z8sor_passiPfS_PKfS1_S1_S1_S1_S1_S1_S1_S1_S1_S1_fiii_param_1];
	ld.param.u64 	%rd12, [_Z8sor_passiPfS_PKfS1_S1_S1_S1_S1_S1_S1_S1_S1_S1_fiii_param_2];
	ld.param.u64 	%rd13, [_Z8sor_passiPfS_PKfS1_S1_S1_S1_S1_S1_S1_S1_S1_S1_fiii_param_3];
	ld.param.u64 	%rd15, [_Z8sor_passiPfS_PKfS1_S1_S1_S1_S1_S1_S1_S1_S1_S1_fiii_param_5];
	ld.param.u64 	%rd16, [_Z8sor_passiPfS_PKfS1_S1_S1_S1_S1_S1_S1_S1_S1_S1_fiii_param_6];
	ld.param.u64 	%rd17, [_Z8sor_passiPfS_PKfS1_S1_S1_S1_S1_S1_S1_S1_S1_S1_fiii_param_7];
	ld.param.u64 	%rd18, [_Z8sor_passiPfS_PKfS1_S1_S1_S1_S1_S1_S1_S1_S1_S1_fiii_param_8];
	ld.param.f32 	%f14, [_Z8sor_passiPfS_PKfS1_S1_S1_S1_S1_S1_S1_S1_S1_S1_fiii_param_14];
	ld.param.u32 	%r18, [_Z8sor_passiPfS_PKfS1_S1_S1_S1_S1_S1_S1_S1_S1_S1_fiii_param_15];
	ld.param.u32 	%r19, [_Z8sor_passiPfS_PKfS1_S1_S1_S1_S1_S1_S1_S1_S1_S1_fiii_param_16];
	mov.u32 	%r20, %tid.x;
	mov.u32 	%r21, %ctaid.x;
	mov.u32 	%r1, %ntid.x;
	mad.lo.s32 	%r2, %r21, %r1, %r20;
	mov.u32 	%r22, %tid.y;
	mov.u32 	%r23, %ctaid.y;
	mov.u32 	%r3, %ntid.y;
	mad.lo.s32 	%r41, %r23, %r3, %r22;
	setp.ge.s32 	%p1, %r41, %r19;
	@%p1 bra 	$L__BB7_12;
	cvta.to.global.u64 	%rd1, %rd13;
	cvta.to.global.u64 	%rd2, %rd16;
	cvta.to.global.u64 	%rd3, %rd15;
	add.s32 	%r5, %r18, -1;
	add.s32 	%r6, %r19, -1;
	mov.f32 	%f15, 0f3F800000;
	sub.f32 	%f1, %f15, %f14;
	mov.u32 	%r24, %nctaid.y;
	mul.lo.s32 	%r7, %r3, %r24;
	mov.u32 	%r25, %nctaid.x;
	mul.lo.s32 	%r8, %r1, %r25;
	cvta.to.global.u64 	%rd4, %rd17;
	cvta.to.global.u64 	%rd5, %rd18;
	cvta.to.global.u64 	%rd6, %rd11;
	cvta.to.global.u64 	%rd7, %rd12;
$L__BB7_2:
	setp.ge.s32 	%p2, %r2, %r18;
	@%p2 bra 	$L__BB7_11;
	mul.lo.s32 	%r10, %r41, %r18;
	setp.lt.s32 	%p3, %r41, %r6;
	max.u32 	%r26, %r41, 1;
	add.s32 	%r27, %r26, -1;
	selp.u32 	%r28, 1, 0, %p3;
	add.s32 	%r29, %r41, %r28;
	mul.lo.s32 	%r11, %r27, %r18;
	mul.lo.s32 	%r12, %r29, %r18;
	mov.u32 	%r42, %r2;
$L__BB7_4:
	add.s32 	%r14, %r42, %r10;
	mul.wide.s32 	%rd24, %r14, 4;
	add.s64 	%rd8, %rd4, %rd24;
	ld.global.f32 	%f2, [%rd8];
	add.s64 	%rd9, %rd5, %rd24;
	ld.global.f32 	%f3, [%rd9];
	setp.ge.s32 	%p4, %r42, %r5;
	mov.f32 	%f74, 0f00000000;
	@%p4 bra 	$L__BB7_6;
	ld.global.f32 	%f74, [%rd8+4];
$L__BB7_6:
	setp.ge.s32 	%p5, %r41, %r6;
	mov.f32 	%f75, 0f00000000;
	@%p5 bra 	$L__BB7_8;
	mul.wide.s32 	%rd25, %r18, 4;
	add.s64 	%rd26, %rd9, %rd25;
	ld.global.f32 	%f75, [%rd26];
$L__BB7_8:
	cvt.s64.s32 	%rd10, %r14;
	add.s64 	%rd28, %rd3, %rd24;
	ld.global.f32 	%f76, [%rd28];
	add.s64 	%rd29, %rd2, %rd24;
	ld.global.f32 	%f77, [%rd29];
	add.s32 	%r30, %r42, %r41;
	shr.u32 	%r31, %r30, 31;
	add.s32 	%r32, %r30, %r31;
	and.b32  	%r33, %r32, -2;
	sub.s32 	%r34, %r30, %r33;
	setp.ne.s32 	%p6, %r34, %r17;
	@%p6 bra 	$L__BB7_10;
	ld.param.u64 	%rd73, [_Z8sor_passiPfS_PKfS1_S1_S1_S1_S1_S1_S1_S1_S1_S1_fiii_param_13];
	ld.param.u64 	%rd72, [_Z8sor_passiPfS_PKfS1_S1_S1_S1_S1_S1_S1_S1_S1_S1_fiii_param_12];
	ld.param.u64 	%rd71, [_Z8sor_passiPfS_PKfS1_S1_S1_S1_S1_S1_S1_S1_S1_S1_fiii_param_11];
	ld.param.u64 	%rd70, [_Z8sor_passiPfS_PKfS1_S1_S1_S1_S1_S1_S1_S1_S1_S1_fiii_param_10];
	ld.param.u64 	%rd69, [_Z8sor_passiPfS_PKfS1_S1_S1_S1_S1_S1_S1_S1_S1_S1_fiii_param_9];
	ld.param.u64 	%rd68, [_Z8sor_passiPfS_PKfS1_S1_S1_S1_S1_S1_S1_S1_S1_S1_fiii_param_4];
	setp.gt.s32 	%p7, %r42, 0;
	selp.s32 	%r35, -1, 0, %p7;
	add.s32 	%r36, %r14, %r35;
	setp.lt.s32 	%p8, %r42, %r5;
	selp.u32 	%r37, 1, 0, %p8;
	add.s32 	%r38, %r14, %r37;
	add.s32 	%r39, %r42, %r11;
	add.s32 	%r40, %r42, %r12;
	cvta.to.global.u64 	%rd30, %rd73;
	shl.b64 	%rd31, %rd10, 2;
	add.s64 	%rd32, %rd30, %rd31;
	ld.global.f32 	%f18, [%rd32];
	mul.wide.s32 	%rd33, %r38, 4;
	add.s64 	%rd34, %rd2, %rd33;
	ld.global.f32 	%f19, [%rd34];
	mul.wide.s32 	%rd35, %r36, 4;
	add.s64 	%rd36, %rd2, %rd35;
	ld.global.f32 	%f20, [%rd36];
	mul.wide.s32 	%rd37, %r39, 4;
	add.s64 	%rd38, %rd2, %rd37;
	ld.global.f32 	%f21, [%rd38];
	mul.wide.s32 	%rd39, %r40, 4;
	add.s64 	%rd40, %rd2, %rd39;
	ld.global.f32 	%f22, [%rd40];
	add.s64 	%rd41, %rd3, %rd33;
	ld.global.f32 	%f23, [%rd41];
	add.s64 	%rd42, %rd3, %rd35;
	ld.global.f32 	%f24, [%rd42];
	add.s64 	%rd43, %rd3, %rd37;
	ld.global.f32 	%f25, [%rd43];
	add.s64 	%rd44, %rd3, %rd39;
	ld.global.f32 	%f26, [%rd44];
	cvta.to.global.u64 	%rd45, %rd68;
	add.s64 	%rd46, %rd45, %rd31;
	ld.global.f32 	%f27, [%rd46];
	add.s64 	%rd47, %rd45, %rd33;
	ld.global.f32 	%f28, [%rd47];
	add.s64 	%rd48, %rd45, %rd35;
	ld.global.f32 	%f29, [%rd48];
	add.s64 	%rd49, %rd45, %rd37;
	ld.global.f32 	%f30, [%rd49];
	add.s64 	%rd50, %rd45, %rd39;
	ld.global.f32 	%f31, [%rd50];
	add.s64 	%rd51, %rd1, %rd31;
	ld.global.f32 	%f32, [%rd51];
	add.s64 	%rd52, %rd1, %rd33;
	ld.global.f32 	%f33, [%rd52];
	add.s64 	%rd53, %rd1, %rd35;
	ld.global.f32 	%f34, [%rd53];
	add.s64 	%rd54, %rd1, %rd37;
	ld.global.f32 	%f35, [%rd54];
	add.s64 	%rd55, %rd1, %rd39;
	ld.global.f32 	%f36, [%rd55];
	add.f32 	%f37, %f24, %f34;
	add.f32 	%f38, %f26, %f36;
	mul.f32 	%f39, %f75, %f38;
	fma.rn.f32 	%f40, %f2, %f37, %f39;
	add.f32 	%f41, %f23, %f33;
	fma.rn.f32 	%f42, %f74, %f41, %f40;
	add.f32 	%f43, %f25, %f35;
	fma.rn.f32 	%f44, %f3, %f43, %f42;
	add.f32 	%f45, %f2, %f74;
	add.f32 	%f46, %f45, %f75;
	add.f32 	%f47, %f3, %f46;
	mul.f32 	%f48, %f47, %f32;
	sub.f32 	%f49, %f44, %f48;
	cvta.to.global.u64 	%rd56, %rd71;
	mul.wide.s32 	%rd57, %r14, 4;
	add.s64 	%rd58, %rd56, %rd57;
	ld.global.f32 	%f50, [%rd58];
	sub.f32 	%f51, %f49, %f50;
	mul.f32 	%f52, %f77, %f18;
	sub.f32 	%f53, %f51, %f52;
	cvta.to.global.u64 	%rd59, %rd69;
	add.s64 	%rd60, %rd59, %rd57;
	ld.global.f32 	%f54, [%rd60];
	mul.f32 	%f55, %f14, %f54;
	mul.f32 	%f56, %f55, %f53;
	fma.rn.f32 	%f76, %f1, %f76, %f56;
	add.f32 	%f57, %f20, %f29;
	add.f32 	%f58, %f22, %f31;
	mul.f32 	%f59, %f75, %f58;
	fma.rn.f32 	%f60, %f2, %f57, %f59;
	add.f32 	%f61, %f19, %f28;
	fma.rn.f32 	%f62, %f74, %f61, %f60;
	add.f32 	%f63, %f21, %f30;
	fma.rn.f32 	%f64, %f3, %f63, %f62;
	mul.f32 	%f65, %f47, %f27;
	sub.f32 	%f66, %f64, %f65;
	cvta.to.global.u64 	%rd61, %rd72;
	add.s64 	%rd62, %rd61, %rd57;
	ld.global.f32 	%f67, [%rd62];
	sub.f32 	%f68, %f66, %f67;
	mul.f32 	%f69, %f18, %f76;
	sub.f32 	%f70, %f68, %f69;
	cvta.to.global.u64 	%rd63, %rd70;
	add.s64 	%rd64, %rd63, %rd57;
	ld.global.f32 	%f71, [%rd64];
	mul.f32 	%f72, %f14, %f71;
	mul.f32 	%f73, %f72, %f70;
	fma.rn.f32 	%f77, %f1, %f77, %f73;
$L__BB7_10:
	mul.wide.s32 	%rd65, %r14, 4;
	add.s64 	%rd66, %rd6, %rd65;
	st.global.f32 	[%rd66], %f76;
	add.s64 	%rd67, %rd7, %rd65;
	st.global.f32 	[%rd67], %f77;
	add.s32 	%r42, %r42, %r8;
	setp.lt.s32 	%p9, %r42, %r18;
	@%p9 bra 	$L__BB7_4;
$L__BB7_11:
	add.s32 	%r41, %r41, %r7;
	setp.lt.s32 	%p10, %r41, %r19;
	@%p10 bra 	$L__BB7_2;
$L__BB7_12:
	ret;

}
	// .globl	_Z31add_delta_to_flow_fields_kernelPfS_PKfS1_iii
.visible .entry _Z31add_delta_to_flow_fields_kernelPfS_PKfS1_iii(
	.param .u64 .ptr .align 1 _Z31add_delta_to_flow_fields_kernelPfS_PKfS1_iii_param_0,
	.param .u64 .ptr .align 1 _Z31add_delta_to_flow_fields_kernelPfS_PKfS1_iii_param_1,
	.param .u64 .ptr .align 1 _Z31add_delta_to_flow_fields_kernelPfS_PKfS1_iii_param_2,
	.param .u64 .ptr .align 1 _Z31add_delta_to_flow_fields_kernelPfS_PKfS1_iii_param_3,
	.param .u32 _Z31add_delta_to_flow_fields_kernelPfS_PKfS1_iii_param_4,
	.param .u32 _Z31add_delta_to_flow_fields_kernelPfS_PKfS1_iii_param_5,
	.param .u32 _Z31add_delta_to_flow_fields_kernelPfS_PKfS1_iii_param_6
)
{
	.reg .pred 	%p<10>;
	.reg .b32 	%r<37>;
	.reg .b32 	%f<43>;
	.reg .b64 	%rd<44>;

	ld.param.u64 	%rd14, [_Z31add_delta_to_flow_fields_kernelPfS_PKfS1_iii_param_0];
	ld.param.u64 	%rd15, [_Z31add_delta_to_flow_fields_kernelPfS_PKfS1_iii_param_1];
	ld.param.u64 	%rd16, [_Z31add_delta_to_flow_fields_kernelPfS_PKfS1_iii_param_2];
	ld.param.u32 	%r17, [_Z31add_delta_to_flow_fields_kernelPfS_PKfS1_iii_param_4];
	ld.param.u32 	%r18, [_Z31add_delta_to_flow_fields_kernelPfS_PKfS1_iii_param_5];
	cvta.to.global.u64 	%rd1, %rd15;
	cvta.to.global.u64 	%rd2, %rd14;
	cvta.to.global.u64 	%rd3, %rd16;
	mov.u32 	%r19, %tid.x;
	mov.u32 	%r20, %ctaid.x;
	mov.u32 	%r21, %ntid.x;
	mad.lo.s32 	%r1, %r20, %r21, %r19;
	mov.u32 	%r22, %tid.y;
	mov.u32 	%r23, %ctaid.y;
	mov.u32 	%r24, %ntid.y;
	mad.lo.s32 	%r34, %r23, %r24, %r22;
	mov.u32 	%r25, %nctaid.x;
	mul.lo.s32 	%r3, %r21, %r25;
	setp.ge.s32 	%p1, %r34, %r18;
	@%p1 bra 	$L__BB8_10;
	add.s32 	%r4, %r1, %r3;
	max.s32 	%r26, %r17, %r4;
	setp.lt.s32 	%p2, %r4, %r17;
	selp.u32 	%r5, 1, 0, %p2;
	add.s32 	%r27, %r4, %r5;
	sub.s32 	%r6, %r26, %r27;
	add.s32 	%r7, %r4, %r3;
	div.u32 	%r28, %r6, %r3;
	add.s32 	%r10, %r28, %r5;
	mul.wide.s32 	%rd29, %r3, 4;
$L__BB8_2:
	setp.ge.s32 	%p3, %r1, %r17;
	@%p3 bra 	$L__BB8_9;
	mul.lo.s32 	%r9, %r34, %r17;
	and.b32  	%r11, %r10, 3;
	setp.eq.s32 	%p4, %r11, 3;
	mov.u32 	%r35, %r1;
	@%p4 bra 	$L__BB8_7;
	ld.param.u64 	%rd42, [_Z31add_delta_to_flow_fields_kernelPfS_PKfS1_iii_param_3];
	add.s32 	%r29, %r1, %r9;
	mul.wide.s32 	%rd17, %r29, 4;
	add.s64 	%rd4, %rd3, %rd17;
	ld.global.f32 	%f1, [%rd4];
	add.s64 	%rd5, %rd2, %rd17;
	ld.global.f32 	%f2, [%rd5];
	add.f32 	%f3, %f1, %f2;
	st.global.f32 	[%rd5], %f3;
	cvta.to.global.u64 	%rd18, %rd42;
	add.s64 	%rd6, %rd18, %rd17;
	ld.global.f32 	%f4, [%rd6];
	add.s64 	%rd7, %rd1, %rd17;
	ld.global.f32 	%f5, [%rd7];
	add.f32 	%f6, %f4, %f5;
	st.global.f32 	[%rd7], %f6;
	setp.eq.s32 	%p5, %r11, 0;
	mov.u32 	%r35, %r4;
	@%p5 bra 	$L__BB8_7;
	add.s64 	%rd9, %rd4, %rd29;
	ld.global.f32 	%f7, [%rd9];
	add.s64 	%rd10, %rd5, %rd29;
	ld.global.f32 	%f8, [%rd10];
	add.f32 	%f9, %f7, %f8;
	st.global.f32 	[%rd10], %f9;
	add.s64 	%rd11, %rd6, %rd29;
	ld.global.f32 	%f10, [%rd11];
	add.s64 	%rd12, %rd7, %rd29;
	ld.global.f32 	%f11, [%rd12];
	add.f32 	%f12, %f10, %f11;
	st.global.f32 	[%rd12], %f12;
	setp.eq.s32 	%p6, %r11, 1;
	mov.u32 	%r35, %r7;
	@%p6 bra 	$L__BB8_7;
	add.s32 	%r35, %r7, %r3;
	add.s64 	%rd19, %rd9, %rd29;
	ld.global.f32 	%f13, [%rd19];
	add.s64 	%rd20, %rd10, %rd29;
	ld.global.f32 	%f14, [%rd20];
	add.f32 	%f15, %f13, %f14;
	st.global.f32 	[%rd20], %f15;
	add.s64 	%rd21, %rd11, %rd29;
	ld.global.f32 	%f16, [%rd21];
	add.s64 	%rd22, %rd12, %rd29;
	ld.global.f32 	%f17, [%rd22];
	add.f32 	%f18, %f16, %f17;
	st.global.f32 	[%rd22], %f18;
$L__BB8_7:
	setp.lt.u32 	%p7, %r10, 3;
	@%p7 bra 	$L__BB8_9;
$L__BB8_8:
	ld.param.u64 	%rd43, [_Z31add_delta_to_flow_fields_kernelPfS_PKfS1_iii_param_3];
	add.s32 	%r30, %r35, %r9;
	mul.wide.s32 	%rd23, %r30, 4;
	add.s64 	%rd24, %rd3, %rd23;
	ld.global.f32 	%f19, [%rd24];
	add.s64 	%rd25, %rd2, %rd23;
	ld.global.f32 	%f20, [%rd25];
	add.f32 	%f21, %f19, %f20;
	st.global.f32 	[%rd25], %f21;
	cvta.to.global.u64 	%rd26, %rd43;
	add.s64 	%rd27, %rd26, %rd23;
	ld.global.f32 	%f22, [%rd27];
	add.s64 	%rd28, %rd1, %rd23;
	ld.global.f32 	%f23, [%rd28];
	add.f32 	%f24, %f22, %f23;
	st.global.f32 	[%rd28], %f24;
	add.s64 	%rd30, %rd24, %rd29;
	ld.global.f32 	%f25, [%rd30];
	add.s64 	%rd31, %rd25, %rd29;
	ld.global.f32 	%f26, [%rd31];
	add.f32 	%f27, %f25, %f26;
	st.global.f32 	[%rd31], %f27;
	add.s64 	%rd32, %rd27, %rd29;
	ld.global.f32 	%f28, [%rd32];
	add.s64 	%rd33, %rd28, %rd29;
	ld.global.f32 	%f29, [%rd33];
	add.f32 	%f30, %f28, %f29;
	st.global.f32 	[%rd33], %f30;
	add.s64 	%rd34, %rd30, %rd29;
	ld.global.f32 	%f31, [%rd34];
	add.s64 	%rd35, %rd31, %rd29;
	ld.global.f32 	%f32, [%rd35];
	add.f32 	%f33, %f31, %f32;
	st.global.f32 	[%rd35], %f33;
	add.s64 	%rd36, %rd32, %rd29;
	ld.global.f32 	%f34, [%rd36];
	add.s64 	%rd37, %rd33, %rd29;
	ld.global.f32 	%f35, [%rd37];
	add.f32 	%f36, %f34, %f35;
	st.global.f32 	[%rd37], %f36;
	add.s64 	%rd38, %rd34, %rd29;
	ld.global.f32 	%f37, [%rd38];
	add.s64 	%rd39, %rd35, %rd29;
	ld.global.f32 	%f38, [%rd39];
	add.f32 	%f39, %f37, %f38;
	st.global.f32 	[%rd39], %f39;
	add.s64 	%rd40, %rd36, %rd29;
	ld.global.f32 	%f40, [%rd40];
	add.s64 	%rd41, %rd37, %rd29;
	ld.global.f32 	%f41, [%rd41];
	add.f32 	%f42, %f40, %f41;
	st.global.f32 	[%rd41], %f42;
	shl.b32 	%r31, %r3, 2;
	add.s32 	%r35, %r31, %r35;
	setp.lt.s32 	%p8, %r35, %r17;
	@%p8 bra 	$L__BB8_8;
$L__BB8_9:
	mov.u32 	%r33, %nctaid.y;
	mad.lo.s32 	%r34, %r24, %r33, %r34;
	setp.lt.s32 	%p9, %r34, %r18;
	@%p9 bra 	$L__BB8_2;
$L__BB8_10:
	ret;

}
	// .globl	_Z30vector_field_upsampling_kernelPKfS0_PfS1_iiiiii
.visible .entry _Z30vector_field_upsampling_kernelPKfS0_PfS1_iiiiii(
	.param .u64 .ptr .align 1 _Z30vector_field_upsampling_kernelPKfS0_PfS1_iiiiii_param_0,
	.param .u64 .ptr .align 1 _Z30vector_field_upsampling_kernelPKfS0_PfS1_iiiiii_param_1,
	.param .u64 .ptr .align 1 _Z30vector_field_upsampling_kernelPKfS0_PfS1_iiiiii_param_2,
	.param .u64 .ptr .align 1 _Z30vector_field_upsampling_kernelPKfS0_PfS1_iiiiii_param_3,
	.param .u32 _Z30vector_field_upsampling_kernelPKfS0_PfS1_iiiiii_param_4,
	.param .u32 _Z30vector_field_upsampling_kernelPKfS0_PfS1_iiiiii_param_5,
	.param .u32 _Z30vector_field_upsampling_kernelPKfS0_PfS1_iiiiii_param_6,
	.param .u32 _Z30vector_field_upsampling_kernelPKfS0_PfS1_iiiiii_param_7,
	.param .u32 _Z30vector_field_upsampling_kernelPKfS0_PfS1_iiiiii_param_8,
	.param .u32 _Z30vector_field_upsampling_kernelPKfS0_PfS1_iiiiii_param_9
)
{
	.reg .pred 	%p<8>;
	.reg .b32 	%r<55>;
	.reg .b32 	%f<58>;
	.reg .b64 	%rd<30>;
	.reg .b64 	%fd<28>;

	ld.param.u64 	%rd5, [_Z30vector_field_upsampling_kernelPKfS0_PfS1_iiiiii_param_2];
	ld.param.u64 	%rd6, [_Z30vector_field_upsampling_kernelPKfS0_PfS1_iiiiii_param_3];
	ld.param.u32 	%r16, [_Z30vector_field_upsampling_kernelPKfS0_PfS1_iiiiii_param_4];
	ld.param.u32 	%r17, [_Z30vector_field_upsampling_kernelPKfS0_PfS1_iiiiii_param_5];
	ld.param.u32 	%r18, [_Z30vector_field_upsampling_kernelPKfS0_PfS1_iiiiii_param_7];
	ld.param.u32 	%r19, [_Z30vector_field_upsampling_kernelPKfS0_PfS1_iiiiii_param_8];
	mov.u32 	%r20, %tid.x;
	mov.u32 	%r21, %ctaid.x;
	mov.u32 	%r1, %ntid.x;
	mad.lo.s32 	%r2, %r21, %r1, %r20;
	mov.u32 	%r22, %tid.y;
	mov.u32 	%r23, %ctaid.y;
	mov.u32 	%r3, %ntid.y;
	mad.lo.s32 	%r53, %r23, %r3, %r22;
	cvt.rn.f32.s32 	%f1, %r16;
	cvt.rn.f32.s32 	%f18, %r18;
	div.rn.f32 	%f2, %f1, %f18;
	cvt.rn.f32.s32 	%f3, %r17;
	cvt.rn.f32.s32 	%f19, %r19;
	div.rn.f32 	%f4, %f3, %f19;
	setp.ge.s32 	%p1, %r53, %r19;
	@%p1 bra 	$L__BB9_11;
	add.f32 	%f5, %f1, 0fBF800000;
	add.f32 	%f6, %f3, 0fBF800000;
	add.s32 	%r5, %r16, -1;
	add.s32 	%r6, %r17, -1;
	cvt.rn.f32.s32 	%f7, %r6;
	rcp.rn.f32 	%f8, %f4;
	rcp.rn.f32 	%f9, %f2;
	mov.u32 	%r24, %nctaid.y;
	mul.lo.s32 	%r7, %r3, %r24;
	mov.u32 	%r25, %nctaid.x;
	mul.lo.s32 	%r8, %r1, %r25;
	cvta.to.global.u64 	%rd1, %rd5;
	cvta.to.global.u64 	%rd2, %rd6;
$L__BB9_2:
	setp.ge.s32 	%p2, %r2, %r18;
	@%p2 bra 	$L__BB9_10;
	mul.lo.s32 	%r10, %r53, %r18;
	cvt.rn.f32.u32 	%f20, %r53;
	mul.f32 	%f21, %f4, %f20;
	min.f32 	%f22, %f6, %f21;
	max.f32 	%f10, %f22, 0f00000000;
	cvt.rzi.s32.f32 	%r26, %f10;
	min.s32 	%r27, %r6, %r26;
	max.s32 	%r28, %r27, 0;
	add.s32 	%r29, %r26, 1;
	min.s32 	%r30, %r6, %r29;
	max.s32 	%r31, %r30, 0;
	cvt.rn.f32.u32 	%f23, %r28;
	sub.f32 	%f11, %f10, %f23;
	mul.lo.s32 	%r11, %r28, %r16;
	mul.lo.s32 	%r12, %r31, %r16;
	cvt.f64.f32 	%fd2, %f11;
	mov.f64 	%fd3, 0d3FF0000000000000;
	sub.f64 	%fd1, %fd3, %fd2;
	mov.u32 	%r54, %r2;
$L__BB9_4:
	cvt.rn.f32.s32 	%f25, %r54;
	mul.f32 	%f26, %f2, %f25;
	min.f32 	%f27, %f5, %f26;
	max.f32 	%f12, %f27, 0f00000000;
	cvt.rn.f32.s32 	%f28, %r5;
	setp.gt.f32 	%p3, %f12, %f28;
	mov.f32 	%f56, 0f00000000;
	mov.f32 	%f57, %f56;
	@%p3 bra 	$L__BB9_9;
	setp.gt.f32 	%p4, %f10, %f7;
	mov.f32 	%f56, 0f00000000;
	@%p4 bra 	$L__BB9_7;
	ld.param.u64 	%rd28, [_Z30vector_field_upsampling_kernelPKfS0_PfS1_iiiiii_param_0];
	cvt.rzi.s32.f32 	%r32, %f12;
	min.s32 	%r33, %r5, %r32;
	max.s32 	%r34, %r33, 0;
	add.s32 	%r35, %r32, 1;
	min.s32 	%r36, %r5, %r35;
	max.s32 	%r37, %r36, 0;
	cvt.rn.f32.u32 	%f30, %r34;
	sub.f32 	%f31, %f12, %f30;
	add.s32 	%r38, %r34, %r11;
	add.s32 	%r39, %r37, %r11;
	add.s32 	%r40, %r34, %r12;
	add.s32 	%r41, %r37, %r12;
	cvta.to.global.u64 	%rd7, %rd28;
	mul.wide.s32 	%rd8, %r38, 4;
	add.s64 	%rd9, %rd7, %rd8;
	ld.global.f32 	%f32, [%rd9];
	mul.wide.s32 	%rd10, %r39, 4;
	add.s64 	%rd11, %rd7, %rd10;
	ld.global.f32 	%f33, [%rd11];
	mul.wide.s32 	%rd12, %r40, 4;
	add.s64 	%rd13, %rd7, %rd12;
	ld.global.f32 	%f34, [%rd13];
	mul.wide.s32 	%rd14, %r41, 4;
	add.s64 	%rd15, %rd7, %rd14;
	ld.global.f32 	%f35, [%rd15];
	cvt.f64.f32 	%fd4, %f31;
	mov.f64 	%fd5, 0d3FF0000000000000;
	sub.f64 	%fd6, %fd5, %fd4;
	cvt.f64.f32 	%fd7, %f32;
	mul.f32 	%f36, %f31, %f33;
	cvt.f64.f32 	%fd8, %f36;
	fma.rn.f64 	%fd9, %fd6, %fd7, %fd8;
	cvt.rn.f32.f64 	%f37, %fd9;
	cvt.f64.f32 	%fd10, %f34;
	mul.f32 	%f38, %f31, %f35;
	cvt.f64.f32 	%fd11, %f38;
	fma.rn.f64 	%fd12, %fd6, %fd10, %fd11;
	cvt.rn.f32.f64 	%f39, %fd12;
	cvt.f64.f32 	%fd13, %f37;
	mul.f32 	%f40, %f11, %f39;
	cvt.f64.f32 	%fd14, %f40;
	fma.rn.f64 	%fd15, %fd1, %fd13, %fd14;
	cvt.rn.f32.f64 	%f56, %fd15;
$L__BB9_7:
	mov.f32 	%f57, 0f00000000;
	@%p4 bra 	$L__BB9_9;
	ld.param.u64 	%rd29, [_Z30vector_field_upsampling_kernelPKfS0_PfS1_iiiiii_param_1];
	cvt.rzi.s32.f32 	%r42, %f12;
	min.s32 	%r43, %r5, %r42;
	max.s32 	%r44, %r43, 0;
	add.s32 	%r45, %r42, 1;
	min.s32 	%r46, %r5, %r45;
	max.s32 	%r47, %r46, 0;
	cvt.rn.f32.u32 	%f42, %r44;
	sub.f32 	%f43, %f12, %f42;
	add.s32 	%r48, %r44, %r11;
	add.s32 	%r49, %r47, %r11;
	add.s32 	%r50, %r44, %r12;
	add.s32 	%r51, %r47, %r12;
	cvta.to.global.u64 	%rd16, %rd29;
	mul.wide.s32 	%rd17, %r48, 4;
	add.s64 	%rd18, %rd16, %rd17;
	ld.global.f32 	%f44, [%rd18];
	mul.wide.s32 	%rd19, %r49, 4;
	add.s64 	%rd20, %rd16, %rd19;
	ld.global.f32 	%f45, [%rd20];
	mul.wide.s32 	%rd21, %r50, 4;
	add.s64 	%rd22, %rd16, %rd21;
	ld.global.f32 	%f46, [%rd22];
	mul.wide.s32 	%rd23, %r51, 4;
	add.s64 	%rd24, %rd16, %rd23;
	ld.global.f32 	%f47, [%rd24];
	cvt.f64.f32 	%fd16, %f43;
	mov.f64 	%fd17, 0d3FF0000000000000;
	sub.f64 	%fd18, %fd17, %fd16;
	cvt.f64.f32 	%fd19, %f44;
	mul.f32 	%f48, %f43, %f45;
	cvt.f64.f32 	%fd20, %f48;
	fma.rn.f64 	%fd21, %fd18, %fd19, %fd20;
	cvt.rn.f32.f64 	%f49, %fd21;
	cvt.f64.f32 	%fd22, %f46;
	mul.f32 	%f50, %f43, %f47;
	cvt.f64.f32 	%fd23, %f50;
	fma.rn.f64 	%fd24, %fd18, %fd22, %fd23;
	cvt.rn.f32.f64 	%f51, %fd24;
	cvt.f64.f32 	%fd25, %f49;
	mul.f32 	%f52, %f11, %f51;
	cvt.f64.f32 	%fd26, %f52;
	fma.rn.f64 	%fd27, %fd1, %fd25, %fd26;
	cvt.rn.f32.f64 	%f57, %fd27;
$L__BB9_9:
	add.s32 	%r52, %r54, %r10;
	mul.f32 	%f53, %f9, %f56;
	mul.f32 	%f54, %f8, %f57;
	mul.wide.s32 	%rd25, %r52, 4;
	add.s64 	%rd26, %rd1, %rd25;
	st.global.f32 	[%rd26], %f53;
	add.s64 	%rd27, %rd2, %rd25;
	st.global.f32 	[%rd27], %f54;
	add.s32 	%r54, %r54, %r8;
	setp.lt.s32 	%p6, %r54, %r18;
	@%p6 bra 	$L__BB9_4;
$L__BB9_10:
	add.s32 	%r53, %r53, %r7;
	setp.lt.s32 	%p7, %r53, %r19;
	@%p7 bra 	$L__BB9_2;
$L__BB9_11:
	ret;

}
	// .globl	_ZN3cub18CUB_300001_SM_10006detail11EmptyKernelIvEEvv
.visible .entry _ZN3cub18CUB_300001_SM_10006detail11EmptyKernelIvEEvv()
{


	ret;

}


// ===== COMPILED SASS (sm_100) =====

	.target	sm_100

	.elftype	@"ET_EXEC"


//--------------------- .note.nv.tkinfo           --------------------------
	.section	.note.nv.tkinfo,"",@"SHT_NOTE"
	.sectionflags	@"SHF_NOTE_NV_TKINFO"
	.tkinfo
        /*0018*/ 	.word	0x00000002
        /*0030*/ 	.string	""
        /*0030*/ 	.string	"ptxas"
        /*0030*/ 	.string	"Cuda compilation tools, release 13.0, V13.0.88"
        /*0030*/ 	.string	"Build cuda_13.0.r13.0/compiler.36424714_0"
        /*0030*/ 	.string	"-arch sm_100 -m 64 "



//--------------------- .note.nv.cuinfo           --------------------------
	.section	.note.nv.cuinfo,"",@"SHT_NOTE"
	.sectionflags	@"SHF_NOTE_NV_CUINFO"
        /*0018*/ 	.short	0x0002
        /*001a*/ 	.short	0x0064
        /*001c*/ 	.short	0x0082
	.zero		2


//--------------------- .nv.info                  --------------------------
	.section	.nv.info,"",@"SHT_CUDA_INFO"
	.align	4


	//----- nvinfo : EIATTR_REGCOUNT
	.align		4
        /*0000*/ 	.byte	0x04, 0x2f
        /*0002*/ 	.short	(.L_45 - .L_44)
	.align		4
.L_44:
        /*0004*/ 	.word	index@(_Z19calculate_1d_kernelPfif)
        /*0008*/ 	.word	0x00000019


	//----- nvinfo : EIATTR_FRAME_SIZE
	.align		4
.L_45:
        /*000c*/ 	.byte	0x04, 0x11
        /*000e*/ 	.short	(.L_47 - .L_46)
	.align		4
.L_46:
        /*0010*/ 	.word	index@($__internal_9_$__cuda_sm3x_div_rn_noftz_f32_slowpath)
        /*0014*/ 	.word	0x00000000


	//----- nvinfo : EIATTR_FRAME_SIZE
	.align		4
.L_47:
        /*0018*/ 	.byte	0x04, 0x11
        /*001a*/ 	.short	(.L_49 - .L_48)
	.align		4
.L_48:
        /*001c*/ 	.word	index@($__internal_8_$__cuda_sm20_dblrcp_rn_slowpath_v3)
        /*0020*/ 	.word	0x00000000


	//----- nvinfo : EIATTR_FRAME_SIZE
	.align		4
.L_49:
        /*0024*/ 	.byte	0x04, 0x11
        /*0026*/ 	.short	(.L_51 - .L_50)
	.align		4
.L_50:
        /*0028*/ 	.word	index@(_Z19calculate_1d_kernelPfif)
        /*002c*/ 	.word	0x00000000


	//----- nvinfo : EIATTR_REGCOUNT
	.align		4
.L_51:
        /*0030*/ 	.byte	0x04, 0x2f
        /*0032*/ 	.short	(.L_53 - .L_52)
	.align		4
.L_52:
        /*0034*/ 	.word	index@(_Z22calc_image_gradient_1dPKfPfiiiS1_ib)
        /*0038*/ 	.word	0x00000020


	//----- nvinfo : EIATTR_FRAME_SIZE
	.align		4
.L_53:
        /*003c*/ 	.byte	0x04, 0x11
        /*003e*/ 	.short	(.L_55 - .L_54)
	.align		4
.L_54:
        /*0040*/ 	.word	index@($__internal_7_$__cuda_sm3x_div_rn_noftz_f32_slowpath)
        /*0044*/ 	.word	0x00000000


	//----- nvinfo : EIATTR_FRAME_SIZE
	.align		4
.L_55:
        /*0048*/ 	.byte	0x04, 0x11
        /*004a*/ 	.short	(.L_57 - .L_56)
	.align		4
.L_56:
        /*004c*/ 	.word	index@(_Z22calc_image_gradient_1dPKfPfiiiS1_ib)
        /*0050*/ 	.word	0x00000000


	//----- nvinfo : EIATTR_REGCOUNT
	.align		4
.L_57:
        /*0054*/ 	.byte	0x04, 0x2f
        /*0056*/ 	.short	(.L_59 - .L_58)
	.align		4
.L_58:
        /*0058*/ 	.word	index@(_Z14convolve_imagePfS_iiiS_ibb)
        /*005c*/ 	.word	0x00000020


	//----- nvinfo : EIATTR_FRAME_SIZE
	.align		4
.L_59:
        /*0060*/ 	.byte	0x04, 0x11
        /*0062*/ 	.short	(.L_61 - .L_60)
	.align		4
.L_60:
        /*0064*/ 	.word	index@($__internal_6_$__cuda_sm3x_div_rn_noftz_f32_slowpath)
        /*0068*/ 	.word	0x00000000


	//----- nvinfo : EIATTR_FRAME_SIZE
	.align		4
.L_61:
        /*006c*/ 	.byte	0x04, 0x11
        /*006e*/ 	.short	(.L_63 - .L_62)
	.align		4
.L_62:
        /*0070*/ 	.word	index@(_Z14convolve_imagePfS_iiiS_ibb)
        /*0074*/ 	.word	0x00000000


	//----- nvinfo : EIATTR_REGCOUNT
	.align		4
.L_63:
        /*0078*/ 	.byte	0x04, 0x2f
        /*007a*/ 	.short	(.L_65 - .L_64)
	.align		4
.L_64:
        /*007c*/ 	.word	index@(_Z29bilinear_interpolation_kernelPfS_iiiiii)
        /*0080*/ 	.word	0x00000020


	//----- nvinfo : EIATTR_FRAME_SIZE
	.align		4
.L_65:
        /*0084*/ 	.byte	0x04, 0x11
        /*0086*/ 	.short	(.L_67 - .L_66)
	.align		4
.L_66:
        /*0088*/ 	.word	index@($__internal_5_$__cuda_sm3x_div_rn_noftz_f32_slowpath)
        /*008c*/ 	.word	0x00000000


	//----- nvinfo : EIATTR_FRAME_SIZE
	.align		4
.L_67:
        /*0090*/ 	.byte	0x04, 0x11
        /*0092*/ 	.short	(.L_69 - .L_68)
	.align		4
.L_68:
        /*0094*/ 	.word	index@(_Z29bilinear_interpolation_kernelPfS_iiiiii)
        /*0098*/ 	.word	0x00000000


	//----- nvinfo : EIATTR_REGCOUNT
	.align		4
.L_69:
        /*009c*/ 	.byte	0x04, 0x2f
        /*009e*/ 	.short	(.L_71 - .L_70)
	.align		4
.L_70:
        /*00a0*/ 	.word	index@(_Z25warp_interpolation_kernelPfS_S_S_iii)
        /*00a4*/ 	.word	0x00000020


	//----- nvinfo : EIATTR_FRAME_SIZE
	.align		4
.L_71:
        /*00a8*/ 	.byte	0x04, 0x11
        /*00aa*/ 	.short	(.L_73 - .L_72)
	.align		4
.L_72:
        /*00ac*/ 	.word	index@(_Z25warp_interpolation_kernelPfS_S_S_iii)
        /*00b0*/ 	.word	0x00000000


	//----- nvinfo : EIATTR_REGCOUNT
	.align		4
.L_73:
        /*00b4*/ 	.byte	0x04, 0x2f
        /*00b6*/ 	.short	(.L_75 - .L_74)
	.align		4
.L_74:
        /*00b8*/ 	.word	index@(_Z26prepare_SOR_kernel_stage_1PKfS0_S0_S0_S0_S0_S0_S0_S0_PfS1_S1_S1_S1_S1_S1_S0_S0_S0_S0_ffiii)
        /*00bc*/ 	.word	0x00000036


	//----- nvinfo : EIATTR_FRAME_SIZE
	.align		4
.L_75:
        /*00c0*/ 	.byte	0x04, 0x11
        /*00c2*/ 	.short	(.L_77 - .L_76)
	.align		4
.L_76:
        /*00c4*/ 	.word	index@($__internal_4_$__cuda_sm3x_div_rn_noftz_f32_slowpath)
        /*00c8*/ 	.word	0x00000000


	//----- nvinfo : EIATTR_FRAME_SIZE
	.align		4
.L_77:
        /*00cc*/ 	.byte	0x04, 0x11
        /*00ce*/ 	.short	(.L_79 - .L_78)
	.align		4
.L_78:
        /*00d0*/ 	.word	index@($__internal_3_$__cuda_sm20_sqrt_rn_f32_slowpath)
        /*00d4*/ 	.word	0x00000000


	//----- nvinfo : EIATTR_FRAME_SIZE
	.align		4
.L_79:
        /*00d8*/ 	.byte	0x04, 0x11
        /*00da*/ 	.short	(.L_81 - .L_80)
	.align		4
.L_80:
        /*00dc*/ 	.word	index@(_Z26prepare_SOR_kernel_stage_1PKfS0_S0_S0_S0_S0_S0_S0_S0_PfS1_S1_S1_S1_S1_S1_S0_S0_S0_S0_ffiii)
        /*00e0*/ 	.word	0x00000000


	//----- nvinfo : EIATTR_REGCOUNT
	.align		4
.L_81:
        /*00e4*/ 	.byte	0x04, 0x2f
        /*00e6*/ 	.short	(.L_83 - .L_82)
	.align		4
.L_82:
        /*00e8*/ 	.word	index@(_Z26prepare_SOR_kernel_stage_2PfS_S_S_iii)
        /*00ec*/ 	.word	0x00000020


	//----- nvinfo : EIATTR_FRAME_SIZE
	.align		4
.L_83:
        /*00f0*/ 	.byte	0x04, 0x11
        /*00f2*/ 	.short	(.L_85 - .L_84)
	.align		4
.L_84:
        /*00f4*/ 	.word	index@($__internal_2_$__cuda_sm20_rcp_rn_f32_slowpath)
        /*00f8*/ 	.word	0x00000000


	//----- nvinfo : EIATTR_FRAME_SIZE
	.align		4
.L_85:
        /*00fc*/ 	.byte	0x04, 0x11
        /*00fe*/ 	.short	(.L_87 - .L_86)
	.align		4
.L_86:
        /*0100*/ 	.word	index@(_Z26prepare_SOR_kernel_stage_2PfS_S_S_iii)
        /*0104*/ 	.word	0x00000000


	//----- nvinfo : EIATTR_REGCOUNT
	.align		4
.L_87:
        /*0108*/ 	.byte	0x04, 0x2f
        /*010a*/ 	.short	(.L_89 - .L_88)
	.align		4
.L_88:
        /*010c*/ 	.word	index@(_Z8sor_passiPfS_PKfS1_S1_S1_S1_S1_S1_S1_S1_S1_S1_fiii)
        /*0110*/ 	.word	0x0000002c


	//----- nvinfo : EIATTR_FRAME_SIZE
	.align		4
.L_89:
        /*0114*/ 	.byte	0x04, 0x11
        /*0116*/ 	.short	(.L_91 - .L_90)
	.align		4
.L_90:
        /*0118*/ 	.word	index@(_Z8sor_passiPfS_PKfS1_S1_S1_S1_S1_S1_S1_S1_S1_S1_fiii)
        /*011c*/ 	.word	0x00000000


	//----- nvinfo : EIATTR_REGCOUNT
	.align		4
.L_91:
        /*0120*/ 	.byte	0x04, 0x2f
        /*0122*/ 	.short	(.L_93 - .L_92)
	.align		4
.L_92:
        /*0124*/ 	.word	index@(_Z31add_delta_to_flow_fields_kernelPfS_PKfS1_iii)
        /*0128*/ 	.word	0x0000001e


	//----- nvinfo : EIATTR_FRAME_SIZE
	.align		4
.L_93:
        /*012c*/ 	.byte	0x04, 0x11
        /*012e*/ 	.short	(.L_95 - .L_94)
	.align		4
.L_94:
        /*0130*/ 	.word	index@(_Z31add_delta_to_flow_fields_kernelPfS_PKfS1_iii)
        /*0134*/ 	.word	0x00000000


	//----- nvinfo : EIATTR_REGCOUNT
	.align		4
.L_95:
        /*0138*/ 	.byte	0x04, 0x2f
        /*013a*/ 	.short	(.L_97 - .L_96)
	.align		4
.L_96:
        /*013c*/ 	.word	index@(_Z30vector_field_upsampling_kernelPKfS0_PfS1_iiiiii)
        /*0140*/ 	.word	0x00000028


	//----- nvinfo : EIATTR_FRAME_SIZE
	.align		4
.L_97:
        /*0144*/ 	.byte	0x04, 0x11
        /*0146*/ 	.short	(.L_99 - .L_98)
	.align		4
.L_98:
        /*0148*/ 	.word	index@($__internal_1_$__cuda_sm3x_div_rn_noftz_f32_slowpath)
        /*014c*/ 	.word	0x00000000


	//----- nvinfo : EIATTR_FRAME_SIZE
	.align		4
.L_99:
        /*0150*/ 	.byte	0x04, 0x11
        /*0152*/ 	.short	(.L_101 - .L_100)
	.align		4
.L_100:
        /*0154*/ 	.word	index@($__internal_0_$__cuda_sm20_rcp_rn_f32_slowpath)
        /*0158*/ 	.word	0x00000000


	//----- nvinfo : EIATTR_FRAME_SIZE
	.align		4
.L_101:
        /*015c*/ 	.byte	0x04, 0x11
        /*015e*/ 	.short	(.L_103 - .L_102)
	.align		4
.L_102:
        /*0160*/ 	.word	index@(_Z30vector_field_upsampling_kernelPKfS0_PfS1_iiiiii)
        /*0164*/ 	.word	0x00000000


	//----- nvinfo : EIATTR_REGCOUNT
	.align		4
.L_103:
        /*0168*/ 	.byte	0x04, 0x2f
        /*016a*/ 	.short	(.L_105 - .L_104)
	.align		4
.L_104:
        /*016c*/ 	.word	index@(_ZN3cub18CUB_300001_SM_10006detail11EmptyKernelIvEEvv)
        /*0170*/ 	.word	0x00000004


	//----- nvinfo : EIATTR_FRAME_SIZE
	.align		4
.L_105:
        /*0174*/ 	.byte	0x04, 0x11
        /*0176*/ 	.short	(.L_107 - .L_106)
	.align		4
.L_106:
        /*0178*/ 	.word	index@(_ZN3cub18CUB_300001_SM_10006detail11EmptyKernelIvEEvv)
        /*017c*/ 	.word	0x00000000


	//----- nvinfo : EIATTR_MIN_STACK_SIZE
	.align		4
.L_107:
        /*0180*/ 	.byte	0x04, 0x12
        /*0182*/ 	.short	(.L_109 - .L_108)
	.align		4
.L_108:
        /*0184*/ 	.word	index@(_ZN3cub18CUB_300001_SM_10006detail11EmptyKernelIvEEvv)
        /*0188*/ 	.word	0x00000000


	//----- nvinfo : EIATTR_MIN_STACK_SIZE
	.align		4
.L_109:
        /*018c*/ 	.byte	0x04, 0x12
        /*018e*/ 	.short	(.L_111 - .L_110)
	.align		4
.L_110:
        /*0190*/ 	.word	index@(_Z30vector_field_upsampling_kernelPKfS0_PfS1_iiiiii)
        /*0194*/ 	.word	0x00000000


	//----- nvinfo : EIATTR_MIN_STACK_SIZE
	.align		4
.L_111:
        /*0198*/ 	.byte	0x04, 0x12
        /*019a*/ 	.short	(.L_113 - .L_112)
	.align		4
.L_112:
        /*019c*/ 	.word	index@(_Z31add_delta_to_flow_fields_kernelPfS_PKfS1_iii)
        /*01a0*/ 	.word	0x00000000


	//----- nvinfo : EIATTR_MIN_STACK_SIZE
	.align		4
.L_113:
        /*01a4*/ 	.byte	0x04, 0x12
        /*01a6*/ 	.short	(.L_115 - .L_114)
	.align		4
.L_114:
        /*01a8*/ 	.word	index@(_Z8sor_passiPfS_PKfS1_S1_S1_S1_S1_S1_S1_S1_S1_S1_fiii)
        /*01ac*/ 	.word	0x00000000


	//----- nvinfo : EIATTR_MIN_STACK_SIZE
	.align		4
.L_115:
        /*01b0*/ 	.byte	0x04, 0x12
        /*01b2*/ 	.short	(.L_117 - .L_116)
	.align		4
.L_116:
        /*01b4*/ 	.word	index@(_Z26prepare_SOR_kernel_stage_2PfS_S_S_iii)
        /*01b8*/ 	.word	0x00000000


	//----- nvinfo : EIATTR_MIN_STACK_SIZE
	.align		4
.L_117:
        /*01bc*/ 	.byte	0x04, 0x12
        /*01be*/ 	.short	(.L_119 - .L_118)
	.align		4
.L_118:
        /*01c0*/ 	.word	index@(_Z26prepare_SOR_kernel_stage_1PKfS0_S0_S0_S0_S0_S0_S0_S0_PfS1_S1_S1_S1_S1_S1_S0_S0_S0_S0_ffiii)
        /*01c4*/ 	.word	0x00000000


	//----- nvinfo : EIATTR_MIN_STACK_SIZE
	.align		4
.L_119:
        /*01c8*/ 	.byte	0x04, 0x12
        /*01ca*/ 	.short	(.L_121 - .L_120)
	.align		4
.L_120:
        /*01cc*/ 	.word	index@(_Z25warp_interpolation_kernelPfS_S_S_iii)
        /*01d0*/ 	.word	0x00000000


	//----- nvinfo : EIATTR_MIN_STACK_SIZE
	.align		4
.L_121:
        /*01d4*/ 	.byte	0x04, 0x12
        /*01d6*/ 	.short	(.L_123 - .L_122)
	.align		4
.L_122:
        /*01d8*/ 	.word	index@(_Z29bilinear_interpolation_kernelPfS_iiiiii)
        /*01dc*/ 	.word	0x00000000


	//----- nvinfo : EIATTR_MIN_STACK_SIZE
	.align		4
.L_123:
        /*01e0*/ 	.byte	0x04, 0x12
        /*01e2*/ 	.short	(.L_125 - .L_124)
	.align		4
.L_124:
        /*01e4*/ 	.word	index@(_Z14convolve_imagePfS_iiiS_ibb)
        /*01e8*/ 	.word	0x00000000


	//----- nvinfo : EIATTR_MIN_STACK_SIZE
	.align		4
.L_125:
        /*01ec*/ 	.byte	0x04, 0x12
        /*01ee*/ 	.short	(.L_127 - .L_126)
	.align		4
.L_126:
        /*01f0*/ 	.word	index@(_Z22calc_image_gradient_1dPKfPfiiiS1_ib)
        /*01f4*/ 	.word	0x00000000


	//----- nvinfo : EIATTR_MIN_STACK_SIZE
	.align		4
.L_127:
        /*01f8*/ 	.byte	0x04, 0x12
        /*01fa*/ 	.short	(.L_129 - .L_128)
	.align		4
.L_128:
        /*01fc*/ 	.word	index@(_Z19calculate_1d_kernelPfif)
        /*0200*/ 	.word	0x00000000
.L_129:


//--------------------- .nv.compat                --------------------------
	.section	.nv.compat,"",@"SHT_CUDA_COMPAT_INFO"
	.align	4
        /*0000*/ 	.byte	0x02, 0x09, 0x00, 0x00, 0x02, 0x02, 0x01, 0x00, 0x02, 0x05, 0x05, 0x00, 0x03, 0x07, 0x01, 0x01
        /*0010*/ 	.byte	0x02, 0x03, 0x00, 0x00, 0x02, 0x06, 0x01, 0x00, 0x04, 0x0b, 0x08, 0x00, 0x01, 0x00, 0x00, 0x00
        /*0020*/ 	.byte	0x00, 0x00, 0x00, 0x00


//--------------------- .nv.info._ZN3cub18CUB_300001_SM_10006detail11EmptyKernelIvEEvv --------------------------
	.section	.nv.info._ZN3cub18CUB_300001_SM_10006detail11EmptyKernelIvEEvv,"",@"SHT_CUDA_INFO"
	.sectionflags	@""
	.align	4


	//----- nvinfo : EIATTR_CUDA_API_VERSION
	.align		4
        /*0000*/ 	.byte	0x04, 0x37
        /*0002*/ 	.short	(.L_131 - .L_130)
.L_130:
        /*0004*/ 	.word	0x00000082


	//----- nvinfo : EIATTR_SPARSE_MMA_MASK
	.align		4
.L_131:
        /*0008*/ 	.byte	0x03, 0x50
        /*000a*/ 	.short	0x0000


	//----- nvinfo : EIATTR_MAXREG_COUNT
	.align		4
        /*000c*/ 	.byte	0x03, 0x1b
        /*000e*/ 	.short	0x00ff


	//----- nvinfo : EIATTR_MERCURY_ISA_VERSION
	.align		4
        /*0010*/ 	.byte	0x03, 0x5f
        /*0012*/ 	.short	0x0101


	//----- nvinfo : EIATTR_VRC_CTA_INIT_COUNT
	.align		4
        /*0014*/ 	.byte	0x02, 0x4a
	.zero		1
	.zero		1


	//----- nvinfo : EIATTR_EXIT_INSTR_OFFSETS
	.align		4
        /*0018*/ 	.byte	0x04, 0x1c
        /*001a*/ 	.short	(.L_133 - .L_132)


	//   ....[0]....
.L_132:
        /*001c*/ 	.word	0x00000010


	//----- nvinfo : EIATTR_SW_WAR
	.align		4
.L_133:
        /*0020*/ 	.byte	0x04, 0x36
        /*0022*/ 	.short	(.L_135 - .L_134)
.L_134:
        /*0024*/ 	.word	0x00000008
.L_135:


//--------------------- .nv.info._Z30vector_field_upsampling_kernelPKfS0_PfS1_iiiiii --------------------------
	.section	.nv.info._Z30vector_field_upsampling_kernelPKfS0_PfS1_iiiiii,"",@"SHT_CUDA_INFO"
	.sectionflags	@""
	.align	4


	//----- nvinfo : EIATTR_CUDA_API_VERSION
	.align		4
        /*0000*/ 	.byte	0x04, 0x37
        /*0002*/ 	.short	(.L_137 - .L_136)
.L_136:
        /*0004*/ 	.word	0x00000082


	//----- nvinfo : EIATTR_KPARAM_INFO
	.align		4
.L_137:
        /*0008*/ 	.byte	0x04, 0x17
        /*000a*/ 	.short	(.L_139 - .L_138)
.L_138:
        /*000c*/ 	.word	0x00000000
        /*0010*/ 	.short	0x0009
        /*0012*/ 	.short	0x0034
        /*0014*/ 	.byte	0x00, 0xf0, 0x11, 0x00


	//----- nvinfo : EIATTR_KPARAM_INFO
	.align		4
.L_139:
        /*0018*/ 	.byte	0x04, 0x17
        /*001a*/ 	.short	(.L_141 - .L_140)
.L_140:
        /*001c*/ 	.word	0x00000000
        /*0020*/ 	.short	0x0008
        /*0022*/ 	.short	0x0030
        /*0024*/ 	.byte	0x00, 0xf0, 0x11, 0x00


	//----- nvinfo : EIATTR_KPARAM_INFO
	.align		4
.L_141:
        /*0028*/ 	.byte	0x04, 0x17
        /*002a*/ 	.short	(.L_143 - .L_142)
.L_142:
        /*002c*/ 	.word	0x00000000
        /*0030*/ 	.short	0x0007
        /*0032*/ 	.short	0x002c
        /*0034*/ 	.byte	0x00, 0xf0, 0x11, 0x00


	//----- nvinfo : EIATTR_KPARAM_INFO
	.align		4
.L_143:
        /*0038*/ 	.byte	0x04, 0x17
        /*003a*/ 	.short	(.L_145 - .L_144)
.L_144:
        /*003c*/ 	.word	0x00000000
        /*0040*/ 	.short	0x0006
        /*0042*/ 	.short	0x0028
        /*0044*/ 	.byte	0x00, 0xf0, 0x11, 0x00


	//----- nvinfo : EIATTR_KPARAM_INFO
	.align		4
.L_145:
        /*0048*/ 	.byte	0x04, 0x17
        /*004a*/ 	.short	(.L_147 - .L_146)
.L_146:
        /*004c*/ 	.word	0x00000000
        /*0050*/ 	.short	0x0005
        /*0052*/ 	.short	0x0024
        /*0054*/ 	.byte	0x00, 0xf0, 0x11, 0x00


	//----- nvinfo : EIATTR_KPARAM_INFO
	.align		4
.L_147:
        /*0058*/ 	.byte	0x04, 0x17
        /*005a*/ 	.short	(.L_149 - .L_148)
.L_148:
        /*005c*/ 	.word	0x00000000
        /*0060*/ 	.short	0x0004
        /*0062*/ 	.short	0x0020
        /*0064*/ 	.byte	0x00, 0xf0, 0x11, 0x00


	//----- nvinfo : EIATTR_KPARAM_INFO
	.align		4
.L_149:
        /*0068*/ 	.byte	0x04, 0x17
        /*006a*/ 	.short	(.L_151 - .L_150)
.L_150:
        /*006c*/ 	.word	0x00000000
        /*0070*/ 	.short	0x0003
        /*0072*/ 	.short	0x0018
        /*0074*/ 	.byte	0x00, 0xf5, 0x21, 0x00


	//----- nvinfo : EIATTR_KPARAM_INFO
	.align		4
.L_151:
        /*0078*/ 	.byte	0x04, 0x17
        /*007a*/ 	.short	(.L_153 - .L_152)
.L_152:
        /*007c*/ 	.word	0x00000000
        /*0080*/ 	.short	0x0002
        /*0082*/ 	.short	0x0010
        /*0084*/ 	.byte	0x00, 0xf5, 0x21, 0x00


	//----- nvinfo : EIATTR_KPARAM_INFO
	.align		4
.L_153:
        /*0088*/ 	.byte	0x04, 0x17
        /*008a*/ 	.short	(.L_155 - .L_154)
.L_154:
        /*008c*/ 	.word	0x00000000
        /*0090*/ 	.short	0x0001
        /*0092*/ 	.short	0x0008
        /*0094*/ 	.byte	0x00, 0xf5, 0x21, 0x00


	//----- nvinfo : EIATTR_KPARAM_INFO
	.align		4
.L_155:
        /*0098*/ 	.byte	0x04, 0x17
        /*009a*/ 	.short	(.L_157 - .L_156)
.L_156:
        /*009c*/ 	.word	0x00000000
        /*00a0*/ 	.short	0x0000
        /*00a2*/ 	.short	0x0000
        /*00a4*/ 	.byte	0x00, 0xf5, 0x21, 0x00


	//----- nvinfo : EIATTR_SPARSE_MMA_MASK
	.align		4
.L_157:
        /*00a8*/ 	.byte	0x03, 0x50
        /*00aa*/ 	.short	0x0000


	//----- nvinfo : EIATTR_MAXREG_COUNT
	.align		4
        /*00ac*/ 	.byte	0x03, 0x1b
        /*00ae*/ 	.short	0x00ff


	//----- nvinfo : EIATTR_MERCURY_ISA_VERSION
	.align		4
        /*00b0*/ 	.byte	0x03, 0x5f
        /*00b2*/ 	.short	0x0101


	//----- nvinfo : EIATTR_VRC_CTA_INIT_COUNT
	.align		4
        /*00b4*/ 	.byte	0x02, 0x4a
	.zero		1
	.zero		1


	//----- nvinfo : EIATTR_EXIT_INSTR_OFFSETS
	.align		4
        /*00b8*/ 	.byte	0x04, 0x1c
        /*00ba*/ 	.short	(.L_159 - .L_158)


	//   ....[0]....
.L_158:
        /*00bc*/ 	.word	0x000002b0


	//   ....[1]....
        /*00c0*/ 	.word	0x00000ce0


	//----- nvinfo : EIATTR_CRS_STACK_SIZE
	.align		4
.L_159:
        /*00c4*/ 	.byte	0x04, 0x1e
        /*00c6*/ 	.short	(.L_161 - .L_160)
.L_160:
        /*00c8*/ 	.word	0x00000000


	//----- nvinfo : EIATTR_CBANK_PARAM_SIZE
	.align		4
.L_161:
        /*00cc*/ 	.byte	0x03, 0x19
        /*00ce*/ 	.short	0x0038


	//----- nvinfo : EIATTR_PARAM_CBANK
	.align		4
        /*00d0*/ 	.byte	0x04, 0x0a
        /*00d2*/ 	.short	(.L_163 - .L_162)
	.align		4
.L_162:
        /*00d4*/ 	.word	index@(.nv.constant0._Z30vector_field_upsampling_kernelPKfS0_PfS1_iiiiii)
        /*00d8*/ 	.short	0x0380
        /*00da*/ 	.short	0x0038


	//----- nvinfo : EIATTR_SW_WAR
	.align		4
.L_163:
        /*00dc*/ 	.byte	0x04, 0x36
        /*00de*/ 	.short	(.L_165 - .L_164)
.L_164:
        /*00e0*/ 	.word	0x00000008
.L_165:


//--------------------- .nv.info._Z31add_delta_to_flow_fields_kernelPfS_PKfS1_iii --------------------------
	.section	.nv.info._Z31add_delta_to_flow_fields_kernelPfS_PKfS1_iii,"",@"SHT_CUDA_INFO"
	.sectionflags	@""
	.align	4


	//----- nvinfo : EIATTR_CUDA_API_VERSION
	.align		4
        /*0000*/ 	.byte	0x04, 0x37
        /*0002*/ 	.short	(.L_167 - .L_166)
.L_166:
        /*0004*/ 	.word	0x00000082


	//----- nvinfo : EIATTR_KPARAM_INFO
	.align		4
.L_167:
        /*0008*/ 	.byte	0x04, 0x17
        /*000a*/ 	.short	(.L_169 - .L_168)
.L_168:
        /*000c*/ 	.word	0x00000000
        /*0010*/ 	.short	0x0006
        /*0012*/ 	.short	0x0028
        /*0014*/ 	.byte	0x00, 0xf0, 0x11, 0x00


	//----- nvinfo : EIATTR_KPARAM_INFO
	.align		4
.L_169:
        /*0018*/ 	.byte	0x04, 0x17
        /*001a*/ 	.short	(.L_171 - .L_170)
.L_170:
        /*001c*/ 	.word	0x00000000
        /*0020*/ 	.short	0x0005
        /*0022*/ 	.short	0x0024
        /*0024*/ 	.byte	0x00, 0xf0, 0x11, 0x00


	//----- nvinfo : EIATTR_KPARAM_INFO
	.align		4
.L_171:
        /*0028*/ 	.byte	0x04, 0x17
        /*002a*/ 	.short	(.L_173 - .L_172)
.L_172:
        /*002c*/ 	.word	0x00000000
        /*0030*/ 	.short	0x0004
        /*0032*/ 	.short	0x0020
        /*0034*/ 	.byte	0x00, 0xf0, 0x11, 0x00


	//----- nvinfo : EIATTR_KPARAM_INFO
	.align		4
.L_173:
        /*0038*/ 	.byte	0x04, 0x17
        /*003a*/ 	.short	(.L_175 - .L_174)
.L_174:
        /*003c*/ 	.word	0x00000000
        /*0040*/ 	.short	0x0003
        /*0042*/ 	.short	0x0018
        /*0044*/ 	.byte	0x00, 0xf5, 0x21, 0x00


	//----- nvinfo : EIATTR_KPARAM_INFO
	.align		4
.L_175:
        /*0048*/ 	.byte	0x04, 0x17
        /*004a*/ 	.short	(.L_177 - .L_176)
.L_176:
        /*004c*/ 	.word	0x00000000
        /*0050*/ 	.short	0x0002
        /*0052*/ 	.short	0x0010
        /*0054*/ 	.byte	0x00, 0xf5, 0x21, 0x00


	//----- nvinfo : EIATTR_KPARAM_INFO
	.align		4
.L_177:
        /*0058*/ 	.byte	0x04, 0x17
        /*005a*/ 	.short	(.L_179 - .L_178)
.L_178:
        /*005c*/ 	.word	0x00000000
        /*0060*/ 	.short	0x0001
        /*0062*/ 	.short	0x0008
        /*0064*/ 	.byte	0x00, 0xf5, 0x21, 0x00


	//----- nvinfo : EIATTR_KPARAM_INFO
	.align		4
.L_179:
        /*0068*/ 	.byte	0x04, 0x17
        /*006a*/ 	.short	(.L_181 - .L_180)
.L_180:
        /*006c*/ 	.word	0x00000000
        /*0070*/ 	.short	0x0000
        /*0072*/ 	.short	0x0000
        /*0074*/ 	.byte	0x00, 0xf5, 0x21, 0x00


	//----- nvinfo : EIATTR_SPARSE_MMA_MASK
	.align		4
.L_181:
        /*0078*/ 	.byte	0x03, 0x50
        /*007a*/ 	.short	0x0000


	//----- nvinfo : EIATTR_MAXREG_COUNT
	.align		4
        /*007c*/ 	.byte	0x03, 0x1b
        /*007e*/ 	.short	0x00ff


	//----- nvinfo : EIATTR_MERCURY_ISA_VERSION
	.align		4
        /*0080*/ 	.byte	0x03, 0x5f
        /*0082*/ 	.short	0x0101


	//----- nvinfo : EIATTR_VRC_CTA_INIT_COUNT
	.align		4
        /*0084*/ 	.byte	0x02, 0x4a
	.zero		1
	.zero		1


	//----- nvinfo : EIATTR_EXIT_INSTR_OFFSETS
	.align		4
        /*0088*/ 	.byte	0x04, 0x1c
        /*008a*/ 	.short	(.L_183 - .L_182)


	//   ....[0]....
.L_182:
        /*008c*/ 	.word	0x000000d0


	//   ....[1]....
        /*0090*/ 	.word	0x00000a30


	//----- nvinfo : EIATTR_CRS_STACK_SIZE
	.align		4
.L_183:
        /*0094*/ 	.byte	0x04, 0x1e
        /*0096*/ 	.short	(.L_185 - .L_184)
.L_184:
        /*0098*/ 	.word	0x00000000


	//----- nvinfo : EIATTR_CBANK_PARAM_SIZE
	.align		4
.L_185:
        /*009c*/ 	.byte	0x03, 0x19
        /*009e*/ 	.short	0x002c


	//----- nvinfo : EIATTR_PARAM_CBANK
	.align		4
        /*00a0*/ 	.byte	0x04, 0x0a
        /*00a2*/ 	.short	(.L_187 - .L_186)
	.align		4
.L_186:
        /*00a4*/ 	.word	index@(.nv.constant0._Z31add_delta_to_flow_fields_kernelPfS_PKfS1_iii)
        /*00a8*/ 	.short	0x0380
        /*00aa*/ 	.short	0x002c


	//----- nvinfo : EIATTR_SW_WAR
	.align		4
.L_187:
        /*00ac*/ 	.byte	0x04, 0x36
        /*00ae*/ 	.short	(.L_189 - .L_188)
.L_188:
        /*00b0*/ 	.word	0x00000008
.L_189:


//--------------------- .nv.info._Z8sor_passiPfS_PKfS1_S1_S1_S1_S1_S1_S1_S1_S1_S1_fiii --------------------------
	.section	.nv.info._Z8sor_passiPfS_PKfS1_S1_S1_S1_S1_S1_S1_S1_S1_S1_fiii,"",@"SHT_CUDA_INFO"
	.sectionflags	@""
	.align	4


	//----- nvinfo : EIATTR_CUDA_API_VERSION
	.align		4
        /*0000*/ 	.byte	0x04, 0x37
        /*0002*/ 	.short	(.L_191 - .L_190)
.L_190:
        /*0004*/ 	.word	0x00000082


	//----- nvinfo : EIATTR_KPARAM_INFO
	.align		4
.L_191:
        /*0008*/ 	.byte	0x04, 0x17
        /*000a*/ 	.short	(.L_193 - .L_192)
.L_192:
        /*000c*/ 	.word	0x00000000
        /*0010*/ 	.short	0x0011
        /*0012*/ 	.short	0x007c
        /*0014*/ 	.byte	0x00, 0xf0, 0x11, 0x00


	//----- nvinfo : EIATTR_KPARAM_INFO
	.align		4
.L_193:
        /*0018*/ 	.byte	0x04, 0x17
        /*001a*/ 	.short	(.L_195 - .L_194)
.L_194:
        /*001c*/ 	.word	0x00000000
        /*0020*/ 	.short	0x0010
        /*0022*/ 	.short	0x0078
        /*0024*/ 	.byte	0x00, 0xf0, 0x11, 0x00


	//----- nvinfo : EIATTR_KPARAM_INFO
	.align		4
.L_195:
        /*0028*/ 	.byte	0x04, 0x17
        /*002a*/ 	.short	(.L_197 - .L_196)
.L_196:
        /*002c*/ 	.word	0x00000000
        /*0030*/ 	.short	0x000f
        /*0032*/ 	.short	0x0074
        /*0034*/ 	.byte	0x00, 0xf0, 0x11, 0x00


	//----- nvinfo : EIATTR_KPARAM_INFO
	.align		4
.L_197:
        /*0038*/ 	.byte	0x04, 0x17
        /*003a*/ 	.short	(.L_199 - .L_198)
.L_198:
        /*003c*/ 	.word	0x00000000
        /*0040*/ 	.short	0x000e
        /*0042*/ 	.short	0x0070
        /*0044*/ 	.byte	0x00, 0xf0, 0x11, 0x00


	//----- nvinfo : EIATTR_KPARAM_INFO
	.align		4
.L_199:
        /*0048*/ 	.byte	0x04, 0x17
        /*004a*/ 	.short	(.L_201 - .L_200)
.L_200:
        /*004c*/ 	.word	0x00000000
        /*0050*/ 	.short	0x000d
        /*0052*/ 	.short	0x0068
        /*0054*/ 	.byte	0x00, 0xf5, 0x21, 0x00


	//----- nvinfo : EIATTR_KPARAM_INFO
	.align		4
.L_201:
        /*0058*/ 	.byte	0x04, 0x17
        /*005a*/ 	.short	(.L_203 - .L_202)
.L_202:
        /*005c*/ 	.word	0x00000000
        /*0060*/ 	.short	0x000c
        /*0062*/ 	.short	0x0060
        /*0064*/ 	.byte	0x00, 0xf5, 0x21, 0x00


	//----- nvinfo : EIATTR_KPARAM_INFO
	.align		4
.L_203:
        /*0068*/ 	.byte	0x04, 0x17
        /*006a*/ 	.short	(.L_205 - .L_204)
.L_204:
        /*006c*/ 	.word	0x00000000
        /*0070*/ 	.short	0x000b
        /*0072*/ 	.short	0x0058
        /*0074*/ 	.byte	0x00, 0xf5, 0x21, 0x00


	//----- nvinfo : EIATTR_KPARAM_INFO
	.align		4
.L_205:
        /*0078*/ 	.byte	0x04, 0x17
        /*007a*/ 	.short	(.L_207 - .L_206)
.L_206:
        /*007c*/ 	.word	0x00000000
        /*0080*/ 	.short	0x000a
        /*0082*/ 	.short	0x0050
        /*0084*/ 	.byte	0x00, 0xf5, 0x21, 0x00


	//----- nvinfo : EIATTR_KPARAM_INFO
	.align		4
.L_207:
        /*0088*/ 	.byte	0x04, 0x17
        /*008a*/ 	.short	(.L_209 - .L_208)
.L_208:
        /*008c*/ 	.word	0x00000000
        /*0090*/ 	.short	0x0009
        /*0092*/ 	.short	0x0048
        /*0094*/ 	.byte	0x00, 0xf5, 0x21, 0x00


	//----- nvinfo : EIATTR_KPARAM_INFO
	.align		4
.L_209:
        /*0098*/ 	.byte	0x04, 0x17
        /*009a*/ 	.short	(.L_211 - .L_210)
.L_210:
        /*009c*/ 	.word	0x00000000
        /*00a0*/ 	.short	0x0008
        /*00a2*/ 	.short	0x0040
        /*00a4*/ 	.byte	0x00, 0xf5, 0x21, 0x00


	//----- nvinfo : EIATTR_KPARAM_INFO
	.align		4
.L_211:
        /*00a8*/ 	.byte	0x04, 0x17
        /*00aa*/ 	.short	(.L_213 - .L_212)
.L_212:
        /*00ac*/ 	.word	0x00000000
        /*00b0*/ 	.short	0x0007
        /*00b2*/ 	.short	0x0038
        /*00b4*/ 	.byte	0x00, 0xf5, 0x21, 0x00


	//----- nvinfo : EIATTR_KPARAM_INFO
	.align		4
.L_213:
        /*00b8*/ 	.byte	0x04, 0x17
        /*00ba*/ 	.short	(.L_215 - .L_214)
.L_214:
        /*00bc*/ 	.word	0x00000000
        /*00c0*/ 	.short	0x0006
        /*00c2*/ 	.short	0x0030
        /*00c4*/ 	.byte	0x00, 0xf5, 0x21, 0x00


	//----- nvinfo : EIATTR_KPARAM_INFO
	.align		4
.L_215:
        /*00c8*/ 	.byte	0x04, 0x17
        /*00ca*/ 	.short	(.L_217 - .L_216)
.L_216:
        /*00cc*/ 	.word	0x00000000
        /*00d0*/ 	.short	0x0005
        /*00d2*/ 	.short	0x0028
        /*00d4*/ 	.byte	0x00, 0xf5, 0x21, 0x00


	//----- nvinfo : EIATTR_KPARAM_INFO
	.align		4
.L_217:
        /*00d8*/ 	.byte	0x04, 0x17
        /*00da*/ 	.short	(.L_219 - .L_218)
.L_218:
        /*00dc*/ 	.word	0x00000000
        /*00e0*/ 	.short	0x0004
        /*00e2*/ 	.short	0x0020
        /*00e4*/ 	.byte	0x00, 0xf5, 0x21, 0x00


	//----- nvinfo : EIATTR_KPARAM_INFO
	.align		4
.L_219:
        /*00e8*/ 	.byte	0x04, 0x17
        /*00ea*/ 	.short	(.L_221 - .L_220)
.L_220:
        /*00ec*/ 	.word	0x00000000
        /*00f0*/ 	.short	0x0003
        /*00f2*/ 	.short	0x0018
        /*00f4*/ 	.byte	0x00, 0xf5, 0x21, 0x00


	//----- nvinfo : EIATTR_KPARAM_INFO
	.align		4
.L_221:
        /*00f8*/ 	.byte	0x04, 0x17
        /*00fa*/ 	.short	(.L_223 - .L_222)
.L_222:
        /*00fc*/ 	.word	0x00000000
        /*0100*/ 	.short	0x0002
        /*0102*/ 	.short	0x0010
        /*0104*/ 	.byte	0x00, 0xf5, 0x21, 0x00


	//----- nvinfo : EIATTR_KPARAM_INFO
	.align		4
.L_223:
        /*0108*/ 	.byte	0x04, 0x17
        /*010a*/ 	.short	(.L_225 - .L_224)
.L_224:
        /*010c*/ 	.word	0x00000000
        /*0110*/ 	.short	0x0001
        /*0112*/ 	.short	0x0008
        /*0114*/ 	.byte	0x00, 0xf5, 0x21, 0x00


	//----- nvinfo : EIATTR_KPARAM_INFO
	.align		4
.L_225:
        /*0118*/ 	.byte	0x04, 0x17
        /*011a*/ 	.short	(.L_227 - .L_226)
.L_226:
        /*011c*/ 	.word	0x00000000
        /*0120*/ 	.short	0x0000
        /*0122*/ 	.short	0x0000
        /*0124*/ 	.byte	0x00, 0xf0, 0x11, 0x00


	//----- nvinfo : EIATTR_SPARSE_MMA_MASK
	.align		4
.L_227:
        /*0128*/ 	.byte	0x03, 0x50
        /*012a*/ 	.short	0x0000


	//----- nvinfo : EIATTR_MAXREG_COUNT
	.align		4
        /*012c*/ 	.byte	0x03, 0x1b
        /*012e*/ 	.short	0x00ff


	//----- nvinfo : EIATTR_MERCURY_ISA_VERSION
	.align		4
        /*0130*/ 	.byte	0x03, 0x5f
        /*0132*/ 	.short	0x0101


	//----- nvinfo : EIATTR_VRC_CTA_INIT_COUNT
	.align		4
        /*0134*/ 	.byte	0x02, 0x4a
	.zero		1
	.zero		1


	//----- nvinfo : EIATTR_EXIT_INSTR_OFFSETS
	.align		4
        /*0138*/ 	.byte	0x04, 0x1c
        /*013a*/ 	.short	(.L_229 - .L_228)


	//   ....[0]....
.L_228:
        /*013c*/ 	.word	0x000000b0


	//   ....[1]....
        /*0140*/ 	.word	0x00000b30


	//----- nvinfo : EIATTR_CRS_STACK_SIZE
	.align		4
.L_229:
        /*0144*/ 	.byte	0x04, 0x1e
        /*0146*/ 	.short	(.L_231 - .L_230)
.L_230:
        /*0148*/ 	.word	0x00000000


	//----- nvinfo : EIATTR_CBANK_PARAM_SIZE
	.align		4
.L_231:
        /*014c*/ 	.byte	0x03, 0x19
        /*014e*/ 	.short	0x0080


	//----- nvinfo : EIATTR_PARAM_CBANK
	.align		4
        /*0150*/ 	.byte	0x04, 0x0a
        /*0152*/ 	.short	(.L_233 - .L_232)
	.align		4
.L_232:
        /*0154*/ 	.word	index@(.nv.constant0._Z8sor_passiPfS_PKfS1_S1_S1_S1_S1_S1_S1_S1_S1_S1_fiii)
        /*0158*/ 	.short	0x0380
        /*015a*/ 	.short	0x0080


	//----- nvinfo : EIATTR_SW_WAR
	.align		4
.L_233:
        /*015c*/ 	.byte	0x04, 0x36
        /*015e*/ 	.short	(.L_235 - .L_234)
.L_234:
        /*0160*/ 	.word	0x00000008
.L_235:


//--------------------- .nv.info._Z26prepare_SOR_kernel_stage_2PfS_S_S_iii --------------------------
	.section	.nv.info._Z26prepare_SOR_kernel_stage_2PfS_S_S_iii,"",@"SHT_CUDA_INFO"
	.sectionflags	@""
	.align	4


	//----- nvinfo : EIATTR_CUDA_API_VERSION
	.align		4
        /*0000*/ 	.byte	0x04, 0x37
        /*0002*/ 	.short	(.L_237 - .L_236)
.L_236:
        /*0004*/ 	.word	0x00000082


	//----- nvinfo : EIATTR_KPARAM_INFO
	.align		4
.L_237:
        /*0008*/ 	.byte	0x04, 0x17
        /*000a*/ 	.short	(.L_239 - .L_238)
.L_238:
        /*000c*/ 	.word	0x00000000
        /*0010*/ 	.short	0x0006
        /*0012*/ 	.short	0x0028
        /*0014*/ 	.byte	0x00, 0xf0, 0x11, 0x00


	//----- nvinfo : EIATTR_KPARAM_INFO
	.align		4
.L_239:
        /*0018*/ 	.byte	0x04, 0x17
        /*001a*/ 	.short	(.L_241 - .L_240)
.L_240:
        /*001c*/ 	.word	0x00000000
        /*0020*/ 	.short	0x0005
        /*0022*/ 	.short	0x0024
        /*0024*/ 	.byte	0x00, 0xf0, 0x11, 0x00


	//----- nvinfo : EIATTR_KPARAM_INFO
	.align		4
.L_241:
        /*0028*/ 	.byte	0x04, 0x17
        /*002a*/ 	.short	(.L_243 - .L_242)
.L_242:
        /*002c*/ 	.word	0x00000000
        /*0030*/ 	.short	0x0004
        /*0032*/ 	.short	0x0020
        /*0034*/ 	.byte	0x00, 0xf0, 0x11, 0x00


	//----- nvinfo : EIATTR_KPARAM_INFO
	.align		4
.L_243:
        /*0038*/ 	.byte	0x04, 0x17
        /*003a*/ 	.short	(.L_245 - .L_244)
.L_244:
        /*003c*/ 	.word	0x00000000
        /*0040*/ 	.short	0x0003
        /*0042*/ 	.short	0x0018
        /*0044*/ 	.byte	0x00, 0xf5, 0x21, 0x00


	//----- nvinfo : EIATTR_KPARAM_INFO
	.align		4
.L_245:
        /*0048*/ 	.byte	0x04, 0x17
        /*004a*/ 	.short	(.L_247 - .L_246)
.L_246:
        /*004c*/ 	.word	0x00000000
        /*0050*/ 	.short	0x0002
        /*0052*/ 	.short	0x0010
        /*0054*/ 	.byte	0x00, 0xf5, 0x21, 0x00


	//----- nvinfo : EIATTR_KPARAM_INFO
	.align		4
.L_247:
        /*0058*/ 	.byte	0x04, 0x17
        /*005a*/ 	.short	(.L_249 - .L_248)
.L_248:
        /*005c*/ 	.word	0x00000000
        /*0060*/ 	.short	0x0001
        /*0062*/ 	.short	0x0008
        /*0064*/ 	.byte	0x00, 0xf5, 0x21, 0x00


	//----- nvinfo : EIATTR_KPARAM_INFO
	.align		4
.L_249:
        /*0068*/ 	.byte	0x04, 0x17
        /*006a*/ 	.short	(.L_251 - .L_250)
.L_250:
        /*006c*/ 	.word	0x00000000
        /*0070*/ 	.short	0x0000
        /*0072*/ 	.short	0x0000
        /*0074*/ 	.byte	0x00, 0xf5, 0x21, 0x00


	//----- nvinfo : EIATTR_SPARSE_MMA_MASK
	.align		4
.L_251:
        /*0078*/ 	.byte	0x03, 0x50
        /*007a*/ 	.short	0x0000


	//----- nvinfo : EIATTR_MAXREG_COUNT
	.align		4
        /*007c*/ 	.byte	0x03, 0x1b
        /*007e*/ 	.short	0x00ff


	//----- nvinfo : EIATTR_MERCURY_ISA_VERSION
	.align		4
        /*0080*/ 	.byte	0x03, 0x5f
        /*0082*/ 	.short	0x0101


	//----- nvinfo : EIATTR_VRC_CTA_INIT_COUNT
	.align		4
        /*0084*/ 	.byte	0x02, 0x4a
	.zero		1
	.zero		1


	//----- nvinfo : EIATTR_EXIT_INSTR_OFFSETS
	.align		4
        /*0088*/ 	.byte	0x04, 0x1c
        /*008a*/ 	.short	(.L_253 - .L_252)


	//   ....[0]....
.L_252:
        /*008c*/ 	.word	0x000000b0


	//   ....[1]....
        /*0090*/ 	.word	0x000005f0


	//----- nvinfo : EIATTR_CRS_STACK_SIZE
	.align		4
.L_253:
        /*0094*/ 	.byte	0x04, 0x1e
        /*0096*/ 	.short	(.L_255 - .L_254)
.L_254:
        /*0098*/ 	.word	0x00000000


	//----- nvinfo : EIATTR_CBANK_PARAM_SIZE
	.align		4
.L_255:
        /*009c*/ 	.byte	0x03, 0x19
        /*009e*/ 	.short	0x002c


	//----- nvinfo : EIATTR_PARAM_CBANK
	.align		4
        /*00a0*/ 	.byte	0x04, 0x0a
        /*00a2*/ 	.short	(.L_257 - .L_256)
	.align		4
.L_256:
        /*00a4*/ 	.word	index@(.nv.constant0._Z26prepare_SOR_kernel_stage_2PfS_S_S_iii)
        /*00a8*/ 	.short	0x0380
        /*00aa*/ 	.short	0x002c


	//----- nvinfo : EIATTR_SW_WAR
	.align		4
.L_257:
        /*00ac*/ 	.byte	0x04, 0x36
        /*00ae*/ 	.short	(.L_259 - .L_258)
.L_258:
        /*00b0*/ 	.word	0x00000008
.L_259:


//--------------------- .nv.info._Z26prepare_SOR_kernel_stage_1PKfS0_S0_S0_S0_S0_S0_S0_S0_PfS1_S1_S1_S1_S1_S1_S0_S0_S0_S0_ffiii --------------------------
	.section	.nv.info._Z26prepare_SOR_kernel_stage_1PKfS0_S0_S0_S0_S0_S0_S0_S0_PfS1_S1_S1_S1_S1_S1_S0_S0_S0_S0_ffiii,"",@"SHT_CUDA_INFO"
	.sectionflags	@""
	.align	4


	//----- nvinfo : EIATTR_CUDA_API_VERSION
	.align		4
        /*0000*/ 	.byte	0x04, 0x37
        /*0002*/ 	.short	(.L_261 - .L_260)
.L_260:
        /*0004*/ 	.word	0x00000082


	//----- nvinfo : EIATTR_KPARAM_INFO
	.align		4
.L_261:
        /*0008*/ 	.byte	0x04, 0x17
        /*000a*/ 	.short	(.L_263 - .L_262)
.L_262:
        /*000c*/ 	.word	0x00000000
        /*0010*/ 	.short	0x0018
        /*0012*/ 	.short	0x00b0
        /*0014*/ 	.byte	0x00, 0xf0, 0x11, 0x00


	//----- nvinfo : EIATTR_KPARAM_INFO
	.align		4
.L_263:
        /*0018*/ 	.byte	0x04, 0x17
        /*001a*/ 	.short	(.L_265 - .L_264)
.L_264:
        /*001c*/ 	.word	0x00000000
        /*0020*/ 	.short	0x0017
        /*0022*/ 	.short	0x00ac
        /*0024*/ 	.byte	0x00, 0xf0, 0x11, 0x00


	//----- nvinfo : EIATTR_KPARAM_INFO
	.align		4
.L_265:
        /*0028*/ 	.byte	0x04, 0x17
        /*002a*/ 	.short	(.L_267 - .L_266)
.L_266:
        /*002c*/ 	.word	0x00000000
        /*0030*/ 	.short	0x0016
        /*0032*/ 	.short	0x00a8
        /*0034*/ 	.byte	0x00, 0xf0, 0x11, 0x00


	//----- nvinfo : EIATTR_KPARAM_INFO
	.align		4
.L_267:
        /*0038*/ 	.byte	0x04, 0x17
        /*003a*/ 	.short	(.L_269 - .L_268)
.L_268:
        /*003c*/ 	.word	0x00000000
        /*0040*/ 	.short	0x0015
        /*0042*/ 	.short	0x00a4
        /*0044*/ 	.byte	0x00, 0xf0, 0x11, 0x00


	//----- nvinfo : EIATTR_KPARAM_INFO
	.align		4
.L_269:
        /*0048*/ 	.byte	0x04, 0x17
        /*004a*/ 	.short	(.L_271 - .L_270)
.L_270:
        /*004c*/ 	.word	0x00000000
        /*0050*/ 	.short	0x0014
        /*0052*/ 	.short	0x00a0
        /*0054*/ 	.byte	0x00, 0xf0, 0x11, 0x00


	//----- nvinfo : EIATTR_KPARAM_INFO
	.align		4
.L_271:
        /*0058*/ 	.byte	0x04, 0x17
        /*005a*/ 	.short	(.L_273 - .L_272)
.L_272:
        /*005c*/ 	.word	0x00000000
        /*0060*/ 	.short	0x0013
        /*0062*/ 	.short	0x0098
        /*0064*/ 	.byte	0x00, 0xf5, 0x21, 0x00


	//----- nvinfo : EIATTR_KPARAM_INFO
	.align		4
.L_273:
        /*0068*/ 	.byte	0x04, 0x17
        /*006a*/ 	.short	(.L_275 - .L_274)
.L_274:
        /*006c*/ 	.word	0x00000000
        /*0070*/ 	.short	0x0012
        /*0072*/ 	.short	0x0090
        /*0074*/ 	.byte	0x00, 0xf5, 0x21, 0x00


	//----- nvinfo : EIATTR_KPARAM_INFO
	.align		4
.L_275:
        /*0078*/ 	.byte	0x04, 0x17
        /*007a*/ 	.short	(.L_277 - .L_276)
.L_276:
        /*007c*/ 	.word	0x00000000
        /*0080*/ 	.short	0x0011
        /*0082*/ 	.short	0x0088
        /*0084*/ 	.byte	0x00, 0xf5, 0x21, 0x00


	//----- nvinfo : EIATTR_KPARAM_INFO
	.align		4
.L_277:
        /*0088*/ 	.byte	0x04, 0x17
        /*008a*/ 	.short	(.L_279 - .L_278)
.L_278:
        /*008c*/ 	.word	0x00000000
        /*0090*/ 	.short	0x0010
        /*0092*/ 	.short	0x0080
        /*0094*/ 	.byte	0x00, 0xf5, 0x21, 0x00


	//----- nvinfo : EIATTR_KPARAM_INFO
	.align		4
.L_279:
        /*0098*/ 	.byte	0x04, 0x17
        /*009a*/ 	.short	(.L_281 - .L_280)
.L_280:
        /*009c*/ 	.word	0x00000000
        /*00a0*/ 	.short	0x000f
        /*00a2*/ 	.short	0x0078
        /*00a4*/ 	.byte	0x00, 0xf5, 0x21, 0x00


	//----- nvinfo : EIATTR_KPARAM_INFO
	.align		4
.L_281:
        /*00a8*/ 	.byte	0x04, 0x17
        /*00aa*/ 	.short	(.L_283 - .L_282)
.L_282:
        /*00ac*/ 	.word	0x00000000
        /*00b0*/ 	.short	0x000e
        /*00b2*/ 	.short	0x0070
        /*00b4*/ 	.byte	0x00, 0xf5, 0x21, 0x00


	//----- nvinfo : EIATTR_KPARAM_INFO
	.align		4
.L_283:
        /*00b8*/ 	.byte	0x04, 0x17
        /*00ba*/ 	.short	(.L_285 - .L_284)
.L_284:
        /*00bc*/ 	.word	0x00000000
        /*00c0*/ 	.short	0x000d
        /*00c2*/ 	.short	0x0068
        /*00c4*/ 	.byte	0x00, 0xf5, 0x21, 0x00


	//----- nvinfo : EIATTR_KPARAM_INFO
	.align		4
.L_285:
        /*00c8*/ 	.byte	0x04, 0x17
        /*00ca*/ 	.short	(.L_287 - .L_286)
.L_286:
        /*00cc*/ 	.word	0x00000000
        /*00d0*/ 	.short	0x000c
        /*00d2*/ 	.short	0x0060
        /*00d4*/ 	.byte	0x00, 0xf5, 0x21, 0x00


	//----- nvinfo : EIATTR_KPARAM_INFO
	.align		4
.L_287:
        /*00d8*/ 	.byte	0x04, 0x17
        /*00da*/ 	.short	(.L_289 - .L_288)
.L_288:
        /*00dc*/ 	.word	0x00000000
        /*00e0*/ 	.short	0x000b
        /*00e2*/ 	.short	0x0058
        /*00e4*/ 	.byte	0x00, 0xf5, 0x21, 0x00


	//----- nvinfo : EIATTR_KPARAM_INFO
	.align		4
.L_289:
        /*00e8*/ 	.byte	0x04, 0x17
        /*00ea*/ 	.short	(.L_291 - .L_290)
.L_290:
        /*00ec*/ 	.word	0x00000000
        /*00f0*/ 	.short	0x000a
        /*00f2*/ 	.short	0x0050
        /*00f4*/ 	.byte	0x00, 0xf5, 0x21, 0x00


	//----- nvinfo : EIATTR_KPARAM_INFO
	.align		4
.L_291:
        /*00f8*/ 	.byte	0x04, 0x17
        /*00fa*/ 	.short	(.L_293 - .L_292)
.L_292:
        /*00fc*/ 	.word	0x00000000
        /*0100*/ 	.short	0x0009
        /*0102*/ 	.short	0x0048
        /*0104*/ 	.byte	0x00, 0xf5, 0x21, 0x00


	//----- nvinfo : EIATTR_KPARAM_INFO
	.align		4
.L_293:
        /*0108*/ 	.byte	0x04, 0x17
        /*010a*/ 	.short	(.L_295 - .L_294)
.L_294:
        /*010c*/ 	.word	0x00000000
        /*0110*/ 	.short	0x0008
        /*0112*/ 	.short	0x0040
        /*0114*/ 	.byte	0x00, 0xf5, 0x21, 0x00


	//----- nvinfo : EIATTR_KPARAM_INFO
	.align		4
.L_295:
        /*0118*/ 	.byte	0x04, 0x17
        /*011a*/ 	.short	(.L_297 - .L_296)
.L_296:
        /*011c*/ 	.word	0x00000000
        /*0120*/ 	.short	0x0007
        /*0122*/ 	.short	0x0038
        /*0124*/ 	.byte	0x00, 0xf5, 0x21, 0x00


	//----- nvinfo : EIATTR_KPARAM_INFO
	.align		4
.L_297:
        /*0128*/ 	.byte	0x04, 0x17
        /*012a*/ 	.short	(.L_299 - .L_298)
.L_298:
        /*012c*/ 	.word	0x00000000
        /*0130*/ 	.short	0x0006
        /*0132*/ 	.short	0x0030
        /*0134*/ 	.byte	0x00, 0xf5, 0x21, 0x00


	//----- nvinfo : EIATTR_KPARAM_INFO
	.align		4
.L_299:
        /*0138*/ 	.byte	0x04, 0x17
        /*013a*/ 	.short	(.L_301 - .L_300)
.L_300:
        /*013c*/ 	.word	0x00000000
        /*0140*/ 	.short	0x0005
        /*0142*/ 	.short	0x0028
        /*0144*/ 	.byte	0x00, 0xf5, 0x21, 0x00


	//----- nvinfo : EIATTR_KPARAM_INFO
	.align		4
.L_301:
        /*0148*/ 	.byte	0x04, 0x17
        /*014a*/ 	.short	(.L_303 - .L_302)
.L_302:
        /*014c*/ 	.word	0x00000000
        /*0150*/ 	.short	0x0004
        /*0152*/ 	.short	0x0020
        /*0154*/ 	.byte	0x00, 0xf5, 0x21, 0x00


	//----- nvinfo : EIATTR_KPARAM_INFO
	.align		4
.L_303:
        /*0158*/ 	.byte	0x04, 0x17
        /*015a*/ 	.short	(.L_305 - .L_304)
.L_304:
        /*015c*/ 	.word	0x00000000
        /*0160*/ 	.short	0x0003
        /*0162*/ 	.short	0x0018
        /*0164*/ 	.byte	0x00, 0xf5, 0x21, 0x00


	//----- nvinfo : EIATTR_KPARAM_INFO
	.align		4
.L_305:
        /*0168*/ 	.byte	0x04, 0x17
        /*016a*/ 	.short	(.L_307 - .L_306)
.L_306:
        /*016c*/ 	.word	0x00000000
        /*0170*/ 	.short	0x0002
        /*0172*/ 	.short	0x0010
        /*0174*/ 	.byte	0x00, 0xf5, 0x21, 0x00


	//----- nvinfo : EIATTR_KPARAM_INFO
	.align		4
.L_307:
        /*0178*/ 	.byte	0x04, 0x17
        /*017a*/ 	.short	(.L_309 - .L_308)
.L_308:
        /*017c*/ 	.word	0x00000000
        /*0180*/ 	.short	0x0001
        /*0182*/ 	.short	0x0008
        /*0184*/ 	.byte	0x00, 0xf5, 0x21, 0x00


	//----- nvinfo : EIATTR_KPARAM_INFO
	.align		4
.L_309:
        /*0188*/ 	.byte	0x04, 0x17
        /*018a*/ 	.short	(.L_311 - .L_310)
.L_310:
        /*018c*/ 	.word	0x00000000
        /*0190*/ 	.short	0x0000
        /*0192*/ 	.short	0x0000
        /*0194*/ 	.byte	0x00, 0xf5, 0x21, 0x00


	//----- nvinfo : EIATTR_SPARSE_MMA_MASK
	.align		4
.L_311:
        /*0198*/ 	.byte	0x03, 0x50
        /*019a*/ 	.short	0x0000


	//----- nvinfo : EIATTR_MAXREG_COUNT
	.align		4
        /*019c*/ 	.byte	0x03, 0x1b
        /*019e*/ 	.short	0x00ff


	//----- nvinfo : EIATTR_MERCURY_ISA_VERSION
	.align		4
        /*01a0*/ 	.byte	0x03, 0x5f
        /*01a2*/ 	.short	0x0101


	//----- nvinfo : EIATTR_VRC_CTA_INIT_COUNT
	.align		4
        /*01a4*/ 	.byte	0x02, 0x4a
	.zero		1
	.zero		1


	//----- nvinfo : EIATTR_EXIT_INSTR_OFFSETS
	.align		4
        /*01a8*/ 	.byte	0x04, 0x1c
        /*01aa*/ 	.short	(.L_313 - .L_312)


	//   ....[0]....
.L_312:
        /*01ac*/ 	.word	0x000000b0


	//   ....[1]....
        /*01b0*/ 	.word	0x00003070


	//----- nvinfo : EIATTR_CRS_STACK_SIZE
	.align		4
.L_313:
        /*01b4*/ 	.byte	0x04, 0x1e
        /*01b6*/ 	.short	(.L_315 - .L_314)
.L_314:
        /*01b8*/ 	.word	0x00000000


	//----- nvinfo : EIATTR_CBANK_PARAM_SIZE
	.align		4
.L_315:
        /*01bc*/ 	.byte	0x03, 0x19
        /*01be*/ 	.short	0x00b4


	//----- nvinfo : EIATTR_PARAM_CBANK
	.align		4
        /*01c0*/ 	.byte	0x04, 0x0a
        /*01c2*/ 	.short	(.L_317 - .L_316)
	.align		4
.L_316:
        /*01c4*/ 	.word	index@(.nv.constant0._Z26prepare_SOR_kernel_stage_1PKfS0_S0_S0_S0_S0_S0_S0_S0_PfS1_S1_S1_S1_S1_S1_S0_S0_S0_S0_ffiii)
        /*01c8*/ 	.short	0x0380
        /*01ca*/ 	.short	0x00b4


	//----- nvinfo : EIATTR_SW_WAR
	.align		4
.L_317:
        /*01cc*/ 	.byte	0x04, 0x36
        /*01ce*/ 	.short	(.L_319 - .L_318)
.L_318:
        /*01d0*/ 	.word	0x00000008
.L_319:


//--------------------- .nv.info._Z25warp_interpolation_kernelPfS_S_S_iii --------------------------
	.section	.nv.info._Z25warp_interpolation_kernelPfS_S_S_iii,"",@"SHT_CUDA_INFO"
	.sectionflags	@""
	.align	4


	//----- nvinfo : EIATTR_CUDA_API_VERSION
	.align		4
        /*0000*/ 	.byte	0x04, 0x37
        /*0002*/ 	.short	(.L_321 - .L_320)
.L_320:
        /*0004*/ 	.word	0x00000082


	//----- nvinfo : EIATTR_KPARAM_INFO
	.align		4
.L_321:
        /*0008*/ 	.byte	0x04, 0x17
        /*000a*/ 	.short	(.L_323 - .L_322)
.L_322:
        /*000c*/ 	.word	0x00000000
        /*0010*/ 	.short	0x0006
        /*0012*/ 	.short	0x0028
        /*0014*/ 	.byte	0x00, 0xf0, 0x11, 0x00


	//----- nvinfo : EIATTR_KPARAM_INFO
	.align		4
.L_323:
        /*0018*/ 	.byte	0x04, 0x17
        /*001a*/ 	.short	(.L_325 - .L_324)
.L_324:
        /*001c*/ 	.word	0x00000000
        /*0020*/ 	.short	0x0005
        /*0022*/ 	.short	0x0024
        /*0024*/ 	.byte	0x00, 0xf0, 0x11, 0x00


	//----- nvinfo : EIATTR_KPARAM_INFO
	.align		4
.L_325:
        /*0028*/ 	.byte	0x04, 0x17
        /*002a*/ 	.short	(.L_327 - .L_326)
.L_326:
        /*002c*/ 	.word	0x00000000
        /*0030*/ 	.short	0x0004
        /*0032*/ 	.short	0x0020
        /*0034*/ 	.byte	0x00, 0xf0, 0x11, 0x00


	//----- nvinfo : EIATTR_KPARAM_INFO
	.align		4
.L_327:
        /*0038*/ 	.byte	0x04, 0x17
        /*003a*/ 	.short	(.L_329 - .L_328)
.L_328:
        /*003c*/ 	.word	0x00000000
        /*0040*/ 	.short	0x0003
        /*0042*/ 	.short	0x0018
        /*0044*/ 	.byte	0x00, 0xf5, 0x21, 0x00


	//----- nvinfo : EIATTR_KPARAM_INFO
	.align		4
.L_329:
        /*0048*/ 	.byte	0x04, 0x17
        /*004a*/ 	.short	(.L_331 - .L_330)
.L_330:
        /*004c*/ 	.word	0x00000000
        /*0050*/ 	.short	0x0002
        /*0052*/ 	.short	0x0010
        /*0054*/ 	.byte	0x00, 0xf5, 0x21, 0x00


	//----- nvinfo : EIATTR_KPARAM_INFO
	.align		4
.L_331:
        /*0058*/ 	.byte	0x04, 0x17
        /*005a*/ 	.short	(.L_333 - .L_332)
.L_332:
        /*005c*/ 	.word	0x00000000
        /*0060*/ 	.short	0x0001
        /*0062*/ 	.short	0x0008
        /*0064*/ 	.byte	0x00, 0xf5, 0x21, 0x00


	//----- nvinfo : EIATTR_KPARAM_INFO
	.align		4
.L_333:
        /*0068*/ 	.byte	0x04, 0x17
        /*006a*/ 	.short	(.L_335 - .L_334)
.L_334:
        /*006c*/ 	.word	0x00000000
        /*0070*/ 	.short	0x0000
        /*0072*/ 	.short	0x0000
        /*0074*/ 	.byte	0x00, 0xf5, 0x21, 0x00


	//----- nvinfo : EIATTR_SPARSE_MMA_MASK
	.align		4
.L_335:
        /*0078*/ 	.byte	0x03, 0x50
        /*007a*/ 	.short	0x0000


	//----- nvinfo : EIATTR_MAXREG_COUNT
	.align		4
        /*007c*/ 	.byte	0x03, 0x1b
        /*007e*/ 	.short	0x00ff


	//----- nvinfo : EIATTR_MERCURY_ISA_VERSION
	.align		4
        /*0080*/ 	.byte	0x03, 0x5f
        /*0082*/ 	.short	0x0101


	//----- nvinfo : EIATTR_VRC_CTA_INIT_COUNT
	.align		4
        /*0084*/ 	.byte	0x02, 0x4a
	.zero		1
	.zero		1


	//----- nvinfo : EIATTR_EXIT_INSTR_OFFSETS
	.align		4
        /*0088*/ 	.byte	0x04, 0x1c
        /*008a*/ 	.short	(.L_337 - .L_336)


	//   ....[0]....
.L_336:
        /*008c*/ 	.word	0x000000b0


	//   ....[1]....
        /*0090*/ 	.word	0x00000660


	//----- nvinfo : EIATTR_CRS_STACK_SIZE
	.align		4
.L_337:
        /*0094*/ 	.byte	0x04, 0x1e
        /*0096*/ 	.short	(.L_339 - .L_338)
.L_338:
        /*0098*/ 	.word	0x00000000


	//----- nvinfo : EIATTR_CBANK_PARAM_SIZE
	.align		4
.L_339:
        /*009c*/ 	.byte	0x03, 0x19
        /*009e*/ 	.short	0x002c


	//----- nvinfo : EIATTR_PARAM_CBANK
	.align		4
        /*00a0*/ 	.byte	0x04, 0x0a
        /*00a2*/ 	.short	(.L_341 - .L_340)
	.align		4
.L_340:
        /*00a4*/ 	.word	index@(.nv.constant0._Z25warp_interpolation_kernelPfS_S_S_iii)
        /*00a8*/ 	.short	0x0380
        /*00aa*/ 	.short	0x002c


	//----- nvinfo : EIATTR_SW_WAR
	.align		4
.L_341:
        /*00ac*/ 	.byte	0x04, 0x36
        /*00ae*/ 	.short	(.L_343 - .L_342)
.L_342:
        /*00b0*/ 	.word	0x00000008
.L_343:


//--------------------- .nv.info._Z29bilinear_interpolation_kernelPfS_iiiiii --------------------------
	.section	.nv.info._Z29bilinear_interpolation_kernelPfS_iiiiii,"",@"SHT_CUDA_INFO"
	.sectionflags	@""
	.align	4


	//----- nvinfo : EIATTR_CUDA_API_VERSION
	.align		4
        /*0000*/ 	.byte	0x04, 0x37
        /*0002*/ 	.short	(.L_345 - .L_344)
.L_344:
        /*0004*/ 	.word	0x00000082


	//----- nvinfo : EIATTR_KPARAM_INFO
	.align		4
.L_345:
        /*0008*/ 	.byte	0x04, 0x17
        /*000a*/ 	.short	(.L_347 - .L_346)
.L_346:
        /*000c*/ 	.word	0x00000000
        /*0010*/ 	.short	0x0007
        /*0012*/ 	.short	0x0024
        /*0014*/ 	.byte	0x00, 0xf0, 0x11, 0x00


	//----- nvinfo : EIATTR_KPARAM_INFO
	.align		4
.L_347:
        /*0018*/ 	.byte	0x04, 0x17
        /*001a*/ 	.short	(.L_349 - .L_348)
.L_348:
        /*001c*/ 	.word	0x00000000
        /*0020*/ 	.short	0x0006
        /*0022*/ 	.short	0x0020
        /*0024*/ 	.byte	0x00, 0xf0, 0x11, 0x00


	//----- nvinfo : EIATTR_KPARAM_INFO
	.align		4
.L_349:
        /*0028*/ 	.byte	0x04, 0x17
        /*002a*/ 	.short	(.L_351 - .L_350)
.L_350:
        /*002c*/ 	.word	0x00000000
        /*0030*/ 	.short	0x0005
        /*0032*/ 	.short	0x001c
        /*0034*/ 	.byte	0x00, 0xf0, 0x11, 0x00


	//----- nvinfo : EIATTR_KPARAM_INFO
	.align		4
.L_351:
        /*0038*/ 	.byte	0x04, 0x17
        /*003a*/ 	.short	(.L_353 - .L_352)
.L_352:
        /*003c*/ 	.word	0x00000000
        /*0040*/ 	.short	0x0004
        /*0042*/ 	.short	0x0018
        /*0044*/ 	.byte	0x00, 0xf0, 0x11, 0x00


	//----- nvinfo : EIATTR_KPARAM_INFO
	.align		4
.L_353:
        /*0048*/ 	.byte	0x04, 0x17
        /*004a*/ 	.short	(.L_355 - .L_354)
.L_354:
        /*004c*/ 	.word	0x00000000
        /*0050*/ 	.short	0x0003
        /*0052*/ 	.short	0x0014
        /*0054*/ 	.byte	0x00, 0xf0, 0x11, 0x00


	//----- nvinfo : EIATTR_KPARAM_INFO
	.align		4
.L_355:
        /*0058*/ 	.byte	0x04, 0x17
        /*005a*/ 	.short	(.L_357 - .L_356)
.L_356:
        /*005c*/ 	.word	0x00000000
        /*0060*/ 	.short	0x0002
        /*0062*/ 	.short	0x0010
        /*0064*/ 	.byte	0x00, 0xf0, 0x11, 0x00


	//----- nvinfo : EIATTR_KPARAM_INFO
	.align		4
.L_357:
        /*0068*/ 	.byte	0x04, 0x17
        /*006a*/ 	.short	(.L_359 - .L_358)
.L_358:
        /*006c*/ 	.word	0x00000000
        /*0070*/ 	.short	0x0001
        /*0072*/ 	.short	0x0008
        /*0074*/ 	.byte	0x00, 0xf5, 0x21, 0x00


	//----- nvinfo : EIATTR_KPARAM_INFO
	.align		4
.L_359:
        /*0078*/ 	.byte	0x04, 0x17
        /*007a*/ 	.short	(.L_361 - .L_360)
.L_360:
        /*007c*/ 	.word	0x00000000
        /*0080*/ 	.short	0x0000
        /*0082*/ 	.short	0x0000
        /*0084*/ 	.byte	0x00, 0xf5, 0x21, 0x00


	//----- nvinfo : EIATTR_SPARSE_MMA_MASK
	.align		4
.L_361:
        /*0088*/ 	.byte	0x03, 0x50
        /*008a*/ 	.short	0x0000


	//----- nvinfo : EIATTR_MAXREG_COUNT
	.align		4
        /*008c*/ 	.byte	0x03, 0x1b
        /*008e*/ 	.short	0x00ff


	//----- nvinfo : EIATTR_MERCURY_ISA_VERSION
	.align		4
        /*0090*/ 	.byte	0x03, 0x5f
        /*0092*/ 	.short	0x0101


	//----- nvinfo : EIATTR_VRC_CTA_INIT_COUNT
	.align		4
        /*0094*/ 	.byte	0x02, 0x4a
	.zero		1
	.zero		1


	//----- nvinfo : EIATTR_EXIT_INSTR_OFFSETS
	.align		4
        /*0098*/ 	.byte	0x04, 0x1c
        /*009a*/ 	.short	(.L_363 - .L_362)


	//   ....[0]....
.L_362:
        /*009c*/ 	.word	0x000000b0


	//   ....[1]....
        /*00a0*/ 	.word	0x000007e0


	//----- nvinfo : EIATTR_CRS_STACK_SIZE
	.align		4
.L_363:
        /*00a4*/ 	.byte	0x04, 0x1e
        /*00a6*/ 	.short	(.L_365 - .L_364)
.L_364:
        /*00a8*/ 	.word	0x00000000


	//----- nvinfo : EIATTR_CBANK_PARAM_SIZE
	.align		4
.L_365:
        /*00ac*/ 	.byte	0x03, 0x19
        /*00ae*/ 	.short	0x0028


	//----- nvinfo : EIATTR_PARAM_CBANK
	.align		4
        /*00b0*/ 	.byte	0x04, 0x0a
        /*00b2*/ 	.short	(.L_367 - .L_366)
	.align		4
.L_366:
        /*00b4*/ 	.word	index@(.nv.constant0._Z29bilinear_interpolation_kernelPfS_iiiiii)
        /*00b8*/ 	.short	0x0380
        /*00ba*/ 	.short	0x0028


	//----- nvinfo : EIATTR_SW_WAR
	.align		4
.L_367:
        /*00bc*/ 	.byte	0x04, 0x36
        /*00be*/ 	.short	(.L_369 - .L_368)
.L_368:
        /*00c0*/ 	.word	0x00000008
.L_369:


//--------------------- .nv.info._Z14convolve_imagePfS_iiiS_ibb --------------------------
	.section	.nv.info._Z14convolve_imagePfS_iiiS_ibb,"",@"SHT_CUDA_INFO"
	.sectionflags	@""
	.align	4


	//----- nvinfo : EIATTR_CUDA_API_VERSION
	.align		4
        /*0000*/ 	.byte	0x04, 0x37
        /*0002*/ 	.short	(.L_371 - .L_370)
.L_370:
        /*0004*/ 	.word	0x00000082


	//----- nvinfo : EIATTR_KPARAM_INFO
	.align		4
.L_371:
        /*0008*/ 	.byte	0x04, 0x17
        /*000a*/ 	.short	(.L_373 - .L_372)
.L_372:
        /*000c*/ 	.word	0x00000000
        /*0010*/ 	.short	0x0008
        /*0012*/ 	.short	0x002d
        /*0014*/ 	.byte	0x00, 0xf0, 0x05, 0x00


	//----- nvinfo : EIATTR_KPARAM_INFO
	.align		4
.L_373:
        /*0018*/ 	.byte	0x04, 0x17
        /*001a*/ 	.short	(.L_375 - .L_374)
.L_374:
        /*001c*/ 	.word	0x00000000
        /*0020*/ 	.short	0x0007
        /*0022*/ 	.short	0x002c
        /*0024*/ 	.byte	0x00, 0xf0, 0x05, 0x00


	//----- nvinfo : EIATTR_KPARAM_INFO
	.align		4
.L_375:
        /*0028*/ 	.byte	0x04, 0x17
        /*002a*/ 	.short	(.L_377 - .L_376)
.L_376:
        /*002c*/ 	.word	0x00000000
        /*0030*/ 	.short	0x0006
        /*0032*/ 	.short	0x0028
        /*0034*/ 	.byte	0x00, 0xf0, 0x11, 0x00


	//----- nvinfo : EIATTR_KPARAM_INFO
	.align		4
.L_377:
        /*0038*/ 	.byte	0x04, 0x17
        /*003a*/ 	.short	(.L_379 - .L_378)
.L_378:
        /*003c*/ 	.word	0x00000000
        /*0040*/ 	.short	0x0005
        /*0042*/ 	.short	0x0020
        /*0044*/ 	.byte	0x00, 0xf5, 0x21, 0x00


	//----- nvinfo : EIATTR_KPARAM_INFO
	.align		4
.L_379:
        /*0048*/ 	.byte	0x04, 0x17
        /*004a*/ 	.short	(.L_381 - .L_380)
.L_380:
        /*004c*/ 	.word	0x00000000
        /*0050*/ 	.short	0x0004
        /*0052*/ 	.short	0x0018
        /*0054*/ 	.byte	0x00, 0xf0, 0x11, 0x00


	//----- nvinfo : EIATTR_KPARAM_INFO
	.align		4
.L_381:
        /*0058*/ 	.byte	0x04, 0x17
        /*005a*/ 	.short	(.L_383 - .L_382)
.L_382:
        /*005c*/ 	.word	0x00000000
        /*0060*/ 	.short	0x0003
        /*0062*/ 	.short	0x0014
        /*0064*/ 	.byte	0x00, 0xf0, 0x11, 0x00


	//----- nvinfo : EIATTR_KPARAM_INFO
	.align		4
.L_383:
        /*0068*/ 	.byte	0x04, 0x17
        /*006a*/ 	.short	(.L_385 - .L_384)
.L_384:
        /*006c*/ 	.word	0x00000000
        /*0070*/ 	.short	0x0002
        /*0072*/ 	.short	0x0010
        /*0074*/ 	.byte	0x00, 0xf0, 0x11, 0x00


	//----- nvinfo : EIATTR_KPARAM_INFO
	.align		4
.L_385:
        /*0078*/ 	.byte	0x04, 0x17
        /*007a*/ 	.short	(.L_387 - .L_386)
.L_386:
        /*007c*/ 	.word	0x00000000
        /*0080*/ 	.short	0x0001
        /*0082*/ 	.short	0x0008
        /*0084*/ 	.byte	0x00, 0xf5, 0x21, 0x00


	//----- nvinfo : EIATTR_KPARAM_INFO
	.align		4
.L_387:
        /*0088*/ 	.byte	0x04, 0x17
        /*008a*/ 	.short	(.L_389 - .L_388)
.L_388:
        /*008c*/ 	.word	0x00000000
        /*0090*/ 	.short	0x0000
        /*0092*/ 	.short	0x0000
        /*0094*/ 	.byte	0x00, 0xf5, 0x21, 0x00


	//----- nvinfo : EIATTR_SPARSE_MMA_MASK
	.align		4
.L_389:
        /*0098*/ 	.byte	0x03, 0x50
        /*009a*/ 	.short	0x0000


	//----- nvinfo : EIATTR_MAXREG_COUNT
	.align		4
        /*009c*/ 	.byte	0x03, 0x1b
        /*009e*/ 	.short	0x00ff


	//----- nvinfo : EIATTR_MERCURY_ISA_VERSION
	.align		4
        /*00a0*/ 	.byte	0x03, 0x5f
        /*00a2*/ 	.short	0x0101


	//----- nvinfo : EIATTR_VRC_CTA_INIT_COUNT
	.align		4
        /*00a4*/ 	.byte	0x02, 0x4a
	.zero		1
	.zero		1


	//----- nvinfo : EIATTR_EXIT_INSTR_OFFSETS
	.align		4
        /*00a8*/ 	.byte	0x04, 0x1c
        /*00aa*/ 	.short	(.L_391 - .L_390)


	//   ....[0]....
.L_390:
        /*00ac*/ 	.word	0x000000f0


	//   ....[1]....
        /*00b0*/ 	.word	0x00001000


	//   ....[2]....
        /*00b4*/ 	.word	0x00001b20


	//   ....[3]....
        /*00b8*/ 	.word	0x00002940


	//   ....[4]....
        /*00bc*/ 	.word	0x00003490


	//   ....[5]....
        /*00c0*/ 	.word	0x000035e0


	//   ....[6]....
        /*00c4*/ 	.word	0x000037c0


	//----- nvinfo : EIATTR_CRS_STACK_SIZE
	.align		4
.L_391:
        /*00c8*/ 	.byte	0x04, 0x1e
        /*00ca*/ 	.short	(.L_393 - .L_392)
.L_392:
        /*00cc*/ 	.word	0x00000000


	//----- nvinfo : EIATTR_CBANK_PARAM_SIZE
	.align		4
.L_393:
        /*00d0*/ 	.byte	0x03, 0x19
        /*00d2*/ 	.short	0x002e


	//----- nvinfo : EIATTR_PARAM_CBANK
	.align		4
        /*00d4*/ 	.byte	0x04, 0x0a
        /*00d6*/ 	.short	(.L_395 - .L_394)
	.align		4
.L_394:
        /*00d8*/ 	.word	index@(.nv.constant0._Z14convolve_imagePfS_iiiS_ibb)
        /*00dc*/ 	.short	0x0380
        /*00de*/ 	.short	0x002e


	//----- nvinfo : EIATTR_SW_WAR
	.align		4
.L_395:
        /*00e0*/ 	.byte	0x04, 0x36
        /*00e2*/ 	.short	(.L_397 - .L_396)
.L_396:
        /*00e4*/ 	.word	0x00000008
.L_397:


//--------------------- .nv.info._Z22calc_image_gradient_1dPKfPfiiiS1_ib --------------------------
	.section	.nv.info._Z22calc_image_gradient_1dPKfPfiiiS1_ib,"",@"SHT_CUDA_INFO"
	.sectionflags	@""
	.align	4


	//----- nvinfo : EIATTR_CUDA_API_VERSION
	.align		4
        /*0000*/ 	.byte	0x04, 0x37
        /*0002*/ 	.short	(.L_399 - .L_398)
.L_398:
        /*0004*/ 	.word	0x00000082


	//----- nvinfo : EIATTR_KPARAM_INFO
	.align		4
.L_399:
        /*0008*/ 	.byte	0x04, 0x17
        /*000a*/ 	.short	(.L_401 - .L_400)
.L_400:
        /*000c*/ 	.word	0x00000000
        /*0010*/ 	.short	0x0007
        /*0012*/ 	.short	0x002c
        /*0014*/ 	.byte	0x00, 0xf0, 0x05, 0x00


	//----- nvinfo : EIATTR_KPARAM_INFO
	.align		4
.L_401:
        /*0018*/ 	.byte	0x04, 0x17
        /*001a*/ 	.short	(.L_403 - .L_402)
.L_402:
        /*001c*/ 	.word	0x00000000
        /*0020*/ 	.short	0x0006
        /*0022*/ 	.short	0x0028
        /*0024*/ 	.byte	0x00, 0xf0, 0x11, 0x00


	//----- nvinfo : EIATTR_KPARAM_INFO
	.align		4
.L_403:
        /*0028*/ 	.byte	0x04, 0x17
        /*002a*/ 	.short	(.L_405 - .L_404)
.L_404:
        /*002c*/ 	.word	0x00000000
        /*0030*/ 	.short	0x0005
        /*0032*/ 	.short	0x0020
        /*0034*/ 	.byte	0x00, 0xf5, 0x21, 0x00


	//----- nvinfo : EIATTR_KPARAM_INFO
	.align		4
.L_405:
        /*0038*/ 	.byte	0x04, 0x17
        /*003a*/ 	.short	(.L_407 - .L_406)
.L_406:
        /*003c*/ 	.word	0x00000000
        /*0040*/ 	.short	0x0004
        /*0042*/ 	.short	0x0018
        /*0044*/ 	.byte	0x00, 0xf0, 0x11, 0x00


	//----- nvinfo : EIATTR_KPARAM_INFO
	.align		4
.L_407:
        /*0048*/ 	.byte	0x04, 0x17
        /*004a*/ 	.short	(.L_409 - .L_408)
.L_408:
        /*004c*/ 	.word	0x00000000
        /*0050*/ 	.short	0x0003
        /*0052*/ 	.short	0x0014
        /*0054*/ 	.byte	0x00, 0xf0, 0x11, 0x00


	//----- nvinfo : EIATTR_KPARAM_INFO
	.align		4
.L_409:
        /*0058*/ 	.byte	0x04, 0x17
        /*005a*/ 	.short	(.L_411 - .L_410)
.L_410:
        /*005c*/ 	.word	0x00000000
        /*0060*/ 	.short	0x0002
        /*0062*/ 	.short	0x0010
        /*0064*/ 	.byte	0x00, 0xf0, 0x11, 0x00


	//----- nvinfo : EIATTR_KPARAM_INFO
	.align		4
.L_411:
        /*0068*/ 	.byte	0x04, 0x17
        /*006a*/ 	.short	(.L_413 - .L_412)
.L_412:
        /*006c*/ 	.word	0x00000000
        /*0070*/ 	.short	0x0001
        /*0072*/ 	.short	0x0008
        /*0074*/ 	.byte	0x00, 0xf5, 0x21, 0x00


	//----- nvinfo : EIATTR_KPARAM_INFO
	.align		4
.L_413:
        /*0078*/ 	.byte	0x04, 0x17
        /*007a*/ 	.short	(.L_415 - .L_414)
.L_414:
        /*007c*/ 	.word	0x00000000
        /*0080*/ 	.short	0x0000
        /*0082*/ 	.short	0x0000
        /*0084*/ 	.byte	0x00, 0xf5, 0x21, 0x00


	//----- nvinfo : EIATTR_SPARSE_MMA_MASK
	.align		4
.L_415:
        /*0088*/ 	.byte	0x03, 0x50
        /*008a*/ 	.short	0x0000


	//----- nvinfo : EIATTR_MAXREG_COUNT
	.align		4
        /*008c*/ 	.byte	0x03, 0x1b
        /*008e*/ 	.short	0x00ff


	//----- nvinfo : EIATTR_MERCURY_ISA_VERSION
	.align		4
        /*0090*/ 	.byte	0x03, 0x5f
        /*0092*/ 	.short	0x0101


	//----- nvinfo : EIATTR_VRC_CTA_INIT_COUNT
	.align		4
        /*0094*/ 	.byte	0x02, 0x4a
	.zero		1
	.zero		1


	//----- nvinfo : EIATTR_EXIT_INSTR_OFFSETS
	.align		4
        /*0098*/ 	.byte	0x04, 0x1c
        /*009a*/ 	.short	(.L_417 - .L_416)


	//   ....[0]....
.L_416:
        /*009c*/ 	.word	0x000000f0


	//   ....[1]....
        /*00a0*/ 	.word	0x00000260


	//   ....[2]....
        /*00a4*/ 	.word	0x000011b0


	//   ....[3]....
        /*00a8*/ 	.word	0x00002070


	//----- nvinfo : EIATTR_CRS_STACK_SIZE
	.align		4
.L_417:
        /*00ac*/ 	.byte	0x04, 0x1e
        /*00ae*/ 	.short	(.L_419 - .L_418)
.L_418:
        /*00b0*/ 	.word	0x00000000


	//----- nvinfo : EIATTR_CBANK_PARAM_SIZE
	.align		4
.L_419:
        /*00b4*/ 	.byte	0x03, 0x19
        /*00b6*/ 	.short	0x002d


	//----- nvinfo : EIATTR_PARAM_CBANK
	.align		4
        /*00b8*/ 	.byte	0x04, 0x0a
        /*00ba*/ 	.short	(.L_421 - .L_420)
	.align		4
.L_420:
        /*00bc*/ 	.word	index@(.nv.constant0._Z22calc_image_gradient_1dPKfPfiiiS1_ib)
        /*00c0*/ 	.short	0x0380
        /*00c2*/ 	.short	0x002d


	//----- nvinfo : EIATTR_SW_WAR
	.align		4
.L_421:
        /*00c4*/ 	.byte	0x04, 0x36
        /*00c6*/ 	.short	(.L_423 - .L_422)
.L_422:
        /*00c8*/ 	.word	0x00000008
.L_423:


//--------------------- .nv.info._Z19calculate_1d_kernelPfif --------------------------
	.section	.nv.info._Z19calculate_1d_kernelPfif,"",@"SHT_CUDA_INFO"
	.sectionflags	@""
	.align	4


	//----- nvinfo : EIATTR_CUDA_API_VERSION
	.align		4
        /*0000*/ 	.byte	0x04, 0x37
        /*0002*/ 	.short	(.L_425 - .L_424)
.L_424:
        /*0004*/ 	.word	0x00000082


	//----- nvinfo : EIATTR_KPARAM_INFO
	.align		4
.L_425:
        /*0008*/ 	.byte	0x04, 0x17
        /*000a*/ 	.short	(.L_427 - .L_426)
.L_426:
        /*000c*/ 	.word	0x00000000
        /*0010*/ 	.short	0x0002
        /*0012*/ 	.short	0x000c
        /*0014*/ 	.byte	0x00, 0xf0, 0x11, 0x00


	//----- nvinfo : EIATTR_KPARAM_INFO
	.align		4
.L_427:
        /*0018*/ 	.byte	0x04, 0x17
        /*001a*/ 	.short	(.L_429 - .L_428)
.L_428:
        /*001c*/ 	.word	0x00000000
        /*0020*/ 	.short	0x0001
        /*0022*/ 	.short	0x0008
        /*0024*/ 	.byte	0x00, 0xf0, 0x11, 0x00


	//----- nvinfo : EIATTR_KPARAM_INFO
	.align		4
.L_429:
        /*0028*/ 	.byte	0x04, 0x17
        /*002a*/ 	.short	(.L_431 - .L_430)
.L_430:
        /*002c*/ 	.word	0x00000000
        /*0030*/ 	.short	0x0000
        /*0032*/ 	.short	0x0000
        /*0034*/ 	.byte	0x00, 0xf5, 0x21, 0x00


	//----- nvinfo : EIATTR_SPARSE_MMA_MASK
	.align		4
.L_431:
        /*0038*/ 	.byte	0x03, 0x50
        /*003a*/ 	.short	0x0000


	//----- nvinfo : EIATTR_MAXREG_COUNT
	.align		4
        /*003c*/ 	.byte	0x03, 0x1b
        /*003e*/ 	.short	0x00ff


	//----- nvinfo : EIATTR_MERCURY_ISA_VERSION
	.align		4
        /*0040*/ 	.byte	0x03, 0x5f
        /*0042*/ 	.short	0x0101


	//----- nvinfo : EIATTR_VRC_CTA_INIT_COUNT
	.align		4
        /*0044*/ 	.byte	0x02, 0x4a
	.zero		1
	.zero		1


	//----- nvinfo : EIATTR_EXIT_INSTR_OFFSETS
	.align		4
        /*0048*/ 	.byte	0x04, 0x1c
        /*004a*/ 	.short	(.L_433 - .L_432)


	//   ....[0]....
.L_432:
        /*004c*/ 	.word	0x00000090


	//   ....[1]....
        /*0050*/ 	.word	0x00000660


	//   ....[2]....
        /*0054*/ 	.word	0x00000e90


	//----- nvinfo : EIATTR_CRS_STACK_SIZE
	.align		4
.L_433:
        /*0058*/ 	.byte	0x04, 0x1e
        /*005a*/ 	.short	(.L_435 - .L_434)
.L_434:
        /*005c*/ 	.word	0x00000000


	//----- nvinfo : EIATTR_CBANK_PARAM_SIZE
	.align		4
.L_435:
        /*0060*/ 	.byte	0x03, 0x19
        /*0062*/ 	.short	0x0010


	//----- nvinfo : EIATTR_PARAM_CBANK
	.align		4
        /*0064*/ 	.byte	0x04, 0x0a
        /*0066*/ 	.short	(.L_437 - .L_436)
	.align		4
.L_436:
        /*0068*/ 	.word	index@(.nv.constant0._Z19calculate_1d_kernelPfif)
        /*006c*/ 	.short	0x0380
        /*006e*/ 	.short	0x0010


	//----- nvinfo : EIATTR_SW_WAR
	.align		4
.L_437:
        /*0070*/ 	.byte	0x04, 0x36
        /*0072*/ 	.short	(.L_439 - .L_438)
.L_438:
        /*0074*/ 	.word	0x00000008
.L_439:


//--------------------- .nv.callgraph             --------------------------
	.section	.nv.callgraph,"",@"SHT_CUDA_CALLGRAPH"
	.align	4
	.sectionentsize	8
	.align		4
        /*0000*/ 	.word	0x00000000
	.align		4
        /*0004*/ 	.word	0xffffffff
	.align		4
        /*0008*/ 	.word	0x00000000
	.align		4
        /*000c*/ 	.word	0xfffffffe
	.align		4
        /*0010*/ 	.word	0x00000000
	.align		4
        /*0014*/ 	.word	0xfffffffd
	.align		4
        /*0018*/ 	.word	0x00000000
	.align		4
        /*001c*/ 	.word	0xfffffffc


//--------------------- .nv.constant4             --------------------------
	.section	.nv.constant4,"a",@progbits
	.align	8
	.align		8
.nv.constant4:
        /*0000*/ 	.dword	eps2
	.align		8
        /*0008*/ 	.dword	_ZN34_INTERNAL_036e927e_4_k_cu_767e9a614cuda3std3__45__cpo5beginE
	.align		8
        /*0010*/ 	.dword	_ZN34_INTERNAL_036e927e_4_k_cu_767e9a614cuda3std3__45__cpo3endE
	.align		8
        /*0018*/ 	.dword	_ZN34_INTERNAL_036e927e_4_k_cu_767e9a614cuda3std3__45__cpo6cbeginE
	.align		8
        /*0020*/ 	.dword	_ZN34_INTERNAL_036e927e_4_k_cu_767e9a614cuda3std3__45__cpo4cendE
	.align		8
        /*0028*/ 	.dword	_ZN34_INTERNAL_036e927e_4_k_cu_767e9a614cuda3std3__45__cpo6rbeginE
	.align		8
        /*0030*/ 	.dword	_ZN34_INTERNAL_036e927e_4_k_cu_767e9a614cuda3std3__45__cpo4rendE
	.align		8
        /*0038*/ 	.dword	_ZN34_INTERNAL_036e927e_4_k_cu_767e9a614cuda3std3__45__cpo7crbeginE
	.align		8
        /*0040*/ 	.dword	_ZN34_INTERNAL_036e927e_4_k_cu_767e9a614cuda3std3__45__cpo5crendE
	.align		8
        /*0048*/ 	.dword	_ZN34_INTERNAL_036e927e_4_k_cu_767e9a614cuda3std3__436_GLOBAL__N__036e927e_4_k_cu_767e9a616ignoreE
	.align		8
        /*0050*/ 	.dword	_ZN34_INTERNAL_036e927e_4_k_cu_767e9a614cuda3std3__419piecewise_constructE
	.align		8
        /*0058*/ 	.dword	_ZN34_INTERNAL_036e927e_4_k_cu_767e9a614cuda3std3__48in_placeE
	.align		8
        /*0060*/ 	.dword	_ZN34_INTERNAL_036e927e_4_k_cu_767e9a614cuda3std3__420unreachable_sentinelE
	.align		8
        /*0068*/ 	.dword	_ZN34_INTERNAL_036e927e_4_k_cu_767e9a614cuda3std3__47nulloptE
	.align		8
        /*0070*/ 	.dword	_ZN34_INTERNAL_036e927e_4_k_cu_767e9a614cuda3std3__48unexpectE
	.align		8
        /*0078*/ 	.dword	_ZN34_INTERNAL_036e927e_4_k_cu_767e9a614cuda3std6ranges3__45__cpo4swapE
	.align		8
        /*0080*/ 	.dword	_ZN34_INTERNAL_036e927e_4_k_cu_767e9a614cuda3std6ranges3__45__cpo9iter_moveE
	.align		8
        /*0088*/ 	.dword	_ZN34_INTERNAL_036e927e_4_k_cu_767e9a614cuda3std6ranges3__45__cpo5beginE
	.align		8
        /*0090*/ 	.dword	_ZN34_INTERNAL_036e927e_4_k_cu_767e9a614cuda3std6ranges3__45__cpo3endE
	.align		8
        /*0098*/ 	.dword	_ZN34_INTERNAL_036e927e_4_k_cu_767e9a614cuda3std6ranges3__45__cpo6cbeginE
	.align		8
        /*00a0*/ 	.dword	_ZN34_INTERNAL_036e927e_4_k_cu_767e9a614cuda3std6ranges3__45__cpo4cendE
	.align		8
        /*00a8*/ 	.dword	_ZN34_INTERNAL_036e927e_4_k_cu_767e9a614cuda3std6ranges3__45__cpo7advanceE
	.align		8
        /*00b0*/ 	.dword	_ZN34_INTERNAL_036e927e_4_k_cu_767e9a614cuda3std6ranges3__45__cpo9iter_swapE
	.align		8
        /*00b8*/ 	.dword	_ZN34_INTERNAL_036e927e_4_k_cu_767e9a614cuda3std6ranges3__45__cpo4nextE
	.align		8
        /*00c0*/ 	.dword	_ZN34_INTERNAL_036e927e_4_k_cu_767e9a614cuda3std6ranges3__45__cpo4prevE
	.align		8
        /*00c8*/ 	.dword	_ZN34_INTERNAL_036e927e_4_k_cu_767e9a614cuda3std6ranges3__45__cpo4dataE
	.align		8
        /*00d0*/ 	.dword	_ZN34_INTERNAL_036e927e_4_k_cu_767e9a614cuda3std6ranges3__45__cpo5cdataE
	.align		8
        /*00d8*/ 	.dword	_ZN34_INTERNAL_036e927e_4_k_cu_767e9a614cuda3std6ranges3__45__cpo4sizeE
	.align		8
        /*00e0*/ 	.dword	_ZN34_INTERNAL_036e927e_4_k_cu_767e9a614cuda3std6ranges3__45__cpo5ssizeE
	.align		8
        /*00e8*/ 	.dword	_ZN34_INTERNAL_036e927e_4_k_cu_767e9a614cuda3std6ranges3__45__cpo8distanceE
	.align		8
        /*00f0*/ 	.dword	_ZN34_INTERNAL_036e927e_4_k_cu_767e9a616thrust24THRUST_300001_SM_1000_NS8cuda_cub3parE
	.align		8
        /*00f8*/ 	.dword	_ZN34_INTERNAL_036e927e_4_k_cu_767e9a616thrust24THRUST_300001_SM_1000_NS8cuda_cub10par_nosyncE
	.align		8
        /*0100*/ 	.dword	_ZN34_INTERNAL_036e927e_4_k_cu_767e9a616thrust24THRUST_300001_SM_1000_NS6system6detail10sequential3seqE
	.align		8
        /*0108*/ 	.dword	_ZN34_INTERNAL_036e927e_4_k_cu_767e9a616thrust24THRUST_300001_SM_1000_NS12placeholders2_1E
	.align		8
        /*0110*/ 	.dword	_ZN34_INTERNAL_036e927e_4_k_cu_767e9a616thrust24THRUST_300001_SM_1000_NS12placeholders2_2E
	.align		8
        /*0118*/ 	.dword	_ZN34_INTERNAL_036e927e_4_k_cu_767e9a616thrust24THRUST_300001_SM_1000_NS12placeholders2_3E
	.align		8
        /*0120*/ 	.dword	_ZN34_INTERNAL_036e927e_4_k_cu_767e9a616thrust24THRUST_300001_SM_1000_NS12placeholders2_4E
	.align		8
        /*0128*/ 	.dword	_ZN34_INTERNAL_036e927e_4_k_cu_767e9a616thrust24THRUST_300001_SM_1000_NS12placeholders2_5E
	.align		8
        /*0130*/ 	.dword	_ZN34_INTERNAL_036e927e_4_k_cu_767e9a616thrust24THRUST_300001_SM_1000_NS12placeholders2_6E
	.align		8
        /*0138*/ 	.dword	_ZN34_INTERNAL_036e927e_4_k_cu_767e9a616thrust24THRUST_300001_SM_1000_NS12placeholders2_7E
	.align		8
        /*0140*/ 	.dword	_ZN34_INTERNAL_036e927e_4_k_cu_767e9a616thrust24THRUST_300001_SM_1000_NS12placeholders2_8E
	.align		8
        /*0148*/ 	.dword	_ZN34_INTERNAL_036e927e_4_k_cu_767e9a616thrust24THRUST_300001_SM_1000_NS12placeholders2_9E
	.align		8
        /*0150*/ 	.dword	_ZN34_INTERNAL_036e927e_4_k_cu_767e9a616thrust24THRUST_300001_SM_1000_NS12placeholders3_10E
	.align		8
        /*0158*/ 	.dword	_ZN34_INTERNAL_036e927e_4_k_cu_767e9a616thrust24THRUST_300001_SM_1000_NS3seqE


//--------------------- .text._ZN3cub18CUB_300001_SM_10006detail11EmptyKernelIvEEvv --------------------------
	.section	.text._ZN3cub18CUB_300001_SM_10006detail11EmptyKernelIvEEvv,"ax",@progbits
	.align	128
        .global         _ZN3cub18CUB_300001_SM_10006detail11EmptyKernelIvEEvv
        .type           _ZN3cub18CUB_300001_SM_10006detail11EmptyKernelIvEEvv,@function
        .size           _ZN3cub18CUB_300001_SM_10006detail11EmptyKernelIvEEvv,(.L_x_267 - _ZN3cub18CUB_300001_SM_10006detail11EmptyKernelIvEEvv)
        .other          _ZN3cub18CUB_300001_SM_10006detail11EmptyKernelIvEEvv,@"STO_CUDA_ENTRY STV_DEFAULT"
_ZN3cub18CUB_300001_SM_10006detail11EmptyKernelIvEEvv:
.text._ZN3cub18CUB_300001_SM_10006detail11EmptyKernelIvEEvv:
[----:B------:R-:W-:Y:S01]  /*0000*/  LDC R1, c[0x0][0x37c] ;  /* 0x0000df00ff017b82 */ /* 0x000fe20000000800 */
[----:B------:R-:W-:Y:S05]  /*0010*/  EXIT ;  /* 0x000000000000794d */ /* 0x000fea0003800000 */
.L_x_0:
[----:B------:R-:W-:-:S00]  /*0020*/  BRA `(.L_x_0) ;  /* 0xfffffffc00fc7947 */ /* 0x000fc0000383ffff */
[----:B------:R-:W-:-:S00]  /*0030*/  NOP ;  /* 0x0000000000007918 */ /* 0x000fc00000000000 */
        /* <DEDUP_REMOVED lines=12> */
.L_x_267:


//--------------------- .text._Z30vector_field_upsampling_kernelPKfS0_PfS1_iiiiii --------------------------
	.section	.text._Z30vector_field_upsampling_kernelPKfS0_PfS1_iiiiii,"ax",@progbits
	.align	128
        .global         _Z30vector_field_upsampling_kernelPKfS0_PfS1_iiiiii
        .type           _Z30vector_field_upsampling_kernelPKfS0_PfS1_iiiiii,@function
        .size           _Z30vector_field_upsampling_kernelPKfS0_PfS1_iiiiii,(.L_x_258 - _Z30vector_field_upsampling_kernelPKfS0_PfS1_iiiiii)
        .other          _Z30vector_field_upsampling_kernelPKfS0_PfS1_iiiiii,@"STO_CUDA_ENTRY STV_DEFAULT"
_Z30vector_field_upsampling_kernelPKfS0_PfS1_iiiiii:
.text._Z30vector_field_upsampling_kernelPKfS0_PfS1_iiiiii:
[----:B------:R-:W-:Y:S01]  /*0000*/  LDC R1, c[0x0][0x37c] ;  /* 0x0000df00ff017b82 */ /* 0x000fe20000000800 */
[----:B------:R-:W0:Y:S01]  /*0010*/  LDCU UR4, c[0x0][0x3ac] ;  /* 0x00007580ff0477ac */ /* 0x000e220008000800 */
[----:B------:R-:W1:Y:S06]  /*0020*/  S2R R6, SR_TID.X ;  /* 0x0000000000067919 */ /* 0x000e6c0000002100 */
[----:B------:R-:W1:Y:S01]  /*0030*/  LDC R9, c[0x0][0x360] ;  /* 0x0000d800ff097b82 */ /* 0x000e620000000800 */
[----:B------:R-:W2:Y:S01]  /*0040*/  LDCU UR6, c[0x0][0x3a0] ;  /* 0x00007400ff0677ac */ /* 0x000ea20008000800 */
[----:B------:R-:W3:Y:S06]  /*0050*/  S2R R7, SR_TID.Y ;  /* 0x0000000000077919 */ /* 0x000eec0000002200 */
[----:B------:R-:W-:Y:S01]  /*0060*/  S2UR UR5, SR_CTAID.Y ;  /* 0x00000000000579c3 */ /* 0x000fe20000002600 */
[----:B0-----:R-:W-:-:S07]  /*0070*/  I2FP.F32.S32 R5, UR4 ;  /* 0x0000000400057c45 */ /* 0x001fce0008201400 */
[----:B------:R-:W1:Y:S01]  /*0080*/  S2UR UR4, SR_CTAID.X ;  /* 0x00000000000479c3 */ /* 0x000e620000002500 */
[----:B------:R-:W0:Y:S01]  /*0090*/  MUFU.RCP R0, R5 ;  /* 0x0000000500007308 */ /* 0x000e220000001000 */
[----:B--2---:R-:W-:-:S06]  /*00a0*/  I2FP.F32.S32 R4, UR6 ;  /* 0x0000000600047c45 */ /* 0x004fcc0008201400 */
[----:B------:R-:W3:Y:S01]  /*00b0*/  LDC R10, c[0x0][0x364] ;  /* 0x0000d900ff0a7b82 */ /* 0x000ee20000000800 */
[----:B------:R-:W2:Y:S01]  /*00c0*/  FCHK P0, R4, R5 ;  /* 0x0000000504007302 */ /* 0x000ea20000000000 */
[----:B0-----:R-:W-:-:S04]  /*00d0*/  FFMA R3, -R5, R0, 1 ;  /* 0x3f80000005037423 */ /* 0x001fc80000000100 */
[----:B------:R-:W-:-:S04]  /*00e0*/  FFMA R3, R0, R3, R0 ;  /* 0x0000000300037223 */ /* 0x000fc80000000000 */
[----:B------:R-:W-:-:S04]  /*00f0*/  FFMA R0, R4, R3, RZ ;  /* 0x0000000304007223 */ /* 0x000fc800000000ff */
[----:B------:R-:W-:-:S04]  /*0100*/  FFMA R2, -R5, R0, R4 ;  /* 0x0000000005027223 */ /* 0x000fc80000000104 */
[----:B------:R-:W-:Y:S01]  /*0110*/  FFMA R0, R3, R2, R0 ;  /* 0x0000000203007223 */ /* 0x000fe20000000000 */
[----:B-1----:R-:W-:Y:S02]  /*0120*/  IMAD R2, R9, UR4, R6 ;  /* 0x0000000409027c24 */ /* 0x002fe4000f8e0206 */
[----:B---3--:R-:W-:Y:S01]  /*0130*/  IMAD R3, R10, UR5, R7 ;  /* 0x000000050a037c24 */ /* 0x008fe2000f8e0207 */
[----:B--2---:R-:W-:Y:S06]  /*0140*/  @!P0 BRA `(.L_x_1) ;  /* 0x00000000000c8947 */ /* 0x004fec0003800000 */
[----:B------:R-:W-:-:S07]  /*0150*/  MOV R6, 0x170 ;  /* 0x0000017000067802 */ /* 0x000fce0000000f00 */
[----:B------:R-:W-:Y:S05]  /*0160*/  CALL.REL.NOINC `($__internal_1_$__cuda_sm3x_div_rn_noftz_f32_slowpath) ;  /* 0x0000000c00b47944 */ /* 0x000fea0003c00000 */
[----:B------:R-:W-:-:S07]  /*0170*/  IMAD.MOV.U32 R0, RZ, RZ, R11 ;  /* 0x000000ffff007224 */ /* 0x000fce00078e000b */
.L_x_1:
[----:B------:R-:W0:Y:S02]  /*0180*/  LDCU UR4, c[0x0][0x3b0] ;  /* 0x00007600ff0477ac */ /* 0x000e240008000800 */
[----:B0-----:R-:W-:Y:S01]  /*0190*/  I2FP.F32.S32 R6, UR4 ;  /* 0x0000000400067c45 */ /* 0x001fe20008201400 */
[----:B------:R-:W0:Y:S03]  /*01a0*/  LDCU UR4, c[0x0][0x3a4] ;  /* 0x00007480ff0477ac */ /* 0x000e260008000800 */
[----:B------:R-:W1:Y:S01]  /*01b0*/  MUFU.RCP R7, R6 ;  /* 0x0000000600077308 */ /* 0x000e620000001000 */
[----:B0-----:R-:W-:Y:S01]  /*01c0*/  I2FP.F32.S32 R5, UR4 ;  /* 0x0000000400057c45 */ /* 0x001fe20008201400 */
[----:B-1----:R-:W-:-:S06]  /*01d0*/  FFMA R4, -R6, R7, 1 ;  /* 0x3f80000006047423 */ /* 0x002fcc0000000107 */
[----:B------:R-:W0:Y:S01]  /*01e0*/  FCHK P0, R5, R6 ;  /* 0x0000000605007302 */ /* 0x000e220000000000 */
[----:B------:R-:W-:-:S04]  /*01f0*/  FFMA R4, R7, R4, R7 ;  /* 0x0000000407047223 */ /* 0x000fc80000000007 */
[----:B------:R-:W-:-:S04]  /*0200*/  FFMA R7, R5, R4, RZ ;  /* 0x0000000405077223 */ /* 0x000fc800000000ff */
[----:B------:R-:W-:-:S04]  /*0210*/  FFMA R8, -R6, R7, R5 ;  /* 0x0000000706087223 */ /* 0x000fc80000000105 */
[----:B------:R-:W-:Y:S01]  /*0220*/  FFMA R4, R4, R8, R7 ;  /* 0x0000000804047223 */ /* 0x000fe20000000007 */
[----:B0-----:R-:W-:Y:S06]  /*0230*/  @!P0 BRA `(.L_x_2) ;  /* 0x0000000000148947 */ /* 0x001fec0003800000 */
[----:B------:R-:W-:Y:S02]  /*0240*/  IMAD.MOV.U32 R4, RZ, RZ, R5 ;  /* 0x000000ffff047224 */ /* 0x000fe400078e0005 */
[----:B------:R-:W-:Y:S01]  /*0250*/  IMAD.MOV.U32 R5, RZ, RZ, R6 ;  /* 0x000000ffff057224 */ /* 0x000fe200078e0006 */
[----:B------:R-:W-:-:S07]  /*0260*/  MOV R6, 0x280 ;  /* 0x0000028000067802 */ /* 0x000fce0000000f00 */
[----:B------:R-:W-:Y:S05]  /*0270*/  CALL.REL.NOINC `($__internal_1_$__cuda_sm3x_div_rn_noftz_f32_slowpath) ;  /* 0x0000000c00707944 */ /* 0x000fea0003c00000 */
[----:B------:R-:W-:-:S07]  /*0280*/  IMAD.MOV.U32 R4, RZ, RZ, R11 ;  /* 0x000000ffff047224 */ /* 0x000fce00078e000b */
.L_x_2:
[----:B------:R-:W0:Y:S02]  /*0290*/  LDCU UR4, c[0x0][0x3b0] ;  /* 0x00007600ff0477ac */ /* 0x000e240008000800 */
[----:B0-----:R-:W-:-:S13]  /*02a0*/  ISETP.GE.AND P0, PT, R3, UR4, PT ;  /* 0x0000000403007c0c */ /* 0x001fda000bf06270 */
[----:B------:R-:W-:Y:S05]  /*02b0*/  @P0 EXIT ;  /* 0x000000000000094d */ /* 0x000fea0003800000 */
[----:B------:R-:W-:-:S04]  /*02c0*/  IADD3 R5, PT, PT, R4, 0x1800000, RZ ;  /* 0x0180000004057810 */ /* 0x000fc80007ffe0ff */
[----:B------:R-:W-:-:S04]  /*02d0*/  LOP3.LUT R5, R5, 0x7f800000, RZ, 0xc0, !PT ;  /* 0x7f80000005057812 */ /* 0x000fc800078ec0ff */
[----:B------:R-:W-:-:S13]  /*02e0*/  ISETP.GT.U32.AND P0, PT, R5, 0x1ffffff, PT ;  /* 0x01ffffff0500780c */ /* 0x000fda0003f04070 */
[----:B------:R-:W-:Y:S05]  /*02f0*/  @P0 BRA `(.L_x_3) ;  /* 0x0000000000140947 */ /* 0x000fea0003800000 */
[----:B------:R-:W-:Y:S01]  /*0300*/  IMAD.MOV.U32 R6, RZ, RZ, R4 ;  /* 0x000000ffff067224 */ /* 0x000fe200078e0004 */
[----:B------:R-:W-:-:S07]  /*0310*/  MOV R8, 0x330 ;  /* 0x0000033000087802 */ /* 0x000fce0000000f00 */
[----:B------:R-:W-:Y:S05]  /*0320*/  CALL.REL.NOINC `($__internal_0_$__cuda_sm20_rcp_rn_f32_slowpath) ;  /* 0x0000000800707944 */ /* 0x000fea0003c00000 */
[----:B------:R-:W-:Y:S01]  /*0330*/  IMAD.MOV.U32 R5, RZ, RZ, R11 ;  /* 0x000000ffff057224 */ /* 0x000fe200078e000b */
[----:B------:R-:W-:Y:S06]  /*0340*/  BRA `(.L_x_4) ;  /* 0x0000000000107947 */ /* 0x000fec0003800000 */
.L_x_3:
[----:B------:R-:W0:Y:S02]  /*0350*/  MUFU.RCP R5, R4 ;  /* 0x0000000400057308 */ /* 0x000e240000001000 */
[----:B0-----:R-:W-:-:S04]  /*0360*/  FFMA R6, R5, R4, -1 ;  /* 0xbf80000005067423 */ /* 0x001fc80000000004 */
[----:B------:R-:W-:-:S04]  /*0370*/  FADD.FTZ R6, -R6, -RZ ;  /* 0x800000ff06067221 */ /* 0x000fc80000010100 */
[----:B------:R-:W-:-:S07]  /*0380*/  FFMA R5, R5, R6, R5 ;  /* 0x0000000605057223 */ /* 0x000fce0000000005 */
.L_x_4:
[----:B------:R-:W-:-:S05]  /*0390*/  VIADD R6, R0, 0x1800000 ;  /* 0x0180000000067836 */ /* 0x000fca0000000000 */
[----:B------:R-:W-:-:S04]  /*03a0*/  LOP3.LUT R6, R6, 0x7f800000, RZ, 0xc0, !PT ;  /* 0x7f80000006067812 */ /* 0x000fc800078ec0ff */
[----:B------:R-:W-:-:S13]  /*03b0*/  ISETP.GT.U32.AND P0, PT, R6, 0x1ffffff, PT ;  /* 0x01ffffff0600780c */ /* 0x000fda0003f04070 */
[----:B------:R-:W-:Y:S05]  /*03c0*/  @P0 BRA `(.L_x_5) ;  /* 0x0000000000140947 */ /* 0x000fea0003800000 */
[----:B------:R-:W-:Y:S01]  /*03d0*/  IMAD.MOV.U32 R6, RZ, RZ, R0 ;  /* 0x000000ffff067224 */ /* 0x000fe200078e0000 */
[----:B------:R-:W-:-:S07]  /*03e0*/  MOV R8, 0x400 ;  /* 0x0000040000087802 */ /* 0x000fce0000000f00 */
[----:B------:R-:W-:Y:S05]  /*03f0*/  CALL.REL.NOINC `($__internal_0_$__cuda_sm20_rcp_rn_f32_slowpath) ;  /* 0x00000008003c7944 */ /* 0x000fea0003c00000 */
[----:B------:R-:W-:Y:S01]  /*0400*/  MOV R6, R11 ;  /* 0x0000000b00067202 */ /* 0x000fe20000000f00 */
[----:B------:R-:W-:Y:S06]  /*0410*/  BRA `(.L_x_6) ;  /* 0x0000000000107947 */ /* 0x000fec0003800000 */
.L_x_5:
[----:B------:R-:W0:Y:S02]  /*0420*/  MUFU.RCP R7, R0 ;  /* 0x0000000000077308 */ /* 0x000e240000001000 */
[----:B0-----:R-:W-:-:S04]  /*0430*/  FFMA R6, R7, R0, -1 ;  /* 0xbf80000007067423 */ /* 0x001fc80000000000 */
[----:B------:R-:W-:-:S04]  /*0440*/  FADD.FTZ R6, -R6, -RZ ;  /* 0x800000ff06067221 */ /* 0x000fc80000010100 */
[----:B------:R-:W-:-:S07]  /*0450*/  FFMA R6, R7, R6, R7 ;  /* 0x0000000607067223 */ /* 0x000fce0000000007 */
.L_x_6:
[----:B------:R-:W0:Y:S01]  /*0460*/  LDC.64 R12, c[0x0][0x3a0] ;  /* 0x0000e800ff0c7b82 */ /* 0x000e220000000a00 */
[----:B------:R-:W1:Y:S01]  /*0470*/  LDCU UR4, c[0x0][0x374] ;  /* 0x00006e80ff0477ac */ /* 0x000e620008000800 */
[----:B------:R-:W2:Y:S01]  /*0480*/  LDCU UR5, c[0x0][0x370] ;  /* 0x00006e00ff0577ac */ /* 0x000ea20008000800 */
[----:B------:R-:W3:Y:S01]  /*0490*/  LDCU.64 UR6, c[0x0][0x358] ;  /* 0x00006b00ff0677ac */ /* 0x000ee20008000a00 */
[----:B------:R-:W4:Y:S01]  /*04a0*/  LDCU UR8, c[0x0][0x3a0] ;  /* 0x00007400ff0877ac */ /* 0x000f220008000800 */
[----:B------:R-:W0:Y:S01]  /*04b0*/  LDCU UR9, c[0x0][0x3ac] ;  /* 0x00007580ff0977ac */ /* 0x000e220008000800 */
[----:B-1----:R-:W-:Y:S02]  /*04c0*/  IMAD R10, R10, UR4, RZ ;  /* 0x000000040a0a7c24 */ /* 0x002fe4000f8e02ff */
[----:B--2---:R-:W-:Y:S01]  /*04d0*/  IMAD R9, R9, UR5, RZ ;  /* 0x0000000509097c24 */ /* 0x004fe2000f8e02ff */
[----:B0-----:R-:W-:Y:S01]  /*04e0*/  I2FP.F32.S32 R11, R12 ;  /* 0x0000000c000b7245 */ /* 0x001fe20000201400 */
[----:B------:R-:W-:Y:S01]  /*04f0*/  VIADD R7, R12, 0xffffffff ;  /* 0xffffffff0c077836 */ /* 0x000fe20000000000 */
[----:B------:R-:W-:Y:S01]  /*0500*/  I2FP.F32.S32 R12, R13 ;  /* 0x0000000d000c7245 */ /* 0x000fe20000201400 */
[----:B------:R-:W-:-:S02]  /*0510*/  VIADD R8, R13, 0xffffffff ;  /* 0xffffffff0d087836 */ /* 0x000fc40000000000 */
[----:B------:R-:W-:Y:S02]  /*0520*/  FADD R11, R11, -1 ;  /* 0xbf8000000b0b7421 */ /* 0x000fe40000000000 */
[----:B---34-:R-:W-:-:S07]  /*0530*/  FADD R12, R12, -1 ;  /* 0xbf8000000c0c7421 */ /* 0x018fce0000000000 */
.L_x_14:
[----:B------:R-:W0:Y:S01]  /*0540*/  LDCU UR4, c[0x0][0x3ac] ;  /* 0x00007580ff0477ac */ /* 0x000e220008000800 */
[----:B------:R-:W-:Y:S01]  /*0550*/  BSSY.RECONVERGENT B0, `(.L_x_7) ;  /* 0x0000074000007945 */ /* 0x000fe20003800200 */
[----:B0-----:R-:W-:-:S13]  /*0560*/  ISETP.GE.AND P0, PT, R2, UR4, PT ;  /* 0x0000000402007c0c */ /* 0x001fda000bf06270 */
[----:B-1----:R-:W-:Y:S05]  /*0570*/  @P0 BRA `(.L_x_8) ;  /* 0x0000000400c40947 */ /* 0x002fea0003800000 */
[----:B------:R-:W-:Y:S01]  /*0580*/  I2FP.F32.U32 R13, R3 ;  /* 0x00000003000d7245 */ /* 0x000fe20000201000 */
[----:B------:R-:W-:-:S04]  /*0590*/  IMAD.MOV.U32 R28, RZ, RZ, R2 ;  /* 0x000000ffff1c7224 */ /* 0x000fc800078e0002 */
[----:B------:R-:W-:-:S05]  /*05a0*/  FMUL R13, R13, R4 ;  /* 0x000000040d0d7220 */ /* 0x000fca0000400000 */
[----:B------:R-:W-:-:S04]  /*05b0*/  FMNMX R13, R13, R12, PT ;  /* 0x0000000c0d0d7209 */ /* 0x000fc80003800000 */
[----:B------:R-:W-:-:S04]  /*05c0*/  FMNMX R13, RZ, R13, !PT ;  /* 0x0000000dff0d7209 */ /* 0x000fc80007800000 */
[----:B------:R-:W0:Y:S02]  /*05d0*/  F2I.TRUNC.NTZ R29, R13 ;  /* 0x0000000d001d7305 */ /* 0x000e24000020f100 */
[----:B0-----:R-:W-:Y:S02]  /*05e0*/  VIMNMX.RELU R26, PT, PT, R8, R29, PT ;  /* 0x0000001d081a7248 */ /* 0x001fe40003fe1100 */
[----:B------:R-:W-:Y:S02]  /*05f0*/  VIADDMNMX.RELU R29, R29, 0x1, R8, PT ;  /* 0x000000011d1d7846 */ /* 0x000fe40003801108 */
[----:B------:R-:W-:-:S05]  /*0600*/  I2FP.F32.U32 R14, R26 ;  /* 0x0000001a000e7245 */ /* 0x000fca0000201000 */
[----:B------:R-:W-:-:S04]  /*0610*/  FADD R27, R13, -R14 ;  /* 0x8000000e0d1b7221 */ /* 0x000fc80000000000 */
[----:B------:R-:W0:Y:S02]  /*0620*/  F2F.F64.F32 R14, R27 ;  /* 0x0000001b000e7310 */ /* 0x000e240000201800 */
[----:B0-----:R-:W-:-:S11]  /*0630*/  DADD R14, -R14, 1 ;  /* 0x3ff000000e0e7429 */ /* 0x001fd60000000100 */
.L_x_13:
[----:B-1----:R-:W-:Y:S01]  /*0640*/  I2FP.F32.S32 R17, R28 ;  /* 0x0000001c00117245 */ /* 0x002fe20000201400 */
[----:B------:R-:W-:Y:S01]  /*0650*/  BSSY.RECONVERGENT B1, `(.L_x_9) ;  /* 0x0000057000017945 */ /* 0x000fe20003800200 */
[----:B------:R-:W-:Y:S01]  /*0660*/  IMAD.MOV.U32 R31, RZ, RZ, RZ ;  /* 0x000000ffff1f7224 */ /* 0x000fe200078e00ff */
[----:B------:R-:W-:Y:S02]  /*0670*/  MOV R20, RZ ;  /* 0x000000ff00147202 */ /* 0x000fe40000000f00 */
[----:B------:R-:W-:Y:S01]  /*0680*/  FMUL R16, R17, R0 ;  /* 0x0000000011107220 */ /* 0x000fe20000400000 */
[----:B------:R-:W-:-:S04]  /*0690*/  I2FP.F32.S32 R17, R7 ;  /* 0x0000000700117245 */ /* 0x000fc80000201400 */
[----:B------:R-:W-:-:S04]  /*06a0*/  FMNMX R16, R16, R11, PT ;  /* 0x0000000b10107209 */ /* 0x000fc80003800000 */
[----:B------:R-:W-:-:S04]  /*06b0*/  FMNMX R30, RZ, R16, !PT ;  /* 0x00000010ff1e7209 */ /* 0x000fc80007800000 */
[----:B------:R-:W-:-:S13]  /*06c0*/  FSETP.GT.AND P0, PT, R30, R17, PT ;  /* 0x000000111e00720b */ /* 0x000fda0003f04000 */
[----:B------:R-:W-:Y:S05]  /*06d0*/  @P0 BRA `(.L_x_10) ;  /* 0x0000000400380947 */ /* 0x000fea0003800000 */
[----:B------:R-:W-:Y:S01]  /*06e0*/  I2FP.F32.S32 R16, R8 ;  /* 0x0000000800107245 */ /* 0x000fe20000201400 */
[----:B------:R-:W-:Y:S01]  /*06f0*/  BSSY.RECONVERGENT B2, `(.L_x_11) ;  /* 0x0000027000027945 */ /* 0x000fe20003800200 */
[----:B------:R-:W-:Y:S02]  /*0700*/  IMAD.MOV.U32 R31, RZ, RZ, RZ ;  /* 0x000000ffff1f7224 */ /* 0x000fe400078e00ff */
[----:B------:R-:W-:-:S13]  /*0710*/  FSETP.GT.AND P0, PT, R13, R16, PT ;  /* 0x000000100d00720b */ /* 0x000fda0003f04000 */
[----:B------:R-:W-:Y:S05]  /*0720*/  @P0 BRA `(.L_x_12) ;  /* 0x00000000008c0947 */ /* 0x000fea0003800000 */
[----:B------:R-:W0:Y:S01]  /*0730*/  F2I.TRUNC.NTZ R20, R30 ;  /* 0x0000001e00147305 */ /* 0x000e22000020f100 */
[----:B------:R-:W1:Y:S01]  /*0740*/  LDC.64 R16, c[0x0][0x380] ;  /* 0x0000e000ff107b82 */ /* 0x000e620000000a00 */
[----:B0-----:R-:W-:Y:S02]  /*0750*/  VIADDMNMX.RELU R19, R20, 0x1, R7, PT ;  /* 0x0000000114137846 */ /* 0x001fe40003801107 */
[----:B------:R-:W-:-:S03]  /*0760*/  VIMNMX.RELU R18, PT, PT, R7, R20, PT ;  /* 0x0000001407127248 */ /* 0x000fc60003fe1100 */
[C-C-:B------:R-:W-:Y:S02]  /*0770*/  IMAD R35, R26.reuse, UR8, R19.reuse ;  /* 0x000000081a237c24 */ /* 0x140fe4000f8e0213 */
[----:B------:R-:W-:Y:S02]  /*0780*/  IMAD R37, R29, UR8, R19 ;  /* 0x000000081d257c24 */ /* 0x000fe4000f8e0213 */
[----:B------:R-:W-:Y:S02]  /*0790*/  IMAD R21, R26, UR8, R18 ;  /* 0x000000081a157c24 */ /* 0x000fe4000f8e0212 */
[----:B-1----:R-:W-:-:S04]  /*07a0*/  IMAD.WIDE R34, R35, 0x4, R16 ;  /* 0x0000000423227825 */ /* 0x002fc800078e0210 */
[----:B------:R-:W-:Y:S02]  /*07b0*/  IMAD R33, R29, UR8, R18 ;  /* 0x000000081d217c24 */ /* 0x000fe4000f8e0212 */
[--C-:B------:R-:W-:Y:S01]  /*07c0*/  IMAD.WIDE R36, R37, 0x4, R16.reuse ;  /* 0x0000000425247825 */ /* 0x100fe200078e0210 */
[----:B------:R-:W2:Y:S03]  /*07d0*/  LDG.E R34, desc[UR6][R34.64] ;  /* 0x0000000622227981 */ /* 0x000ea6000c1e1900 */
[--C-:B------:R-:W-:Y:S02]  /*07e0*/  IMAD.WIDE R20, R21, 0x4, R16.reuse ;  /* 0x0000000415147825 */ /* 0x100fe400078e0210 */
[----:B------:R-:W3:Y:S02]  /*07f0*/  LDG.E R36, desc[UR6][R36.64] ;  /* 0x0000000624247981 */ /* 0x000ee4000c1e1900 */
[----:B------:R-:W-:-:S02]  /*0800*/  IMAD.WIDE R32, R33, 0x4, R16 ;  /* 0x0000000421207825 */ /* 0x000fc400078e0210 */
[----:B------:R2:W4:Y:S04]  /*0810*/  LDG.E R22, desc[UR6][R20.64] ;  /* 0x0000000614167981 */ /* 0x000528000c1e1900 */
[----:B------:R3:W5:Y:S01]  /*0820*/  LDG.E R32, desc[UR6][R32.64] ;  /* 0x0000000620207981 */ /* 0x000762000c1e1900 */
[----:B------:R-:W-:-:S05]  /*0830*/  I2FP.F32.U32 R17, R18 ;  /* 0x0000001200117245 */ /* 0x000fca0000201000 */
[----:B------:R-:W-:-:S04]  /*0840*/  FADD R31, R30, -R17 ;  /* 0x800000111e1f7221 */ /* 0x000fc80000000000 */
[----:B------:R-:W0:Y:S02]  /*0850*/  F2F.F64.F32 R24, R31 ;  /* 0x0000001f00187310 */ /* 0x000e240000201800 */
[----:B0-----:R-:W-:Y:S01]  /*0860*/  DADD R24, -R24, 1 ;  /* 0x3ff0000018187429 */ /* 0x001fe20000000100 */
[C---:B--2---:R-:W-:Y:S01]  /*0870*/  FMUL R20, R31.reuse, R34 ;  /* 0x000000221f147220 */ /* 0x044fe20000400000 */
[----:B---3--:R-:W-:-:S05]  /*0880*/  FMUL R33, R31, R36 ;  /* 0x000000241f217220 */ /* 0x008fca0000400000 */
[----:B------:R-:W-:Y:S08]  /*0890*/  F2F.F64.F32 R20, R20 ;  /* 0x0000001400147310 */ /* 0x000ff00000201800 */
[----:B----4-:R-:W0:Y:S08]  /*08a0*/  F2F.F64.F32 R22, R22 ;  /* 0x0000001600167310 */ /* 0x010e300000201800 */
[----:B-----5:R-:W-:Y:S08]  /*08b0*/  F2F.F64.F32 R18, R32 ;  /* 0x0000002000127310 */ /* 0x020ff00000201800 */
[----:B------:R-:W1:Y:S01]  /*08c0*/  F2F.F64.F32 R16, R33 ;  /* 0x0000002100107310 */ /* 0x000e620000201800 */
[----:B0-----:R-:W-:-:S02]  /*08d0*/  DFMA R20, R24, R22, R20 ;  /* 0x000000161814722b */ /* 0x001fc40000000014 */
[----:B-1----:R-:W-:-:S08]  /*08e0*/  DFMA R24, R24, R18, R16 ;  /* 0x000000121818722b */ /* 0x002fd00000000010 */
[----:B------:R-:W0:Y:S08]  /*08f0*/  F2F.F32.F64 R21, R20 ;  /* 0x0000001400157310 */ /* 0x000e300000301000 */
[----:B------:R-:W1:Y:S08]  /*0900*/  F2F.F32.F64 R24, R24 ;  /* 0x0000001800187310 */ /* 0x000e700000301000 */
[----:B0-----:R-:W-:Y:S01]  /*0910*/  F2F.F64.F32 R18, R21 ;  /* 0x0000001500127310 */ /* 0x001fe20000201800 */
[----:B-1----:R-:W-:-:S07]  /*0920*/  FMUL R22, R27, R24 ;  /* 0x000000181b167220 */ /* 0x002fce0000400000 */
[----:B------:R-:W0:Y:S02]  /*0930*/  F2F.F64.F32 R16, R22 ;  /* 0x0000001600107310 */ /* 0x000e240000201800 */
[----:B0-----:R-:W-:-:S06]  /*0940*/  DFMA R16, R14, R18, R16 ;  /* 0x000000120e10722b */ /* 0x001fcc0000000010 */
[----:B------:R0:W1:Y:S05]  /*0950*/  F2F.F32.F64 R31, R16 ;  /* 0x00000010001f7310 */ /* 0x00006a0000301000 */
.L_x_12:
[----:B------:R-:W-:Y:S05]  /*0960*/  BSYNC.RECONVERGENT B2 ;  /* 0x0000000000027941 */ /* 0x000fea0003800200 */
.L_x_11:
[----:B------:R-:W-:Y:S01]  /*0970*/  IMAD.MOV.U32 R20, RZ, RZ, RZ ;  /* 0x000000ffff147224 */ /* 0x000fe200078e00ff */
[----:B------:R-:W-:Y:S06]  /*0980*/  @P0 BRA `(.L_x_10) ;  /* 0x00000000008c0947 */ /* 0x000fec0003800000 */
[----:B------:R-:W2:Y:S01]  /*0990*/  F2I.TRUNC.NTZ R20, R30 ;  /* 0x0000001e00147305 */ /* 0x000ea2000020f100 */
[----:B0-----:R-:W0:Y:S01]  /*09a0*/  LDC.64 R16, c[0x0][0x388] ;  /* 0x0000e200ff107b82 */ /* 0x001e220000000a00 */
[----:B--2---:R-:W-:Y:S02]  /*09b0*/  VIADDMNMX.RELU R19, R20, 0x1, R7, PT ;  /* 0x0000000114137846 */ /* 0x004fe40003801107 */
[----:B------:R-:W-:-:S03]  /*09c0*/  VIMNMX.RELU R18, PT, PT, R7, R20, PT ;  /* 0x0000001407127248 */ /* 0x000fc60003fe1100 */
[--C-:B------:R-:W-:Y:S02]  /*09d0*/  IMAD R25, R26, UR8, R19.reuse ;  /* 0x000000081a197c24 */ /* 0x100fe4000f8e0213 */
[C---:B------:R-:W-:Y:S02]  /*09e0*/  IMAD R35, R29.reuse, UR8, R19 ;  /* 0x000000081d237c24 */ /* 0x040fe4000f8e0213 */
[----:B------:R-:W-:Y:S02]  /*09f0*/  IMAD R23, R29, UR8, R18 ;  /* 0x000000081d177c24 */ /* 0x000fe4000f8e0212 */
[----:B0-----:R-:W-:-:S04]  /*0a00*/  IMAD.WIDE R24, R25, 0x4, R16 ;  /* 0x0000000419187825 */ /* 0x001fc800078e0210 */
[----:B------:R-:W-:Y:S02]  /*0a10*/  IMAD.WIDE R34, R35, 0x4, R16 ;  /* 0x0000000423227825 */ /* 0x000fe400078e0210 */
[----:B------:R-:W2:Y:S02]  /*0a20*/  LDG.E R24, desc[UR6][R24.64] ;  /* 0x0000000618187981 */ /* 0x000ea4000c1e1900 */
[----:B------:R-:W-:Y:S02]  /*0a30*/  IMAD R21, R26, UR8, R18 ;  /* 0x000000081a157c24 */ /* 0x000fe4000f8e0212 */
[--C-:B------:R-:W-:Y:S01]  /*0a40*/  IMAD.WIDE R22, R23, 0x4, R16.reuse ;  /* 0x0000000417167825 */ /* 0x100fe200078e0210 */
[----:B------:R-:W3:Y:S03]  /*0a50*/  LDG.E R34, desc[UR6][R34.64] ;  /* 0x0000000622227981 */ /* 0x000ee6000c1e1900 */
[----:B------:R-:W-:Y:S01]  /*0a60*/  IMAD.WIDE R20, R21, 0x4, R16 ;  /* 0x0000000415147825 */ /* 0x000fe200078e0210 */
[----:B------:R0:W4:Y:S04]  /*0a70*/  LDG.E R19, desc[UR6][R22.64] ;  /* 0x0000000616137981 */ /* 0x000128000c1e1900 */
[----:B------:R-:W5:Y:S01]  /*0a80*/  LDG.E R36, desc[UR6][R20.64] ;  /* 0x0000000614247981 */ /* 0x000f62000c1e1900 */
[----:B------:R-:W-:-:S05]  /*0a90*/  I2FP.F32.U32 R17, R18 ;  /* 0x0000001200117245 */ /* 0x000fca0000201000 */
[----:B------:R-:W-:-:S04]  /*0aa0*/  FADD R37, R30, -R17 ;  /* 0x800000111e257221 */ /* 0x000fc80000000000 */
[----:B------:R-:W0:Y:S02]  /*0ab0*/  F2F.F64.F32 R32, R37 ;  /* 0x0000002500207310 */ /* 0x000e240000201800 */
[----:B0-----:R-:W-:Y:S01]  /*0ac0*/  DADD R22, -R32, 1 ;  /* 0x3ff0000020167429 */ /* 0x001fe20000000100 */
[C---:B--2---:R-:W-:Y:S01]  /*0ad0*/  FMUL R30, R37.reuse, R24 ;  /* 0x00000018251e7220 */ /* 0x044fe20000400000 */
[----:B---3--:R-:W-:-:S04]  /*0ae0*/  FMUL R37, R37, R34 ;  /* 0x0000002225257220 */ /* 0x008fc80000400000 */
[----:B----4-:R-:W-:Y:S08]  /*0af0*/  F2F.F64.F32 R18, R19 ;  /* 0x0000001300127310 */ /* 0x010ff00000201800 */
[----:B------:R-:W0:Y:S08]  /*0b00*/  F2F.F64.F32 R24, R37 ;  /* 0x0000002500187310 */ /* 0x000e300000201800 */
[----:B-----5:R-:W-:Y:S08]  /*0b10*/  F2F.F64.F32 R16, R36 ;  /* 0x0000002400107310 */ /* 0x020ff00000201800 */
[----:B------:R-:W2:Y:S01]  /*0b20*/  F2F.F64.F32 R20, R30 ;  /* 0x0000001e00147310 */ /* 0x000ea20000201800 */
[----:B0-----:R-:W-:-:S02]  /*0b30*/  DFMA R24, R22, R18, R24 ;  /* 0x000000121618722b */ /* 0x001fc40000000018 */
[----:B--2---:R-:W-:-:S08]  /*0b40*/  DFMA R16, R22, R16, R20 ;  /* 0x000000101610722b */ /* 0x004fd00000000014 */
[----:B------:R-:W0:Y:S08]  /*0b50*/  F2F.F32.F64 R24, R24 ;  /* 0x0000001800187310 */ /* 0x000e300000301000 */
[----:B------:R-:W2:Y:S01]  /*0b60*/  F2F.F32.F64 R16, R16 ;  /* 0x0000001000107310 */ /* 0x000ea20000301000 */
[----:B0-----:R-:W-:-:S07]  /*0b70*/  FMUL R22, R27, R24 ;  /* 0x000000181b167220 */ /* 0x001fce0000400000 */
[----:B------:R-:W-:Y:S08]  /*0b80*/  F2F.F64.F32 R18, R22 ;  /* 0x0000001600127310 */ /* 0x000ff00000201800 */
[----:B--2---:R-:W0:Y:S02]  /*0b90*/  F2F.F64.F32 R20, R16 ;  /* 0x0000001000147310 */ /* 0x004e240000201800 */
[----:B0-----:R-:W-:-:S06]  /*0ba0*/  DFMA R18, R14, R20, R18 ;  /* 0x000000140e12722b */ /* 0x001fcc0000000012 */
[----:B------:R2:W3:Y:S05]  /*0bb0*/  F2F.F32.F64 R20, R18 ;  /* 0x0000001200147310 */ /* 0x0004ea0000301000 */
.L_x_10:
[----:B------:R-:W-:Y:S05]  /*0bc0*/  BSYNC.RECONVERGENT B1 ;  /* 0x0000000000017941 */ /* 0x000fea0003800200 */
.L_x_9:
[----:B--2---:R-:W2:Y:S01]  /*0bd0*/  LDC.64 R18, c[0x0][0x390] ;  /* 0x0000e400ff127b82 */ /* 0x004ea20000000a00 */
[--C-:B------:R-:W-:Y:S02]  /*0be0*/  IMAD R21, R3, UR9, R28.reuse ;  /* 0x0000000903157c24 */ /* 0x100fe4000f8e021c */
[----:B-1----:R-:W-:Y:S01]  /*0bf0*/  FMUL R31, R31, R6 ;  /* 0x000000061f1f7220 */ /* 0x002fe20000400000 */
[----:B------:R-:W-:-:S04]  /*0c00*/  IMAD.IADD R28, R9, 0x1, R28 ;  /* 0x00000001091c7824 */ /* 0x000fc800078e021c */
[----:B0-----:R-:W0:Y:S01]  /*0c10*/  LDC.64 R16, c[0x0][0x398] ;  /* 0x0000e600ff107b82 */ /* 0x001e220000000a00 */
[----:B------:R-:W-:Y:S01]  /*0c20*/  ISETP.GE.AND P0, PT, R28, UR9, PT ;  /* 0x000000091c007c0c */ /* 0x000fe2000bf06270 */
[----:B--2---:R-:W-:-:S05]  /*0c30*/  IMAD.WIDE R18, R21, 0x4, R18 ;  /* 0x0000000415127825 */ /* 0x004fca00078e0212 */
[----:B------:R1:W-:Y:S01]  /*0c40*/  STG.E desc[UR6][R18.64], R31 ;  /* 0x0000001f12007986 */ /* 0x0003e2000c101906 */
[----:B0-----:R-:W-:-:S04]  /*0c50*/  IMAD.WIDE R16, R21, 0x4, R16 ;  /* 0x0000000415107825 */ /* 0x001fc800078e0210 */
[----:B---3--:R-:W-:-:S05]  /*0c60*/  FMUL R21, R20, R5 ;  /* 0x0000000514157220 */ /* 0x008fca0000400000 */
[----:B------:R1:W-:Y:S01]  /*0c70*/  STG.E desc[UR6][R16.64], R21 ;  /* 0x0000001510007986 */ /* 0x0003e2000c101906 */
[----:B------:R-:W-:Y:S05]  /*0c80*/  @!P0 BRA `(.L_x_13) ;  /* 0xfffffff8006c8947 */ /* 0x000fea000383ffff */
.L_x_8:
[----:B------:R-:W-:Y:S05]  /*0c90*/  BSYNC.RECONVERGENT B0 ;  /* 0x0000000000007941 */ /* 0x000fea0003800200 */
.L_x_7:
[----:B------:R-:W0:Y:S01]  /*0ca0*/  LDCU UR4, c[0x0][0x3b0] ;  /* 0x00007600ff0477ac */ /* 0x000e220008000800 */
[----:B------:R-:W-:-:S05]  /*0cb0*/  IMAD.IADD R3, R10, 0x1, R3 ;  /* 0x000000010a037824 */ /* 0x000fca00078e0203 */
[----:B0-----:R-:W-:-:S13]  /*0cc0*/  ISETP.GE.AND P0, PT, R3, UR4, PT ;  /* 0x0000000403007c0c */ /* 0x001fda000bf06270 */
[----:B------:R-:W-:Y:S05]  /*0cd0*/  @!P0 BRA `(.L_x_14) ;  /* 0xfffffff800188947 */ /* 0x000fea000383ffff */
[----:B------:R-:W-:Y:S05]  /*0ce0*/  EXIT ;  /* 0x000000000000794d */ /* 0x000fea0003800000 */
        .weak           $__internal_0_$__cuda_sm20_rcp_rn_f32_slowpath
        .type           $__internal_0_$__cuda_sm20_rcp_rn_f32_slowpath,@function
        .size           $__internal_0_$__cuda_sm20_rcp_rn_f32_slowpath,($__internal_1_$__cuda_sm3x_div_rn_noftz_f32_slowpath - $__internal_0_$__cuda_sm20_rcp_rn_f32_slowpath)
$__internal_0_$__cuda_sm20_rcp_rn_f32_slowpath:
[----:B------:R-:W-:-:S04]  /*0cf0*/  SHF.L.U32 R7, R6, 0x1, RZ ;  /* 0x0000000106077819 */ /* 0x000fc800000006ff */
[----:B------:R-:W-:-:S04]  /*0d00*/  SHF.R.U32.HI R15, RZ, 0x18, R7 ;  /* 0x00000018ff0f7819 */ /* 0x000fc80000011607 */
[----:B------:R-:W-:-:S13]  /*0d10*/  ISETP.NE.U32.AND P0, PT, R15, RZ, PT ;  /* 0x000000ff0f00720c */ /* 0x000fda0003f05070 */
[----:B------:R-:W-:Y:S05]  /*0d20*/  @P0 BRA `(.L_x_15) ;  /* 0x00000000002c0947 */ /* 0x000fea0003800000 */
[----:B------:R-:W-:-:S05]  /*0d30*/  IMAD.SHL.U32 R7, R6, 0x2, RZ ;  /* 0x0000000206077824 */ /* 0x000fca00078e00ff */
[----:B------:R-:W-:-:S13]  /*0d40*/  ISETP.NE.AND P0, PT, R7, RZ, PT ;  /* 0x000000ff0700720c */ /* 0x000fda0003f05270 */
[----:B------:R0:W1:Y:S01]  /*0d50*/  @!P0 MUFU.RCP R7, R6 ;  /* 0x0000000600078308 */ /* 0x0000620000001000 */
[----:B------:R-:W-:Y:S05]  /*0d60*/  @!P0 BRA `(.L_x_16) ;  /* 0x0000000000a48947 */ /* 0x000fea0003800000 */
[----:B------:R-:W-:-:S04]  /*0d70*/  FFMA R11, R6, 1.84467440737095516160e+19, RZ ;  /* 0x5f800000060b7823 */ /* 0x000fc800000000ff */
[----:B0-----:R-:W1:Y:S02]  /*0d80*/  MUFU.RCP R6, R11 ;  /* 0x0000000b00067308 */ /* 0x001e640000001000 */
[----:B-1----:R-:W-:-:S04]  /*0d90*/  FFMA R7, R11, R6, -1 ;  /* 0xbf8000000b077423 */ /* 0x002fc80000000006 */
[----:B------:R-:W-:-:S04]  /*0da0*/  FADD.FTZ R7, -R7, -RZ ;  /* 0x800000ff07077221 */ /* 0x000fc80000010100 */
[----:B------:R-:W-:-:S04]  /*0db0*/  FFMA R6, R6, R7, R6 ;  /* 0x0000000706067223 */ /* 0x000fc80000000006 */
[----:B------:R-:W-:Y:S01]  /*0dc0*/  FFMA R7, R6, 1.84467440737095516160e+19, RZ ;  /* 0x5f80000006077823 */ /* 0x000fe200000000ff */
[----:B------:R-:W-:Y:S06]  /*0dd0*/  BRA `(.L_x_16) ;  /* 0x0000000000887947 */ /* 0x000fec0003800000 */
.L_x_15:
[----:B------:R-:W-:-:S05]  /*0de0*/  VIADD R17, R15, 0xffffff03 ;  /* 0xffffff030f117836 */ /* 0x000fca0000000000 */
[----:B------:R-:W-:-:S13]  /*0df0*/  ISETP.GT.U32.AND P0, PT, R17, 0x1, PT ;  /* 0x000000011100780c */ /* 0x000fda0003f04070 */
[----:B------:R-:W-:Y:S05]  /*0e00*/  @P0 BRA `(.L_x_17) ;  /* 0x0000000000780947 */ /* 0x000fea0003800000 */
[----:B------:R-:W-:Y:S01]  /*0e10*/  LOP3.LUT R7, R6, 0x7fffff, RZ, 0xc0, !PT ;  /* 0x007fffff06077812 */ /* 0x000fe200078ec0ff */
[----:B------:R-:W-:-:S03]  /*0e20*/  IMAD.MOV.U32 R14, RZ, RZ, 0x3 ;  /* 0x00000003ff0e7424 */ /* 0x000fc600078e00ff */
[----:B------:R-:W-:Y:S02]  /*0e30*/  LOP3.LUT R7, R7, 0x3f800000, RZ, 0xfc, !PT ;  /* 0x3f80000007077812 */ /* 0x000fe400078efcff */
[----:B------:R-:W-:Y:S02]  /*0e40*/  SHF.L.U32 R14, R14, R17, RZ ;  /* 0x000000110e0e7219 */ /* 0x000fe400000006ff */
[----:B------:R-:W0:Y:S02]  /*0e50*/  MUFU.RCP R12, R7 ;  /* 0x00000007000c7308 */ /* 0x000e240000001000 */
[----:B0-----:R-:W-:-:S04]  /*0e60*/  FFMA R11, R7, R12, -1 ;  /* 0xbf800000070b7423 */ /* 0x001fc8000000000c */
[----:B------:R-:W-:-:S04]  /*0e70*/  FADD.FTZ R11, -R11, -RZ ;  /* 0x800000ff0b0b7221 */ /* 0x000fc80000010100 */
[CCC-:B------:R-:W-:Y:S01]  /*0e80*/  FFMA.RM R13, R12.reuse, R11.reuse, R12.reuse ;  /* 0x0000000b0c0d7223 */ /* 0x1c0fe2000000400c */
[----:B------:R-:W-:-:S04]  /*0e90*/  FFMA.RP R12, R12, R11, R12 ;  /* 0x0000000b0c0c7223 */ /* 0x000fc8000000800c */
[C---:B------:R-:W-:Y:S02]  /*0ea0*/  LOP3.LUT R11, R13.reuse, 0x7fffff, RZ, 0xc0, !PT ;  /* 0x007fffff0d0b7812 */ /* 0x040fe400078ec0ff */
[----:B------:R-:W-:Y:S02]  /*0eb0*/  FSETP.NEU.FTZ.AND P0, PT, R13, R12, PT ;  /* 0x0000000c0d00720b */ /* 0x000fe40003f1d000 */
[----:B------:R-:W-:Y:S02]  /*0ec0*/  LOP3.LUT R11, R11, 0x800000, RZ, 0xfc, !PT ;  /* 0x008000000b0b7812 */ /* 0x000fe400078efcff */
[----:B------:R-:W-:Y:S02]  /*0ed0*/  SEL R12, RZ, 0xffffffff, !P0 ;  /* 0xffffffffff0c7807 */ /* 0x000fe40004000000 */
[----:B------:R-:W-:-:S03]  /*0ee0*/  LOP3.LUT R14, R14, R11, RZ, 0xc0, !PT ;  /* 0x0000000b0e0e7212 */ /* 0x000fc600078ec0ff */
[----:B------:R-:W-:Y:S01]  /*0ef0*/  IMAD.MOV R12, RZ, RZ, -R12 ;  /* 0x000000ffff0c7224 */ /* 0x000fe200078e0a0c */
[----:B------:R-:W-:-:S04]  /*0f00*/  SHF.R.U32.HI R14, RZ, R17, R14 ;  /* 0x00000011ff0e7219 */ /* 0x000fc8000001160e */
[----:B------:R-:W-:Y:S01]  /*0f10*/  LOP3.LUT P1, RZ, R12, R17, R11, 0xf8, !PT ;  /* 0x000000110cff7212 */ /* 0x000fe2000782f80b */
[----:B------:R-:W-:Y:S01]  /*0f20*/  VIADD R12, R15, 0xffffff04 ;  /* 0xffffff040f0c7836 */ /* 0x000fe20000000000 */
[C---:B------:R-:W-:Y:S02]  /*0f30*/  LOP3.LUT P0, RZ, R14.reuse, 0x1, RZ, 0xc0, !PT ;  /* 0x000000010eff7812 */ /* 0x040fe4000780c0ff */
[----:B------:R-:W-:-:S04]  /*0f40*/  LOP3.LUT P2, RZ, R14, 0x2, RZ, 0xc0, !PT ;  /* 0x000000020eff7812 */ /* 0x000fc8000784c0ff */
[----:B------:R-:W-:Y:S02]  /*0f50*/  PLOP3.LUT P0, PT, P0, P1, P2, 0xe0, 0x0 ;  /* 0x000000000000781c */ /* 0x000fe40000703c20 */
[----:B------:R-:W-:Y:S02]  /*0f60*/  LOP3.LUT P1, RZ, R6, 0x7fffff, RZ, 0xc0, !PT ;  /* 0x007fffff06ff7812 */ /* 0x000fe4000782c0ff */
[----:B------:R-:W-:-:S04]  /*0f70*/  SEL R7, RZ, 0x1, !P0 ;  /* 0x00000001ff077807 */ /* 0x000fc80004000000 */
[----:B------:R-:W-:-:S04]  /*0f80*/  IADD3 R7, PT, PT, -R7, RZ, RZ ;  /* 0x000000ff07077210 */ /* 0x000fc80007ffe1ff */
[----:B------:R-:W-:Y:S02]  /*0f90*/  ISETP.GE.AND P0, PT, R7, RZ, PT ;  /* 0x000000ff0700720c */ /* 0x000fe40003f06270 */
[----:B------:R-:W-:-:S11]  /*0fa0*/  SHF.R.U32.HI R7, RZ, R12, R11 ;  /* 0x0000000cff077219 */ /* 0x000fd6000001160b */
[----:B------:R-:W-:-:S04]  /*0fb0*/  @!P0 VIADD R7, R7, 0x1 ;  /* 0x0000000107078836 */ /* 0x000fc80000000000 */
[----:B------:R-:W-:-:S05]  /*0fc0*/  @!P1 IMAD.SHL.U32 R7, R7, 0x2, RZ ;  /* 0x0000000207079824 */ /* 0x000fca00078e00ff */
[----:B------:R-:W-:Y:S01]  /*0fd0*/  LOP3.LUT R7, R7, 0x80000000, R6, 0xf8, !PT ;  /* 0x8000000007077812 */ /* 0x000fe200078ef806 */
[----:B------:R-:W-:Y:S06]  /*0fe0*/  BRA `(.L_x_16) ;  /* 0x0000000000047947 */ /* 0x000fec0003800000 */
.L_x_17:
[----:B------:R2:W3:Y:S02]  /*0ff0*/  MUFU.RCP R7, R6 ;  /* 0x0000000600077308 */ /* 0x0004e40000001000 */
.L_x_16:
[----:B-1-3--:R-:W-:Y:S01]  /*1000*/  MOV R11, R7 ;  /* 0x00000007000b7202 */ /* 0x00afe20000000f00 */
[----:B0-2---:R-:W-:Y:S02]  /*1010*/  IMAD.MOV.U32 R6, RZ, RZ, R8 ;  /* 0x000000ffff067224 */ /* 0x005fe400078e0008 */
[----:B------:R-:W-:-:S04]  /*1020*/  IMAD.MOV.U32 R7, RZ, RZ, 0x0 ;  /* 0x00000000ff077424 */ /* 0x000fc800078e00ff */
[----:B------:R-:W-:Y:S05]  /*1030*/  RET.REL.NODEC R6 `(_Z30vector_field_upsampling_kernelPKfS0_PfS1_iiiiii) ;  /* 0xffffffec06f07950 */ /* 0x000fea0003c3ffff */
        .weak           $__internal_1_$__cuda_sm3x_div_rn_noftz_f32_slowpath
        .type           $__internal_1_$__cuda_sm3x_div_rn_noftz_f32_slowpath,@function
        .size           $__internal_1_$__cuda_sm3x_div_rn_noftz_f32_slowpath,(.L_x_258 - $__internal_1_$__cuda_sm3x_div_rn_noftz_f32_slowpath)
$__internal_1_$__cuda_sm3x_div_rn_noftz_f32_slowpath:
[----:B------:R-:W-:Y:S02]  /*1040*/  SHF.R.U32.HI R8, RZ, 0x17, R5 ;  /* 0x00000017ff087819 */ /* 0x000fe40000011605 */
[----:B------:R-:W-:Y:S02]  /*1050*/  SHF.R.U32.HI R7, RZ, 0x17, R4 ;  /* 0x00000017ff077819 */ /* 0x000fe40000011604 */
[----:B------:R-:W-:Y:S02]  /*1060*/  LOP3.LUT R14, R8, 0xff, RZ, 0xc0, !PT ;  /* 0x000000ff080e7812 */ /* 0x000fe400078ec0ff */
[----:B------:R-:W-:-:S03]  /*1070*/  LOP3.LUT R12, R7, 0xff, RZ, 0xc0, !PT ;  /* 0x000000ff070c7812 */ /* 0x000fc600078ec0ff */
[----:B------:R-:W-:Y:S01]  /*1080*/  VIADD R11, R14, 0xffffffff ;  /* 0xffffffff0e0b7836 */ /* 0x000fe20000000000 */
[----:B------:R-:W-:-:S04]  /*1090*/  IADD3 R8, PT, PT, R12, -0x1, RZ ;  /* 0xffffffff0c087810 */ /* 0x000fc80007ffe0ff */
[----:B------:R-:W-:-:S04]  /*10a0*/  ISETP.GT.U32.AND P0, PT, R11, 0xfd, PT ;  /* 0x000000fd0b00780c */ /* 0x000fc80003f04070 */
[----:B------:R-:W-:-:S13]  /*10b0*/  ISETP.GT.U32.OR P0, PT, R8, 0xfd, P0 ;  /* 0x000000fd0800780c */ /* 0x000fda0000704470 */
[----:B------:R-:W-:Y:S01]  /*10c0*/  @!P0 IMAD.MOV.U32 R7, RZ, RZ, RZ ;  /* 0x000000ffff078224 */ /* 0x000fe200078e00ff */
[----:B------:R-:W-:Y:S06]  /*10d0*/  @!P0 BRA `(.L_x_18) ;  /* 0x00000000005c8947 */ /* 0x000fec0003800000 */
[----:B------:R-:W-:Y:S02]  /*10e0*/  FSETP.GTU.FTZ.AND P0, PT, |R4|, +INF , PT ;  /* 0x7f8000000400780b */ /* 0x000fe40003f1c200 */
[----:B------:R-:W-:-:S04]  /*10f0*/  FSETP.GTU.FTZ.AND P1, PT, |R5|, +INF , PT ;  /* 0x7f8000000500780b */ /* 0x000fc80003f3c200 */
[----:B------:R-:W-:-:S13]  /*1100*/  PLOP3.LUT P0, PT, P0, P1, PT, 0xf8, 0x8f ;  /* 0x00000000008f781c */ /* 0x000fda0000703f70 */
[----:B------:R-:W-:Y:S05]  /*1110*/  @P0 BRA `(.L_x_19) ;  /* 0x0000000400440947 */ /* 0x000fea0003800000 */
[----:B------:R-:W-:-:S13]  /*1120*/  LOP3.LUT P0, RZ, R5, 0x7fffffff, R4, 0xc8, !PT ;  /* 0x7fffffff05ff7812 */ /* 0x000fda000780c804 */
[----:B------:R-:W-:Y:S05]  /*1130*/  @!P0 BRA `(.L_x_20) ;  /* 0x0000000400348947 */ /* 0x000fea0003800000 */
[C---:B------:R-:W-:Y:S02]  /*1140*/  FSETP.NEU.FTZ.AND P2, PT, |R4|.reuse, +INF , PT ;  /* 0x7f8000000400780b */ /* 0x040fe40003f5d200 */
[----:B------:R-:W-:Y:S02]  /*1150*/  FSETP.NEU.FTZ.AND P1, PT, |R5|, +INF , PT ;  /* 0x7f8000000500780b */ /* 0x000fe40003f3d200 */
[----:B------:R-:W-:-:S11]  /*1160*/  FSETP.NEU.FTZ.AND P0, PT, |R4|, +INF , PT ;  /* 0x7f8000000400780b */ /* 0x000fd60003f1d200 */
[----:B------:R-:W-:Y:S05]  /*1170*/  @!P1 BRA !P2, `(.L_x_20) ;  /* 0x0000000400249947 */ /* 0x000fea0005000000 */
[----:B------:R-:W-:-:S04]  /*1180*/  LOP3.LUT P2, RZ, R4, 0x7fffffff, RZ, 0xc0, !PT ;  /* 0x7fffffff04ff7812 */ /* 0x000fc8000784c0ff */
[----:B------:R-:W-:-:S13]  /*1190*/  PLOP3.LUT P1, PT, P1, P2, PT, 0x2f, 0xf2 ;  /* 0x0000000000f2781c */ /* 0x000fda0000f24577 */
[----:B------:R-:W-:Y:S05]  /*11a0*/  @P1 BRA `(.L_x_21) ;  /* 0x0000000400101947 */ /* 0x000fea0003800000 */
[----:B------:R-:W-:-:S04]  /*11b0*/  LOP3.LUT P1, RZ, R5, 0x7fffffff, RZ, 0xc0, !PT ;  /* 0x7fffffff05ff7812 */ /* 0x000fc8000782c0ff */
[----:B------:R-:W-:-:S13]  /*11c0*/  PLOP3.LUT P0, PT, P0, P1, PT, 0x2f, 0xf2 ;  /* 0x0000000000f2781c */ /* 0x000fda0000702577 */
[----:B------:R-:W-:Y:S05]  /*11d0*/  @P0 BRA `(.L_x_22) ;  /* 0x0000000000f80947 */ /* 0x000fea0003800000 */
[----:B------:R-:W-:Y:S02]  /*11e0*/  ISETP.GE.AND P0, PT, R8, RZ, PT ;  /* 0x000000ff0800720c */ /* 0x000fe40003f06270 */
[----:B------:R-:W-:-:S11]  /*11f0*/  ISETP.GE.AND P1, PT, R11, RZ, PT ;  /* 0x000000ff0b00720c */ /* 0x000fd60003f26270 */
[----:B------:R-:W-:Y:S02]  /*1200*/  @P0 IMAD.MOV.U32 R7, RZ, RZ, RZ ;  /* 0x000000ffff070224 */ /* 0x000fe400078e00ff */
[----:B------:R-:W-:Y:S01]  /*1210*/  @!P0 FFMA R4, R4, 1.84467440737095516160e+19, RZ ;  /* 0x5f80000004048823 */ /* 0x000fe200000000ff */
[----:B------:R-:W-:Y:S02]  /*1220*/  @!P0 IMAD.MOV.U32 R7, RZ, RZ, -0x40 ;  /* 0xffffffc0ff078424 */ /* 0x000fe400078e00ff */
[----:B------:R-:W-:-:S03]  /*1230*/  @!P1 FFMA R5, R5, 1.84467440737095516160e+19, RZ ;  /* 0x5f80000005059823 */ /* 0x000fc600000000ff */
[----:B------:R-:W-:-:S07]  /*1240*/  @!P1 IADD3 R7, PT, PT, R7, 0x40, RZ ;  /* 0x0000004007079810 */ /* 0x000fce0007ffe0ff */
.L_x_18:
[----:B------:R-:W-:-:S05]  /*1250*/  LEA R8, R14, 0xc0800000, 0x17 ;  /* 0xc08000000e087811 */ /* 0x000fca00078eb8ff */
[----:B------:R-:W-:Y:S02]  /*1260*/  IMAD.IADD R8, R5, 0x1, -R8 ;  /* 0x0000000105087824 */ /* 0x000fe400078e0a08 */
[----:B------:R-:W-:Y:S02]  /*1270*/  VIADD R5, R12, 0xffffff81 ;  /* 0xffffff810c057836 */ /* 0x000fe40000000000 */
[----:B------:R0:W1:Y:S01]  /*1280*/  MUFU.RCP R11, R8 ;  /* 0x00000008000b7308 */ /* 0x0000620000001000 */
[----:B------:R-:W-:Y:S01]  /*1290*/  FADD.FTZ R13, -R8, -RZ ;  /* 0x800000ff080d7221 */ /* 0x000fe20000010100 */
[C---:B------:R-:W-:Y:S01]  /*12a0*/  IMAD R4, R5.reuse, -0x800000, R4 ;  /* 0xff80000005047824 */ /* 0x040fe200078e0204 */
[----:B0-----:R-:W-:-:S05]  /*12b0*/  IADD3 R8, PT, PT, R5, 0x7f, -R14 ;  /* 0x0000007f05087810 */ /* 0x001fca0007ffe80e */
[----:B------:R-:W-:Y:S02]  /*12c0*/  IMAD.IADD R8, R8, 0x1, R7 ;  /* 0x0000000108087824 */ /* 0x000fe400078e0207 */
[----:B-1----:R-:W-:-:S04]  /*12d0*/  FFMA R12, R11, R13, 1 ;  /* 0x3f8000000b0c7423 */ /* 0x002fc8000000000d */
[----:B------:R-:W-:-:S04]  /*12e0*/  FFMA R16, R11, R12, R11 ;  /* 0x0000000c0b107223 */ /* 0x000fc8000000000b */
[----:B------:R-:W-:-:S04]  /*12f0*/  FFMA R11, R4, R16, RZ ;  /* 0x00000010040b7223 */ /* 0x000fc800000000ff */
[----:B------:R-:W-:-:S04]  /*1300*/  FFMA R12, R13, R11, R4 ;  /* 0x0000000b0d0c7223 */ /* 0x000fc80000000004 */
[----:B------:R-:W-:-:S04]  /*1310*/  FFMA R15, R16, R12, R11 ;  /* 0x0000000c100f7223 */ /* 0x000fc8000000000b */
[----:B------:R-:W-:-:S04]  /*1320*/  FFMA R12, R13, R15, R4 ;  /* 0x0000000f0d0c7223 */ /* 0x000fc80000000004 */
[----:B------:R-:W-:-:S05]  /*1330*/  FFMA R11, R16, R12, R15 ;  /* 0x0000000c100b7223 */ /* 0x000fca000000000f */
[----:B------:R-:W-:-:S04]  /*1340*/  SHF.R.U32.HI R4, RZ, 0x17, R11 ;  /* 0x00000017ff047819 */ /* 0x000fc8000001160b */
[----:B------:R-:W-:-:S04]  /*1350*/  LOP3.LUT R4, R4, 0xff, RZ, 0xc0, !PT ;  /* 0x000000ff04047812 */ /* 0x000fc800078ec0ff */
[----:B------:R-:W-:-:S05]  /*1360*/  IADD3 R13, PT, PT, R4, R8, RZ ;  /* 0x00000008040d7210 */ /* 0x000fca0007ffe0ff */
[----:B------:R-:W-:-:S05]  /*1370*/  VIADD R4, R13, 0xffffffff ;  /* 0xffffffff0d047836 */ /* 0x000fca0000000000 */
[----:B------:R-:W-:-:S13]  /*1380*/  ISETP.GE.U32.AND P0, PT, R4, 0xfe, PT ;  /* 0x000000fe0400780c */ /* 0x000fda0003f06070 */
[----:B------:R-:W-:Y:S05]  /*1390*/  @!P0 BRA `(.L_x_23) ;  /* 0x0000000000808947 */ /* 0x000fea0003800000 */
[----:B------:R-:W-:-:S13]  /*13a0*/  ISETP.GT.AND P0, PT, R13, 0xfe, PT ;  /* 0x000000fe0d00780c */ /* 0x000fda0003f04270 */
[----:B------:R-:W-:Y:S05]  /*13b0*/  @P0 BRA `(.L_x_24) ;  /* 0x00000000006c0947 */ /* 0x000fea0003800000 */
[----:B------:R-:W-:-:S13]  /*13c0*/  ISETP.GE.AND P0, PT, R13, 0x1, PT ;  /* 0x000000010d00780c */ /* 0x000fda0003f06270 */
[----:B------:R-:W-:Y:S05]  /*13d0*/  @P0 BRA `(.L_x_25) ;  /* 0x0000000000980947 */ /* 0x000fea0003800000 */
[----:B------:R-:W-:Y:S02]  /*13e0*/  ISETP.GE.AND P0, PT, R13, -0x18, PT ;  /* 0xffffffe80d00780c */ /* 0x000fe40003f06270 */
[----:B------:R-:W-:-:S11]  /*13f0*/  LOP3.LUT R11, R11, 0x80000000, RZ, 0xc0, !PT ;  /* 0x800000000b0b7812 */ /* 0x000fd600078ec0ff */
[----:B------:R-:W-:Y:S05]  /*1400*/  @!P0 BRA `(.L_x_25) ;  /* 0x00000000008c8947 */ /* 0x000fea0003800000 */
[CCC-:B------:R-:W-:Y:S01]  /*1410*/  FFMA.RZ R4, R16.reuse, R12.reuse, R15.reuse ;  /* 0x0000000c10047223 */ /* 0x1c0fe2000000c00f */
[C---:B------:R-:W-:Y:S02]  /*1420*/  VIADD R8, R13.reuse, 0x20 ;  /* 0x000000200d087836 */ /* 0x040fe40000000000 */
[-CC-:B------:R-:W-:Y:S01]  /*1430*/  FFMA.RM R5, R16, R12.reuse, R15.reuse ;  /* 0x0000000c10057223 */ /* 0x180fe2000000400f */
[C---:B------:R-:W-:Y:S02]  /*1440*/  ISETP.NE.AND P2, PT, R13.reuse, RZ, PT ;  /* 0x000000ff0d00720c */ /* 0x040fe40003f45270 */
[----:B------:R-:W-:Y:S01]  /*1450*/  LOP3.LUT R7, R4, 0x7fffff, RZ, 0xc0, !PT ;  /* 0x007fffff04077812 */ /* 0x000fe200078ec0ff */
[----:B------:R-:W-:Y:S01]  /*1460*/  FFMA.RP R4, R16, R12, R15 ;  /* 0x0000000c10047223 */ /* 0x000fe2000000800f */
[----:B------:R-:W-:Y:S01]  /*1470*/  IMAD.MOV R12, RZ, RZ, -R13 ;  /* 0x000000ffff0c7224 */ /* 0x000fe200078e0a0d */
[----:B------:R-:W-:Y:S02]  /*1480*/  ISETP.NE.AND P1, PT, R13, RZ, PT ;  /* 0x000000ff0d00720c */ /* 0x000fe40003f25270 */
[----:B------:R-:W-:-:S02]  /*1490*/  LOP3.LUT R7, R7, 0x800000, RZ, 0xfc, !PT ;  /* 0x0080000007077812 */ /* 0x000fc400078efcff */
[----:B------:R-:W-:Y:S02]  /*14a0*/  FSETP.NEU.FTZ.AND P0, PT, R4, R5, PT ;  /* 0x000000050400720b */ /* 0x000fe40003f1d000 */
[----:B------:R-:W-:Y:S02]  /*14b0*/  SHF.L.U32 R8, R7, R8, RZ ;  /* 0x0000000807087219 */ /* 0x000fe400000006ff */
[----:B------:R-:W-:Y:S02]  /*14c0*/  SEL R4, R12, RZ, P2 ;  /* 0x000000ff0c047207 */ /* 0x000fe40001000000 */
[----:B------:R-:W-:Y:S02]  /*14d0*/  ISETP.NE.AND P1, PT, R8, RZ, P1 ;  /* 0x000000ff0800720c */ /* 0x000fe40000f25270 */
[----:B------:R-:W-:Y:S02]  /*14e0*/  SHF.R.U32.HI R4, RZ, R4, R7 ;  /* 0x00000004ff047219 */ /* 0x000fe40000011607 */
[----:B------:R-:W-:-:S02]  /*14f0*/  PLOP3.LUT P0, PT, P0, P1, PT, 0xf8, 0x8f ;  /* 0x00000000008f781c */ /* 0x000fc40000703f70 */
[----:B------:R-:W-:Y:S02]  /*1500*/  SHF.R.U32.HI R8, RZ, 0x1, R4 ;  /* 0x00000001ff087819 */ /* 0x000fe40000011604 */
[----:B------:R-:W-:-:S04]  /*1510*/  SEL R5, RZ, 0x1, !P0 ;  /* 0x00000001ff057807 */ /* 0x000fc80004000000 */
[----:B------:R-:W-:-:S04]  /*1520*/  LOP3.LUT R5, R5, 0x1, R8, 0xf8, !PT ;  /* 0x0000000105057812 */ /* 0x000fc800078ef808 */
[----:B------:R-:W-:-:S04]  /*1530*/  LOP3.LUT R5, R5, R4, RZ, 0xc0, !PT ;  /* 0x0000000405057212 */ /* 0x000fc800078ec0ff */
[----:B------:R-:W-:-:S04]  /*1540*/  IADD3 R8, PT, PT, R8, R5, RZ ;  /* 0x0000000508087210 */ /* 0x000fc80007ffe0ff */
[----:B------:R-:W-:Y:S01]  /*1550*/  LOP3.LUT R11, R8, R11, RZ, 0xfc, !PT ;  /* 0x0000000b080b7212 */ /* 0x000fe200078efcff */
[----:B------:R-:W-:Y:S06]  /*1560*/  BRA `(.L_x_25) ;  /* 0x0000000000347947 */ /* 0x000fec0003800000 */
.L_x_24:
[----:B------:R-:W-:-:S04]  /*1570*/  LOP3.LUT R11, R11, 0x80000000, RZ, 0xc0, !PT ;  /* 0x800000000b0b7812 */ /* 0x000fc800078ec0ff */
[----:B------:R-:W-:Y:S01]  /*1580*/  LOP3.LUT R11, R11, 0x7f800000, RZ, 0xfc, !PT ;  /* 0x7f8000000b0b7812 */ /* 0x000fe200078efcff */
[----:B------:R-:W-:Y:S06]  /*1590*/  BRA `(.L_x_25) ;  /* 0x0000000000287947 */ /* 0x000fec0003800000 */
.L_x_23:
[----:B------:R-:W-:Y:S01]  /*15a0*/  IMAD R11, R8, 0x800000, R11 ;  /* 0x00800000080b7824 */ /* 0x000fe200078e020b */
[----:B------:R-:W-:Y:S06]  /*15b0*/  BRA `(.L_x_25) ;  /* 0x0000000000207947 */ /* 0x000fec0003800000 */
.L_x_22:
[----:B------:R-:W-:-:S04]  /*15c0*/  LOP3.LUT R4, R5, 0x80000000, R4, 0x48, !PT ;  /* 0x8000000005047812 */ /* 0x000fc800078e4804 */
[----:B------:R-:W-:Y:S01]  /*15d0*/  LOP3.LUT R11, R4, 0x7f800000, RZ, 0xfc, !PT ;  /* 0x7f800000040b7812 */ /* 0x000fe200078efcff */
[----:B------:R-:W-:Y:S06]  /*15e0*/  BRA `(.L_x_25) ;  /* 0x0000000000147947 */ /* 0x000fec0003800000 */
.L_x_21:
[----:B------:R-:W-:Y:S01]  /*15f0*/  LOP3.LUT R11, R5, 0x80000000, R4, 0x48, !PT ;  /* 0x80000000050b7812 */ /* 0x000fe200078e4804 */
[----:B------:R-:W-:Y:S06]  /*1600*/  BRA `(.L_x_25) ;  /* 0x00000000000c7947 */ /* 0x000fec0003800000 */
.L_x_20:
[----:B------:R-:W0:Y:S01]  /*1610*/  MUFU.RSQ R11, -QNAN ;  /* 0xffc00000000b7908 */ /* 0x000e220000001400 */
[----:B------:R-:W-:Y:S05]  /*1620*/  BRA `(.L_x_25) ;  /* 0x0000000000047947 */ /* 0x000fea0003800000 */
.L_x_19:
[----:B------:R-:W-:-:S07]  /*1630*/  FADD.FTZ R11, R4, R5 ;  /* 0x00000005040b7221 */ /* 0x000fce0000010000 */
.L_x_25:
[----:B------:R-:W-:-:S04]  /*1640*/  IMAD.MOV.U32 R7, RZ, RZ, 0x0 ;  /* 0x00000000ff077424 */ /* 0x000fc800078e00ff */
[----:B0-----:R-:W-:Y:S05]  /*1650*/  RET.REL.NODEC R6 `(_Z30vector_field_upsampling_kernelPKfS0_PfS1_iiiiii) ;  /* 0xffffffe806687950 */ /* 0x001fea0003c3ffff */
.L_x_26:
        /* <DEDUP_REMOVED lines=10> */
.L_x_258:


//--------------------- .text._Z31add_delta_to_flow_fields_kernelPfS_PKfS1_iii --------------------------
	.section	.text._Z31add_delta_to_flow_fields_kernelPfS_PKfS1_iii,"ax",@progbits
	.align	128
        .global         _Z31add_delta_to_flow_fields_kernelPfS_PKfS1_iii
        .type           _Z31add_delta_to_flow_fields_kernelPfS_PKfS1_iii,@function
        .size           _Z31add_delta_to_flow_fields_kernelPfS_PKfS1_iii,(.L_x_269 - _Z31add_delta_to_flow_fields_kernelPfS_PKfS1_iii)
        .other          _Z31add_delta_to_flow_fields_kernelPfS_PKfS1_iii,@"STO_CUDA_ENTRY STV_DEFAULT"
_Z31add_delta_to_flow_fields_kernelPfS_PKfS1_iii:
.text._Z31add_delta_to_flow_fields_kernelPfS_PKfS1_iii:
[----:B------:R-:W-:Y:S01]  /*0000*/  LDC R1, c[0x0][0x37c] ;  /* 0x0000df00ff017b82 */ /* 0x000fe20000000800 */
[----:B------:R-:W0:Y:S07]  /*0010*/  S2R R9, SR_TID.Y ;  /* 0x0000000000097919 */ /* 0x000e2e0000002200 */
[----:B------:R-:W1:Y:S01]  /*0020*/  LDC R7, c[0x0][0x360] ;  /* 0x0000d800ff077b82 */ /* 0x000e620000000800 */
[----:B------:R-:W2:Y:S01]  /*0030*/  LDCU UR7, c[0x0][0x3a4] ;  /* 0x00007480ff0777ac */ /* 0x000ea20008000800 */
[----:B------:R-:W1:Y:S06]  /*0040*/  S2R R6, SR_TID.X ;  /* 0x0000000000067919 */ /* 0x000e6c0000002100 */
[----:B------:R-:W0:Y:S08]  /*0050*/  S2UR UR5, SR_CTAID.Y ;  /* 0x00000000000579c3 */ /* 0x000e300000002600 */
[----:B------:R-:W0:Y:S01]  /*0060*/  LDC R0, c[0x0][0x364] ;  /* 0x0000d900ff007b82 */ /* 0x000e220000000800 */
[----:B------:R-:W3:Y:S07]  /*0070*/  LDCU UR6, c[0x0][0x370] ;  /* 0x00006e00ff0677ac */ /* 0x000eee0008000800 */
[----:B------:R-:W1:Y:S01]  /*0080*/  S2UR UR4, SR_CTAID.X ;  /* 0x00000000000479c3 */ /* 0x000e620000002500 */
[----:B0-----:R-:W-:-:S05]  /*0090*/  IMAD R9, R0, UR5, R9 ;  /* 0x0000000500097c24 */ /* 0x001fca000f8e0209 */
[----:B--2---:R-:W-:Y:S01]  /*00a0*/  ISETP.GE.AND P0, PT, R9, UR7, PT ;  /* 0x0000000709007c0c */ /* 0x004fe2000bf06270 */
[C---:B-1----:R-:W-:Y:S02]  /*00b0*/  IMAD R6, R7.reuse, UR4, R6 ;  /* 0x0000000407067c24 */ /* 0x042fe4000f8e0206 */
[----:B---3--:R-:W-:-:S10]  /*00c0*/  IMAD R7, R7, UR6, RZ ;  /* 0x0000000607077c24 */ /* 0x008fd4000f8e02ff */
[----:B------:R-:W-:Y:S05]  /*00d0*/  @P0 EXIT ;  /* 0x000000000000094d */ /* 0x000fea0003800000 */
[----:B------:R-:W0:Y:S01]  /*00e0*/  I2F.U32.RP R4, R7 ;  /* 0x0000000700047306 */ /* 0x000e220000209000 */
[----:B------:R-:W1:Y:S01]  /*00f0*/  LDCU UR4, c[0x0][0x3a0] ;  /* 0x00007400ff0477ac */ /* 0x000e620008000800 */
[-C--:B------:R-:W-:Y:S01]  /*0100*/  IADD3 R8, PT, PT, R6, R7.reuse, RZ ;  /* 0x0000000706087210 */ /* 0x080fe20007ffe0ff */
[----:B------:R-:W-:Y:S01]  /*0110*/  HFMA2 R2, -RZ, RZ, 0, 0 ;  /* 0x00000000ff027431 */ /* 0x000fe200000001ff */
[----:B------:R-:W-:Y:S01]  /*0120*/  IADD3 R11, PT, PT, RZ, -R7, RZ ;  /* 0x80000007ff0b7210 */ /* 0x000fe20007ffe0ff */
[----:B------:R-:W2:Y:S01]  /*0130*/  LDCU.64 UR6, c[0x0][0x358] ;  /* 0x00006b00ff0677ac */ /* 0x000ea20008000a00 */
[C---:B------:R-:W-:Y:S02]  /*0140*/  ISETP.NE.U32.AND P2, PT, R7.reuse, RZ, PT ;  /* 0x000000ff0700720c */ /* 0x040fe40003f45070 */
[----:B------:R-:W-:Y:S01]  /*0150*/  IADD3 R12, PT, PT, R7, R8, RZ ;  /* 0x00000008070c7210 */ /* 0x000fe20007ffe0ff */
[----:B0-----:R-:W0:Y:S01]  /*0160*/  MUFU.RCP R4, R4 ;  /* 0x0000000400047308 */ /* 0x001e220000001000 */
[----:B-1----:R-:W-:-:S02]  /*0170*/  ISETP.GE.AND P0, PT, R8, UR4, PT ;  /* 0x0000000408007c0c */ /* 0x002fc4000bf06270 */
[----:B------:R-:W-:Y:S02]  /*0180*/  VIMNMX R5, PT, PT, R8, UR4, !PT ;  /* 0x0000000408057c48 */ /* 0x000fe4000ffe0100 */
[----:B------:R-:W-:Y:S02]  /*0190*/  SEL R10, RZ, 0x1, P0 ;  /* 0x00000001ff0a7807 */ /* 0x000fe40000000000 */
[----:B0-----:R-:W-:-:S06]  /*01a0*/  IADD3 R3, PT, PT, R4, 0xffffffe, RZ ;  /* 0x0ffffffe04037810 */ /* 0x001fcc0007ffe0ff */
[----:B------:R-:W0:Y:S02]  /*01b0*/  F2I.FTZ.U32.TRUNC.NTZ R3, R3 ;  /* 0x0000000300037305 */ /* 0x000e24000021f000 */
[----:B0-----:R-:W-:-:S04]  /*01c0*/  IMAD R11, R11, R3, RZ ;  /* 0x000000030b0b7224 */ /* 0x001fc800078e02ff */
[----:B------:R-:W-:Y:S01]  /*01d0*/  IMAD.HI.U32 R11, R3, R11, R2 ;  /* 0x0000000b030b7227 */ /* 0x000fe200078e0002 */
[----:B------:R-:W-:-:S05]  /*01e0*/  IADD3 R2, PT, PT, R5, -R8, -R10 ;  /* 0x8000000805027210 */ /* 0x000fca0007ffe80a */
[----:B------:R-:W-:-:S05]  /*01f0*/  IMAD.HI.U32 R11, R11, R2, RZ ;  /* 0x000000020b0b7227 */ /* 0x000fca00078e00ff */
[----:B------:R-:W-:-:S05]  /*0200*/  IADD3 R3, PT, PT, -R11, RZ, RZ ;  /* 0x000000ff0b037210 */ /* 0x000fca0007ffe1ff */
[----:B------:R-:W-:-:S05]  /*0210*/  IMAD R2, R7, R3, R2 ;  /* 0x0000000307027224 */ /* 0x000fca00078e0202 */
[----:B------:R-:W-:-:S13]  /*0220*/  ISETP.GE.U32.AND P0, PT, R2, R7, PT ;  /* 0x000000070200720c */ /* 0x000fda0003f06070 */
[----:B------:R-:W-:Y:S02]  /*0230*/  @P0 IADD3 R2, PT, PT, -R7, R2, RZ ;  /* 0x0000000207020210 */ /* 0x000fe40007ffe1ff */
[----:B------:R-:W-:Y:S02]  /*0240*/  @P0 IADD3 R11, PT, PT, R11, 0x1, RZ ;  /* 0x000000010b0b0810 */ /* 0x000fe40007ffe0ff */
[----:B------:R-:W-:-:S13]  /*0250*/  ISETP.GE.U32.AND P1, PT, R2, R7, PT ;  /* 0x000000070200720c */ /* 0x000fda0003f26070 */
[----:B------:R-:W-:Y:S02]  /*0260*/  @P1 IADD3 R11, PT, PT, R11, 0x1, RZ ;  /* 0x000000010b0b1810 */ /* 0x000fe40007ffe0ff */
[----:B------:R-:W-:-:S04]  /*0270*/  @!P2 LOP3.LUT R11, RZ, R7, RZ, 0x33, !PT ;  /* 0x00000007ff0ba212 */ /* 0x000fc800078e33ff */
[----:B--2---:R-:W-:-:S07]  /*0280*/  IADD3 R10, PT, PT, R10, R11, RZ ;  /* 0x0000000b0a0a7210 */ /* 0x004fce0007ffe0ff */
.L_x_32:
[----:B0-----:R-:W0:Y:S01]  /*0290*/  LDC R11, c[0x0][0x3a0] ;  /* 0x0000e800ff0b7b82 */ /* 0x001e220000000800 */
[----:B------:R-:W-:Y:S01]  /*02a0*/  BSSY.RECONVERGENT B0, `(.L_x_27) ;  /* 0x0000073000007945 */ /* 0x000fe20003800200 */
[----:B0-----:R-:W-:-:S13]  /*02b0*/  ISETP.GE.AND P0, PT, R6, R11, PT ;  /* 0x0000000b0600720c */ /* 0x001fda0003f06270 */
[----:B-123--:R-:W-:Y:S05]  /*02c0*/  @P0 BRA `(.L_x_28) ;  /* 0x0000000400c00947 */ /* 0x00efea0003800000 */
[----:B------:R-:W-:Y:S01]  /*02d0*/  LOP3.LUT R13, R10, 0x3, RZ, 0xc0, !PT ;  /* 0x000000030a0d7812 */ /* 0x000fe200078ec0ff */
[----:B------:R-:W-:Y:S01]  /*02e0*/  BSSY.RECONVERGENT B1, `(.L_x_29) ;  /* 0x0000034000017945 */ /* 0x000fe20003800200 */
[----:B------:R-:W-:Y:S02]  /*02f0*/  MOV R14, R6 ;  /* 0x00000006000e7202 */ /* 0x000fe40000000f00 */
[----:B------:R-:W-:-:S13]  /*0300*/  ISETP.NE.AND P0, PT, R13, 0x3, PT ;  /* 0x000000030d00780c */ /* 0x000fda0003f05270 */
[----:B------:R-:W-:Y:S05]  /*0310*/  @!P0 BRA `(.L_x_30) ;  /* 0x0000000000c08947 */ /* 0x000fea0003800000 */
[----:B------:R-:W0:Y:S01]  /*0320*/  LDC.64 R16, c[0x0][0x390] ;  /* 0x0000e400ff107b82 */ /* 0x000e220000000a00 */
[----:B------:R-:W-:-:S07]  /*0330*/  IMAD R15, R9, R11, R6 ;  /* 0x0000000b090f7224 */ /* 0x000fce00078e0206 */
[----:B------:R-:W1:Y:S08]  /*0340*/  LDC.64 R18, c[0x0][0x380] ;  /* 0x0000e000ff127b82 */ /* 0x000e700000000a00 */
[----:B------:R-:W2:Y:S01]  /*0350*/  LDC.64 R2, c[0x0][0x398] ;  /* 0x0000e600ff027b82 */ /* 0x000ea20000000a00 */
[----:B0-----:R-:W-:-:S07]  /*0360*/  IMAD.WIDE R16, R15, 0x4, R16 ;  /* 0x000000040f107825 */ /* 0x001fce00078e0210 */
[----:B------:R-:W0:Y:S01]  /*0370*/  LDC.64 R4, c[0x0][0x388] ;  /* 0x0000e200ff047b82 */ /* 0x000e220000000a00 */
[----:B------:R-:W3:Y:S01]  /*0380*/  LDG.E R14, desc[UR6][R16.64] ;  /* 0x00000006100e7981 */ /* 0x000ee2000c1e1900 */
[----:B-1----:R-:W-:-:S05]  /*0390*/  IMAD.WIDE R18, R15, 0x4, R18 ;  /* 0x000000040f127825 */ /* 0x002fca00078e0212 */
[----:B------:R-:W3:Y:S01]  /*03a0*/  LDG.E R21, desc[UR6][R18.64] ;  /* 0x0000000612157981 */ /* 0x000ee2000c1e1900 */
[----:B--2---:R-:W-:-:S04]  /*03b0*/  IMAD.WIDE R2, R15, 0x4, R2 ;  /* 0x000000040f027825 */ /* 0x004fc800078e0202 */
[----:B0-----:R-:W-:-:S04]  /*03c0*/  IMAD.WIDE R4, R15, 0x4, R4 ;  /* 0x000000040f047825 */ /* 0x001fc800078e0204 */
[----:B---3--:R-:W-:-:S05]  /*03d0*/  FADD R21, R14, R21 ;  /* 0x000000150e157221 */ /* 0x008fca0000000000 */
[----:B------:R0:W-:Y:S04]  /*03e0*/  STG.E desc[UR6][R18.64], R21 ;  /* 0x0000001512007986 */ /* 0x0001e8000c101906 */
[----:B------:R-:W2:Y:S04]  /*03f0*/  LDG.E R14, desc[UR6][R2.64] ;  /* 0x00000006020e7981 */ /* 0x000ea8000c1e1900 */
[----:B------:R-:W2:Y:S01]  /*0400*/  LDG.E R15, desc[UR6][R4.64] ;  /* 0x00000006040f7981 */ /* 0x000ea2000c1e1900 */
[----:B------:R-:W-:Y:S01]  /*0410*/  ISETP.NE.AND P0, PT, R13, RZ, PT ;  /* 0x000000ff0d00720c */ /* 0x000fe20003f05270 */
[----:B--2---:R-:W-:-:S05]  /*0420*/  FADD R15, R14, R15 ;  /* 0x0000000f0e0f7221 */ /* 0x004fca0000000000 */
[----:B------:R0:W-:Y:S01]  /*0430*/  STG.E desc[UR6][R4.64], R15 ;  /* 0x0000000f04007986 */ /* 0x0001e2000c101906 */
[----:B------:R-:W-:-:S06]  /*0440*/  MOV R14, R8 ;  /* 0x00000008000e7202 */ /* 0x000fcc0000000f00 */
[----:B------:R-:W-:Y:S05]  /*0450*/  @!P0 BRA `(.L_x_30) ;  /* 0x0000000000708947 */ /* 0x000fea0003800000 */
[----:B------:R-:W-:-:S04]  /*0460*/  IMAD.WIDE R16, R7, 0x4, R16 ;  /* 0x0000000407107825 */ /* 0x000fc800078e0210 */
[C---:B0-----:R-:W-:Y:S01]  /*0470*/  IMAD.WIDE R18, R7.reuse, 0x4, R18 ;  /* 0x0000000407127825 */ /* 0x041fe200078e0212 */
[----:B------:R-:W2:Y:S04]  /*0480*/  LDG.E R14, desc[UR6][R16.64] ;  /* 0x00000006100e7981 */ /* 0x000ea8000c1e1900 */
[----:B------:R-:W2:Y:S01]  /*0490*/  LDG.E R15, desc[UR6][R18.64] ;  /* 0x00000006120f7981 */ /* 0x000ea2000c1e1900 */
[----:B------:R-:W-:-:S04]  /*04a0*/  IMAD.WIDE R2, R7, 0x4, R2 ;  /* 0x0000000407027825 */ /* 0x000fc800078e0202 */
[----:B------:R-:W-:-:S04]  /*04b0*/  IMAD.WIDE R4, R7, 0x4, R4 ;  /* 0x0000000407047825 */ /* 0x000fc800078e0204 */
[----:B--2---:R-:W-:-:S05]  /*04c0*/  FADD R15, R14, R15 ;  /* 0x0000000f0e0f7221 */ /* 0x004fca0000000000 */
[----:B------:R1:W-:Y:S04]  /*04d0*/  STG.E desc[UR6][R18.64], R15 ;  /* 0x0000000f12007986 */ /* 0x0003e8000c101906 */
[----:B------:R-:W2:Y:S04]  /*04e0*/  LDG.E R14, desc[UR6][R2.64] ;  /* 0x00000006020e7981 */ /* 0x000ea8000c1e1900 */
[----:B------:R-:W2:Y:S01]  /*04f0*/  LDG.E R21, desc[UR6][R4.64] ;  /* 0x0000000604157981 */ /* 0x000ea2000c1e1900 */
[----:B------:R-:W-:Y:S01]  /*0500*/  ISETP.NE.AND P0, PT, R13, 0x1, PT ;  /* 0x000000010d00780c */ /* 0x000fe20003f05270 */
[----:B--2---:R-:W-:Y:S01]  /*0510*/  FADD R21, R14, R21 ;  /* 0x000000150e157221 */ /* 0x004fe20000000000 */
[----:B------:R-:W-:-:S04]  /*0520*/  MOV R14, R12 ;  /* 0x0000000c000e7202 */ /* 0x000fc80000000f00 */
[----:B------:R1:W-:Y:S07]  /*0530*/  STG.E desc[UR6][R4.64], R21 ;  /* 0x0000001504007986 */ /* 0x0003ee000c101906 */
[----:B------:R-:W-:Y:S05]  /*0540*/  @!P0 BRA `(.L_x_30) ;  /* 0x0000000000348947 */ /* 0x000fea0003800000 */
[----:B------:R-:W-:-:S04]  /*0550*/  IMAD.WIDE R16, R7, 0x4, R16 ;  /* 0x0000000407107825 */ /* 0x000fc800078e0210 */
[C---:B-1----:R-:W-:Y:S02]  /*0560*/  IMAD.WIDE R18, R7.reuse, 0x4, R18 ;  /* 0x0000000407127825 */ /* 0x042fe400078e0212 */
[----:B------:R-:W2:Y:S04]  /*0570*/  LDG.E R16, desc[UR6][R16.64] ;  /* 0x0000000610107981 */ /* 0x000ea8000c1e1900 */
[----:B------:R-:W2:Y:S01]  /*0580*/  LDG.E R13, desc[UR6][R18.64] ;  /* 0x00000006120d7981 */ /* 0x000ea2000c1e1900 */
[----:B------:R-:W-:-:S04]  /*0590*/  IMAD.WIDE R2, R7, 0x4, R2 ;  /* 0x0000000407027825 */ /* 0x000fc800078e0202 */
[----:B------:R-:W-:-:S04]  /*05a0*/  IMAD.WIDE R4, R7, 0x4, R4 ;  /* 0x0000000407047825 */ /* 0x000fc800078e0204 */
[----:B--2---:R-:W-:-:S05]  /*05b0*/  FADD R13, R16, R13 ;  /* 0x0000000d100d7221 */ /* 0x004fca0000000000 */
[----:B------:R2:W-:Y:S04]  /*05c0*/  STG.E desc[UR6][R18.64], R13 ;  /* 0x0000000d12007986 */ /* 0x0005e8000c101906 */
[----:B------:R-:W3:Y:S04]  /*05d0*/  LDG.E R2, desc[UR6][R2.64] ;  /* 0x0000000602027981 */ /* 0x000ee8000c1e1900 */
[----:B------:R-:W3:Y:S01]  /*05e0*/  LDG.E R15, desc[UR6][R4.64] ;  /* 0x00000006040f7981 */ /* 0x000ee2000c1e1900 */
[----:B------:R-:W-:Y:S01]  /*05f0*/  IADD3 R14, PT, PT, R7, R12, RZ ;  /* 0x0000000c070e7210 */ /* 0x000fe20007ffe0ff */
[----:B---3--:R-:W-:-:S05]  /*0600*/  FADD R15, R2, R15 ;  /* 0x0000000f020f7221 */ /* 0x008fca0000000000 */
[----:B------:R2:W-:Y:S02]  /*0610*/  STG.E desc[UR6][R4.64], R15 ;  /* 0x0000000f04007986 */ /* 0x0005e4000c101906 */
.L_x_30:
[----:B------:R-:W-:Y:S05]  /*0620*/  BSYNC.RECONVERGENT B1 ;  /* 0x0000000000017941 */ /* 0x000fea0003800200 */
.L_x_29:
[----:B------:R-:W-:-:S13]  /*0630*/  ISETP.GE.U32.AND P0, PT, R10, 0x3, PT ;  /* 0x000000030a00780c */ /* 0x000fda0003f06070 */
[----:B------:R-:W-:Y:S05]  /*0640*/  @!P0 BRA `(.L_x_28) ;  /* 0x0000000000e08947 */ /* 0x000fea0003800000 */
.L_x_31:
[----:B---3--:R-:W3:Y:S01]  /*0650*/  LDC.64 R16, c[0x0][0x390] ;  /* 0x0000e400ff107b82 */ /* 0x008ee20000000a00 */
[----:B------:R-:W-:-:S07]  /*0660*/  IMAD R3, R9, R11, R14 ;  /* 0x0000000b09037224 */ /* 0x000fce00078e020e */
[----:B012---:R-:W0:Y:S08]  /*0670*/  LDC.64 R18, c[0x0][0x380] ;  /* 0x0000e000ff127b82 */ /* 0x007e300000000a00 */
[----:B------:R-:W1:Y:S01]  /*0680*/  LDC.64 R20, c[0x0][0x398] ;  /* 0x0000e600ff147b82 */ /* 0x000e620000000a00 */
[----:B---3--:R-:W-:-:S07]  /*0690*/  IMAD.WIDE R16, R3, 0x4, R16 ;  /* 0x0000000403107825 */ /* 0x008fce00078e0210 */
[----:B------:R-:W2:Y:S01]  /*06a0*/  LDC.64 R22, c[0x0][0x388] ;  /* 0x0000e200ff167b82 */ /* 0x000ea20000000a00 */
[----:B------:R-:W3:Y:S01]  /*06b0*/  LDG.E R2, desc[UR6][R16.64] ;  /* 0x0000000610027981 */ /* 0x000ee2000c1e1900 */
[----:B0-----:R-:W-:-:S05]  /*06c0*/  IMAD.WIDE R18, R3, 0x4, R18 ;  /* 0x0000000403127825 */ /* 0x001fca00078e0212 */
[----:B------:R-:W3:Y:S01]  /*06d0*/  LDG.E R5, desc[UR6][R18.64] ;  /* 0x0000000612057981 */ /* 0x000ee2000c1e1900 */
[----:B-1----:R-:W-:-:S04]  /*06e0*/  IMAD.WIDE R20, R3, 0x4, R20 ;  /* 0x0000000403147825 */ /* 0x002fc800078e0214 */
[----:B--2---:R-:W-:-:S04]  /*06f0*/  IMAD.WIDE R22, R3, 0x4, R22 ;  /* 0x0000000403167825 */ /* 0x004fc800078e0216 */
[----:B---3--:R-:W-:-:S05]  /*0700*/  FADD R13, R2, R5 ;  /* 0x00000005020d7221 */ /* 0x008fca0000000000 */
[----:B------:R0:W-:Y:S04]  /*0710*/  STG.E desc[UR6][R18.64], R13 ;  /* 0x0000000d12007986 */ /* 0x0001e8000c101906 */
[----:B------:R-:W2:Y:S04]  /*0720*/  LDG.E R2, desc[UR6][R20.64] ;  /* 0x0000000614027981 */ /* 0x000ea8000c1e1900 */
[----:B------:R-:W2:Y:S01]  /*0730*/  LDG.E R3, desc[UR6][R22.64] ;  /* 0x0000000616037981 */ /* 0x000ea2000c1e1900 */
[----:B------:R-:W-:-:S04]  /*0740*/  IMAD.WIDE R16, R7, 0x4, R16 ;  /* 0x0000000407107825 */ /* 0x000fc800078e0210 */
[----:B--2---:R-:W-:Y:S01]  /*0750*/  FADD R15, R2, R3 ;  /* 0x00000003020f7221 */ /* 0x004fe20000000000 */
[----:B------:R-:W-:-:S04]  /*0760*/  IMAD.WIDE R2, R7, 0x4, R18 ;  /* 0x0000000407027825 */ /* 0x000fc800078e0212 */
[----:B------:R1:W-:Y:S04]  /*0770*/  STG.E desc[UR6][R22.64], R15 ;  /* 0x0000000f16007986 */ /* 0x0003e8000c101906 */
[----:B------:R-:W2:Y:S04]  /*0780*/  LDG.E R4, desc[UR6][R16.64] ;  /* 0x0000000610047981 */ /* 0x000ea8000c1e1900 */
[----:B------:R-:W2:Y:S01]  /*0790*/  LDG.E R5, desc[UR6][R2.64] ;  /* 0x0000000602057981 */ /* 0x000ea2000c1e1900 */
[----:B0-----:R-:W-:-:S04]  /*07a0*/  IMAD.WIDE R18, R7, 0x4, R22 ;  /* 0x0000000407127825 */ /* 0x001fc800078e0216 */
[----:B--2---:R-:W-:Y:S01]  /*07b0*/  FADD R25, R4, R5 ;  /* 0x0000000504197221 */ /* 0x004fe20000000000 */
[----:B------:R-:W-:-:S04]  /*07c0*/  IMAD.WIDE R4, R7, 0x4, R20 ;  /* 0x0000000407047825 */ /* 0x000fc800078e0214 */
[----:B------:R0:W-:Y:S04]  /*07d0*/  STG.E desc[UR6][R2.64], R25 ;  /* 0x0000001902007986 */ /* 0x0001e8000c101906 */
[----:B------:R-:W2:Y:S04]  /*07e0*/  LDG.E R13, desc[UR6][R4.64] ;  /* 0x00000006040d7981 */ /* 0x000ea8000c1e1900 */
[----:B------:R-:W2:Y:S01]  /*07f0*/  LDG.E R20, desc[UR6][R18.64] ;  /* 0x0000000612147981 */ /* 0x000ea2000c1e1900 */
[----:B-1----:R-:W-:-:S04]  /*0800*/  IMAD.WIDE R22, R7, 0x4, R2 ;  /* 0x0000000407167825 */ /* 0x002fc800078e0202 */
        /* <DEDUP_REMOVED lines=16> */
[----:B-1----:R-:W2:Y:S01]  /*0910*/  LDG.E R13, desc[UR6][R4.64] ;  /* 0x00000006040d7981 */ /* 0x002ea2000c1e1900 */
[----:B------:R-:W-:-:S04]  /*0920*/  IMAD.WIDE R20, R7, 0x4, R16 ;  /* 0x0000000407147825 */ /* 0x000fc800078e0210 */
[----:B------:R-:W-:-:S04]  /*0930*/  IMAD.WIDE R18, R7, 0x4, R2 ;  /* 0x0000000407127825 */ /* 0x000fc800078e0202 */
[----:B--2---:R-:W-:-:S05]  /*0940*/  FADD R13, R24, R13 ;  /* 0x0000000d180d7221 */ /* 0x004fca0000000000 */
[----:B------:R3:W-:Y:S04]  /*0950*/  STG.E desc[UR6][R4.64], R13 ;  /* 0x0000000d04007986 */ /* 0x0007e8000c101906 */
[----:B------:R-:W2:Y:S04]  /*0960*/  LDG.E R20, desc[UR6][R20.64] ;  /* 0x0000000614147981 */ /* 0x000ea8000c1e1900 */
[----:B0-----:R-:W2:Y:S01]  /*0970*/  LDG.E R15, desc[UR6][R18.64] ;  /* 0x00000006120f7981 */ /* 0x001ea2000c1e1900 */
[----:B------:R-:W-:-:S04]  /*0980*/  LEA R14, R7, R14, 0x2 ;  /* 0x0000000e070e7211 */ /* 0x000fc800078e10ff */
[----:B------:R-:W-:Y:S01]  /*0990*/  ISETP.GE.AND P0, PT, R14, R11, PT ;  /* 0x0000000b0e00720c */ /* 0x000fe20003f06270 */
[----:B--2---:R-:W-:-:S05]  /*09a0*/  FADD R15, R20, R15 ;  /* 0x0000000f140f7221 */ /* 0x004fca0000000000 */
[----:B------:R3:W-:Y:S07]  /*09b0*/  STG.E desc[UR6][R18.64], R15 ;  /* 0x0000000f12007986 */ /* 0x0007ee000c101906 */
[----:B------:R-:W-:Y:S05]  /*09c0*/  @!P0 BRA `(.L_x_31) ;  /* 0xfffffffc00208947 */ /* 0x000fea000383ffff */
.L_x_28:
[----:B------:R-:W-:Y:S05]  /*09d0*/  BSYNC.RECONVERGENT B0 ;  /* 0x0000000000007941 */ /* 0x000fea0003800200 */
.L_x_27:
[----:B------:R-:W4:Y:S01]  /*09e0*/  LDCU UR4, c[0x0][0x374] ;  /* 0x00006e80ff0477ac */ /* 0x000f220008000800 */
[----:B------:R-:W5:Y:S01]  /*09f0*/  LDCU UR5, c[0x0][0x3a4] ;  /* 0x00007480ff0577ac */ /* 0x000f620008000800 */
[----:B----4-:R-:W-:-:S05]  /*0a00*/  IMAD R9, R0, UR4, R9 ;  /* 0x0000000400097c24 */ /* 0x010fca000f8e0209 */
[----:B-----5:R-:W-:-:S13]  /*0a10*/  ISETP.GE.AND P0, PT, R9, UR5, PT ;  /* 0x0000000509007c0c */ /* 0x020fda000bf06270 */
[----:B------:R-:W-:Y:S05]  /*0a20*/  @!P0 BRA `(.L_x_32) ;  /* 0xfffffff800188947 */ /* 0x000fea000383ffff */
[----:B------:R-:W-:Y:S05]  /*0a30*/  EXIT ;  /* 0x000000000000794d */ /* 0x000fea0003800000 */
.L_x_33:
        /* <DEDUP_REMOVED lines=12> */
.L_x_269:


//--------------------- .text._Z8sor_passiPfS_PKfS1_S1_S1_S1_S1_S1_S1_S1_S1_S1_fiii --------------------------
	.section	.text._Z8sor_passiPfS_PKfS1_S1_S1_S1_S1_S1_S1_S1_S1_S1_fiii,"ax",@progbits
	.align	128
        .global         _Z8sor_passiPfS_PKfS1_S1_S1_S1_S1_S1_S1_S1_S1_S1_fiii
        .type           _Z8sor_passiPfS_PKfS1_S1_S1_S1_S1_S1_S1_S1_S1_S1_fiii,@function
        .size           _Z8sor_passiPfS_PKfS1_S1_S1_S1_S1_S1_S1_S1_S1_S1_fiii,(.L_x_270 - _Z8sor_passiPfS_PKfS1_S1_S1_S1_S1_S1_S1_S1_S1_S1_fiii)
        .other          _Z8sor_passiPfS_PKfS1_S1_S1_S1_S1_S1_S1_S1_S1_S1_fiii,@"STO_CUDA_ENTRY STV_DEFAULT"
_Z8sor_passiPfS_PKfS1_S1_S1_S1_S1_S1_S1_S1_S1_S1_fiii:
.text._Z8sor_passiPfS_PKfS1_S1_S1_S1_S1_S1_S1_S1_S1_S1_fiii:
[----:B------:R-:W-:Y:S01]  /*0000*/  LDC R1, c[0x0][0x37c] ;  /* 0x0000df00ff017b82 */ /* 0x000fe20000000800 */
[----:B------:R-:W0:Y:S07]  /*0010*/  S2R R4, SR_TID.Y ;  /* 0x0000000000047919 */ /* 0x000e2e0000002200 */
[----:B------:R-:W1:Y:S01]  /*0020*/  LDC R7, c[0x0][0x360] ;  /* 0x0000d800ff077b82 */ /* 0x000e620000000800 */
[----:B------:R-:W2:Y:S01]  /*0030*/  LDCU UR6, c[0x0][0x3f8] ;  /* 0x00007f00ff0677ac */ /* 0x000ea20008000800 */
[----:B------:R-:W1:Y:S06]  /*0040*/  S2R R0, SR_TID.X ;  /* 0x0000000000007919 */ /* 0x000e6c0000002100 */
[----:B------:R-:W0:Y:S08]  /*0050*/  S2UR UR5, SR_CTAID.Y ;  /* 0x00000000000579c3 */ /* 0x000e300000002600 */
[----:B------:R-:W0:Y:S08]  /*0060*/  LDC R5, c[0x0][0x364] ;  /* 0x0000d900ff057b82 */ /* 0x000e300000000800 */
[----:B------:R-:W1:Y:S01]  /*0070*/  S2UR UR4, SR_CTAID.X ;  /* 0x00000000000479c3 */ /* 0x000e620000002500 */
[----:B0-----:R-:W-:-:S05]  /*0080*/  IMAD R4, R5, UR5, R4 ;  /* 0x0000000505047c24 */ /* 0x001fca000f8e0204 */
[----:B--2---:R-:W-:Y:S01]  /*0090*/  ISETP.GE.AND P0, PT, R4, UR6, PT ;  /* 0x0000000604007c0c */ /* 0x004fe2000bf06270 */
[----:B-1----:R-:W-:-:S12]  /*00a0*/  IMAD R0, R7, UR4, R0 ;  /* 0x0000000407007c24 */ /* 0x002fd8000f8e0200 */
[----:B------:R-:W-:Y:S05]  /*00b0*/  @P0 EXIT ;  /* 0x000000000000094d */ /* 0x000fea0003800000 */
[----:B------:R-:W0:Y:S01]  /*00c0*/  LDC.64 R8, c[0x0][0x3f0] ;  /* 0x0000fc00ff087b82 */ /* 0x000e220000000a00 */
[----:B------:R-:W1:Y:S01]  /*00d0*/  LDCU UR4, c[0x0][0x374] ;  /* 0x00006e80ff0477ac */ /* 0x000e620008000800 */
[----:B------:R-:W2:Y:S01]  /*00e0*/  LDCU UR5, c[0x0][0x370] ;  /* 0x00006e00ff0577ac */ /* 0x000ea20008000800 */
[----:B------:R-:W3:Y:S01]  /*00f0*/  LDCU.64 UR6, c[0x0][0x358] ;  /* 0x00006b00ff0677ac */ /* 0x000ee20008000a00 */
[----:B------:R-:W4:Y:S01]  /*0100*/  LDCU UR8, c[0x0][0x380] ;  /* 0x00007000ff0877ac */ /* 0x000f220008000800 */
[----:B------:R-:W0:Y:S01]  /*0110*/  LDCU UR9, c[0x0][0x3f0] ;  /* 0x00007e00ff0977ac */ /* 0x000e220008000800 */
[----:B-1----:R-:W-:Y:S01]  /*0120*/  IMAD R5, R5, UR4, RZ ;  /* 0x0000000405057c24 */ /* 0x002fe2000f8e02ff */
[----:B------:R-:W1:Y:S01]  /*0130*/  LDCU.64 UR10, c[0x0][0x3e8] ;  /* 0x00007d00ff0a77ac */ /* 0x000e620008000a00 */
[----:B--2---:R-:W-:Y:S01]  /*0140*/  IMAD R6, R7, UR5, RZ ;  /* 0x0000000507067c24 */ /* 0x004fe2000f8e02ff */
[----:B0-----:R-:W-:Y:S01]  /*0150*/  IADD3 R2, PT, PT, R9, -0x1, RZ ;  /* 0xffffffff09027810 */ /* 0x001fe20007ffe0ff */
[----:B------:R-:W-:Y:S01]  /*0160*/  FADD R3, -R8, 1 ;  /* 0x3f80000008037421 */ /* 0x000fe20000000100 */
[----:B------:R-:W0:Y:S01]  /*0170*/  LDCU.64 UR12, c[0x0][0x3a0] ;  /* 0x00007400ff0c77ac */ /* 0x000e220008000a00 */
[----:B-1-34-:R-:W2:Y:S05]  /*0180*/  LDCU.64 UR14, c[0x0][0x398] ;  /* 0x00007300ff0e77ac */ /* 0x01aeaa0008000a00 */
.L_x_39:
[----:B------:R-:W1:Y:S01]  /*0190*/  LDCU UR4, c[0x0][0x3f4] ;  /* 0x00007e80ff0477ac */ /* 0x000e620008000800 */
[----:B------:R-:W-:Y:S01]  /*01a0*/  BSSY.RECONVERGENT B0, `(.L_x_34) ;  /* 0x0000094000007945 */ /* 0x000fe20003800200 */
[----:B-1----:R-:W-:-:S13]  /*01b0*/  ISETP.GE.AND P0, PT, R0, UR4, PT ;  /* 0x0000000400007c0c */ /* 0x002fda000bf06270 */
[----:B---3--:R-:W-:Y:S05]  /*01c0*/  @P0 BRA `(.L_x_35) ;  /* 0x0000000800440947 */ /* 0x008fea0003800000 */
[----:B------:R-:W1:Y:S01]  /*01d0*/  LDC R7, c[0x0][0x3f8] ;  /* 0x0000fe00ff077b82 */ /* 0x000e620000000800 */
[----:B------:R-:W-:Y:S02]  /*01e0*/  IADD3 R8, PT, PT, R4, 0x1, RZ ;  /* 0x0000000104087810 */ /* 0x000fe40007ffe0ff */
[----:B------:R-:W-:Y:S02]  /*01f0*/  MOV R9, R0 ;  /* 0x0000000000097202 */ /* 0x000fe40000000f00 */
[----:B-1----:R-:W-:-:S04]  /*0200*/  IADD3 R7, PT, PT, R7, -0x1, RZ ;  /* 0xffffffff07077810 */ /* 0x002fc80007ffe0ff */
[----:B------:R-:W-:-:S13]  /*0210*/  ISETP.GE.AND P0, PT, R4, R7, PT ;  /* 0x000000070400720c */ /* 0x000fda0003f06270 */
[----:B------:R-:W-:-:S07]  /*0220*/  @P0 IADD3 R8, PT, PT, R4, RZ, RZ ;  /* 0x000000ff04080210 */ /* 0x000fce0007ffe0ff */
.L_x_38:
[----:B------:R-:W1:Y:S01]  /*0230*/  LDC R10, c[0x0][0x3f4] ;  /* 0x0000fd00ff0a7b82 */ /* 0x000e620000000800 */
[----:B------:R-:W-:Y:S01]  /*0240*/  ISETP.GE.AND P1, PT, R4, R7, PT ;  /* 0x000000070400720c */ /* 0x000fe20003f26270 */
[----:B---3--:R-:W-:Y:S01]  /*0250*/  HFMA2 R17, -RZ, RZ, 0, 0 ;  /* 0x00000000ff117431 */ /* 0x008fe200000001ff */
[----:B------:R-:W-:Y:S02]  /*0260*/  ISETP.GE.AND P0, PT, R9, R2, PT ;  /* 0x000000020900720c */ /* 0x000fe40003f06270 */
[----:B------:R-:W-:-:S03]  /*0270*/  MOV R22, RZ ;  /* 0x000000ff00167202 */ /* 0x000fc60000000f00 */
[----:B------:R-:W3:Y:S08]  /*0280*/  LDC.64 R14, c[0x0][0x3c0] ;  /* 0x0000f000ff0e7b82 */ /* 0x000ef00000000a00 */
[----:B------:R-:W4:Y:S08]  /*0290*/  LDC.64 R36, c[0x0][0x3a8] ;  /* 0x0000ea00ff247b82 */ /* 0x000f300000000a00 */
[----:B------:R-:W0:Y:S01]  /*02a0*/  LDC.64 R38, c[0x0][0x3b0] ;  /* 0x0000ec00ff267b82 */ /* 0x000e220000000a00 */
[----:B-1----:R-:W-:-:S04]  /*02b0*/  IMAD R29, R4, R10, R9 ;  /* 0x0000000a041d7224 */ /* 0x002fc800078e0209 */
[----:B---3--:R-:W-:-:S03]  /*02c0*/  IMAD.WIDE R14, R29, 0x4, R14 ;  /* 0x000000041d0e7825 */ /* 0x008fc600078e020e */
[----:B------:R-:W1:Y:S01]  /*02d0*/  LDC.64 R24, c[0x0][0x3b8] ;  /* 0x0000ee00ff187b82 */ /* 0x000e620000000a00 */
[----:B------:R-:W-:-:S04]  /*02e0*/  @!P1 IMAD.WIDE R20, R10, 0x4, R14 ;  /* 0x000000040a149825 */ /* 0x000fc800078e020e */
[C---:B----4-:R-:W-:Y:S01]  /*02f0*/  IMAD.WIDE R12, R29.reuse, 0x4, R36 ;  /* 0x000000041d0c7825 */ /* 0x050fe200078e0224 */
[----:B------:R3:W5:Y:S03]  /*0300*/  @!P1 LDG.E R17, desc[UR6][R20.64] ;  /* 0x0000000614119981 */ /* 0x000766000c1e1900 */
[----:B0-----:R-:W-:Y:S02]  /*0310*/  IMAD.WIDE R18, R29, 0x4, R38 ;  /* 0x000000041d127825 */ /* 0x001fe400078e0226 */
[----:B------:R3:W5:Y:S01]  /*0320*/  LDG.E R13, desc[UR6][R12.64] ;  /* 0x000000060c0d7981 */ /* 0x000762000c1e1900 */
[----:B------:R-:W-:Y:S01]  /*0330*/  IADD3 R11, PT, PT, R9, R4, RZ ;  /* 0x00000004090b7210 */ /* 0x000fe20007ffe0ff */
[----:B-1----:R-:W-:Y:S02]  /*0340*/  IMAD.WIDE R24, R29, 0x4, R24 ;  /* 0x000000041d187825 */ /* 0x002fe400078e0218 */
[----:B------:R3:W5:Y:S01]  /*0350*/  LDG.E R12, desc[UR6][R18.64] ;  /* 0x00000006120c7981 */ /* 0x000762000c1e1900 */
[----:B------:R-:W-:-:S03]  /*0360*/  LEA.HI R16, R11, R11, RZ, 0x1 ;  /* 0x0000000b0b107211 */ /* 0x000fc600078f08ff */
[----:B------:R3:W5:Y:S01]  /*0370*/  @!P0 LDG.E R22, desc[UR6][R24.64+0x4] ;  /* 0x0000040618168981 */ /* 0x000762000c1e1900 */
[----:B------:R-:W-:-:S04]  /*0380*/  LOP3.LUT R16, R16, 0xfffffffe, RZ, 0xc0, !PT ;  /* 0xfffffffe10107812 */ /* 0x000fc800078ec0ff */
[----:B------:R-:W-:-:S04]  /*0390*/  IADD3 R16, PT, PT, R11, -R16, RZ ;  /* 0x800000100b107210 */ /* 0x000fc80007ffe0ff */
[----:B------:R-:W-:Y:S01]  /*03a0*/  ISETP.NE.AND P0, PT, R16, UR8, PT ;  /* 0x0000000810007c0c */ /* 0x000fe2000bf05270 */
[----:B------:R-:W-:-:S12]  /*03b0*/  BSSY.RECONVERGENT B1, `(.L_x_36) ;  /* 0x0000068000017945 */ /* 0x000fd80003800200 */
[----:B---3--:R-:W-:Y:S05]  /*03c0*/  @P0 BRA `(.L_x_37) ;  /* 0x0000000400980947 */ /* 0x008fea0003800000 */
[----:B------:R-:W0:Y:S01]  /*03d0*/  LDC.64 R18, c[0x0][0x398] ;  /* 0x0000e600ff127b82 */ /* 0x000e220000000a00 */
[C---:B------:R-:W-:Y:S01]  /*03e0*/  ISETP.GE.AND P1, PT, R9.reuse, R2, PT ;  /* 0x000000020900720c */ /* 0x040fe20003f26270 */
[----:B------:R-:W3:Y:S01]  /*03f0*/  LDG.E R24, desc[UR6][R24.64] ;  /* 0x0000000618187981 */ /* 0x000ee2000c1e1900 */
[----:B------:R-:W-:Y:S02]  /*0400*/  ISETP.GT.AND P0, PT, R9, RZ, PT ;  /* 0x000000ff0900720c */ /* 0x000fe40003f04270 */
[C---:B------:R-:W-:Y:S01]  /*0410*/  IADD3 R23, PT, PT, R29.reuse, 0x1, RZ ;  /* 0x000000011d177810 */ /* 0x040fe20007ffe0ff */
[----:B------:R-:W4:Y:S01]  /*0420*/  LDG.E R16, desc[UR6][R14.64] ;  /* 0x000000060e107981 */ /* 0x000f22000c1e1900 */
[----:B------:R-:W-:-:S07]  /*0430*/  IADD3 R11, PT, PT, R29, -0x1, RZ ;  /* 0xffffffff1d0b7810 */ /* 0x000fce0007ffe0ff */
[C---:B------:R-:W-:Y:S02]  /*0440*/  @P1 IADD3 R23, PT, PT, R29.reuse, RZ, RZ ;  /* 0x000000ff1d171210 */ /* 0x040fe40007ffe0ff */
[----:B------:R-:W-:-:S03]  /*0450*/  @!P0 IADD3 R11, PT, PT, R29, RZ, RZ ;  /* 0x000000ff1d0b8210 */ /* 0x000fc60007ffe0ff */
[----:B------:R-:W-:-:S04]  /*0460*/  IMAD.WIDE R26, R23, 0x4, R36 ;  /* 0x00000004171a7825 */ /* 0x000fc800078e0224 */
[--C-:B0-----:R-:W-:Y:S01]  /*0470*/  IMAD.WIDE R20, R23, 0x4, R18.reuse ;  /* 0x0000000417147825 */ /* 0x101fe200078e0212 */
[----:B------:R-:W2:Y:S03]  /*0480*/  LDG.E R31, desc[UR6][R26.64] ;  /* 0x000000061a1f7981 */ /* 0x000ea6000c1e1900 */
[C---:B------:R-:W-:Y:S01]  /*0490*/  IMAD.WIDE R32, R11.reuse, 0x4, R18 ;  /* 0x000000040b207825 */ /* 0x040fe200078e0212 */
[----:B------:R0:W2:Y:S05]  /*04a0*/  LDG.E R30, desc[UR6][R20.64] ;  /* 0x00000006141e7981 */ /* 0x0000aa000c1e1900 */
[----:B------:R-:W3:Y:S01]  /*04b0*/  LDG.E R32, desc[UR6][R32.64] ;  /* 0x0000000620207981 */ /* 0x000ee2000c1e1900 */
[----:B0-----:R-:W-:-:S05]  /*04c0*/  IMAD.WIDE R20, R11, 0x4, R36 ;  /* 0x000000040b147825 */ /* 0x001fca00078e0224 */
[----:B------:R0:W3:Y:S01]  /*04d0*/  LDG.E R28, desc[UR6][R20.64] ;  /* 0x00000006141c7981 */ /* 0x0000e2000c1e1900 */
[----:B------:R-:W-:-:S05]  /*04e0*/  IMAD.WIDE R26, R23, 0x4, R38 ;  /* 0x00000004171a7825 */ /* 0x000fca00078e0226 */
[----:B------:R3:W4:Y:S01]  /*04f0*/  LDG.E R25, desc[UR6][R26.64] ;  /* 0x000000061a197981 */ /* 0x000722000c1e1900 */
[----:B0-----:R-:W0:Y:S01]  /*0500*/  LDC.64 R20, c[0x0][0x3a0] ;  /* 0x0000e800ff147b82 */ /* 0x001e220000000a00 */
[----:B------:R-:W-:Y:S02]  /*0510*/  IMAD R33, R8, R10, R9 ;  /* 0x0000000a08217224 */ /* 0x000fe400078e0209 */
[----:B--2---:R-:W-:Y:S01]  /*0520*/  FADD R14, R31, R30 ;  /* 0x0000001e1f0e7221 */ /* 0x004fe20000000000 */
[----:B------:R-:W-:-:S05]  /*0530*/  IMAD.WIDE R30, R11, 0x4, R38 ;  /* 0x000000040b1e7825 */ /* 0x000fca00078e0226 */
[----:B------:R0:W2:Y:S01]  /*0540*/  LDG.E R35, desc[UR6][R30.64] ;  /* 0x000000061e237981 */ /* 0x0000a2000c1e1900 */
[----:B---3--:R-:W-:Y:S01]  /*0550*/  FADD R26, R28, R32 ;  /* 0x000000201c1a7221 */ /* 0x008fe20000000000 */
[----:B------:R-:W-:-:S04]  /*0560*/  VIMNMX.U32 R28, PT, PT, R4, 0x1, !PT ;  /* 0x00000001041c7848 */ /* 0x000fc80007fe0000 */
[----:B------:R-:W-:Y:S01]  /*0570*/  IADD3 R28, PT, PT, R28, -0x1, RZ ;  /* 0xffffffff1c1c7810 */ /* 0x000fe20007ffe0ff */
[----:B0-----:R-:W-:-:S04]  /*0580*/  IMAD.WIDE R30, R23, 0x4, R20 ;  /* 0x00000004171e7825 */ /* 0x001fc800078e0214 */
[----:B------:R-:W-:Y:S01]  /*0590*/  IMAD R32, R28, R10, R9 ;  /* 0x0000000a1c207224 */ /* 0x000fe200078e0209 */
[----:B------:R0:W3:Y:S03]  /*05a0*/  LDG.E R15, desc[UR6][R30.64] ;  /* 0x000000061e0f7981 */ /* 0x0000e6000c1e1900 */
[----:B------:R-:W-:-:S04]  /*05b0*/  IMAD.WIDE R40, R32, 0x4, R38 ;  /* 0x0000000420287825 */ /* 0x000fc800078e0226 */
[----:B------:R-:W-:Y:S01]  /*05c0*/  IMAD.WIDE R38, R33, 0x4, R38 ;  /* 0x0000000421267825 */ /* 0x000fe200078e0226 */
[----:B------:R-:W3:Y:S03]  /*05d0*/  LDG.E R23, desc[UR6][R40.64] ;  /* 0x0000000628177981 */ /* 0x000ee6000c1e1900 */
[----:B0-----:R-:W-:Y:S02]  /*05e0*/  IMAD.WIDE R30, R11, 0x4, R20 ;  /* 0x000000040b1e7825 */ /* 0x001fe400078e0214 */
[----:B------:R0:W4:Y:S04]  /*05f0*/  LDG.E R11, desc[UR6][R38.64] ;  /* 0x00000006260b7981 */ /* 0x000128000c1e1900 */
[----:B------:R-:W2:Y:S01]  /*0600*/  LDG.E R31, desc[UR6][R30.64] ;  /* 0x000000061e1f7981 */ /* 0x000ea2000c1e1900 */
[----:B0-----:R-:W-:-:S04]  /*0610*/  IMAD.WIDE R38, R32, 0x4, R36 ;  /* 0x0000000420267825 */ /* 0x001fc800078e0224 */
[----:B------:R-:W-:Y:S01]  /*0620*/  IMAD.WIDE R36, R33, 0x4, R36 ;  /* 0x0000000421247825 */ /* 0x000fe200078e0224 */
[----:B------:R-:W3:Y:S04]  /*0630*/  LDG.E R30, desc[UR6][R38.64] ;  /* 0x00000006261e7981 */ /* 0x000ee8000c1e1900 */
[----:B------:R0:W4:Y:S02]  /*0640*/  LDG.E R34, desc[UR6][R36.64] ;  /* 0x0000000624227981 */ /* 0x000124000c1e1900 */
[----:B0-----:R-:W-:-:S04]  /*0650*/  IMAD.WIDE R36, R32, 0x4, R20 ;  /* 0x0000000420247825 */ /* 0x001fc800078e0214 */
[----:B------:R-:W-:Y:S01]  /*0660*/  IMAD.WIDE R20, R33, 0x4, R20 ;  /* 0x0000000421147825 */ /* 0x000fe200078e0214 */
[----:B------:R-:W-:Y:S01]  /*0670*/  SHF.R.S32.HI R38, RZ, 0x1f, R29 ;  /* 0x0000001fff267819 */ /* 0x000fe2000001141d */
[----:B------:R-:W4:Y:S04]  /*0680*/  LDG.E R27, desc[UR6][R36.64] ;  /* 0x00000006241b7981 */ /* 0x000f28000c1e1900 */
[----:B------:R0:W4:Y:S02]  /*0690*/  LDG.E R28, desc[UR6][R20.64] ;  /* 0x00000006141c7981 */ /* 0x000124000c1e1900 */
[----:B0-----:R-:W-:-:S05]  /*06a0*/  IMAD.WIDE R20, R32, 0x4, R18 ;  /* 0x0000000420147825 */ /* 0x001fca00078e0212 */
[----:B------:R0:W3:Y:S01]  /*06b0*/  LDG.E R32, desc[UR6][R20.64] ;  /* 0x0000000614207981 */ /* 0x0000e2000c1e1900 */
[----:B------:R-:W-:-:S05]  /*06c0*/  IMAD.WIDE R18, R33, 0x4, R18 ;  /* 0x0000000421127825 */ /* 0x000fca00078e0212 */
[----:B------:R1:W4:Y:S01]  /*06d0*/  LDG.E R33, desc[UR6][R18.64] ;  /* 0x0000000612217981 */ /* 0x000322000c1e1900 */
[C---:B0-----:R-:W-:Y:S02]  /*06e0*/  SHF.L.U32 R20, R29.reuse, 0x2, RZ ;  /* 0x000000021d147819 */ /* 0x041fe400000006ff */
[----:B------:R-:W-:Y:S02]  /*06f0*/  SHF.L.U64.HI R21, R29, 0x2, R38 ;  /* 0x000000021d157819 */ /* 0x000fe40000010226 */
[----:B-1----:R-:W-:-:S04]  /*0700*/  IADD3 R18, P0, PT, R20, UR10, RZ ;  /* 0x0000000a14127c10 */ /* 0x002fc8000ff1e0ff */
[----:B------:R-:W-:-:S05]  /*0710*/  IADD3.X R19, PT, PT, R21, UR11, RZ, P0, !PT ;  /* 0x0000000b15137c10 */ /* 0x000fca00087fe4ff */
[----:B------:R0:W4:Y:S02]  /*0720*/  LDG.E R29, desc[UR6][R18.64] ;  /* 0x00000006121d7981 */ /* 0x000124000c1e1900 */
[----:B0-----:R-:W-:-:S04]  /*0730*/  IADD3 R18, P0, PT, R20, UR12, RZ ;  /* 0x0000000c14127c10 */ /* 0x001fc8000ff1e0ff */
[----:B------:R-:W-:Y:S02]  /*0740*/  IADD3.X R19, PT, PT, R21, UR13, RZ, P0, !PT ;  /* 0x0000000d15137c10 */ /* 0x000fe400087fe4ff */
[----:B------:R-:W-:-:S04]  /*0750*/  IADD3 R20, P1, PT, R20, UR14, RZ ;  /* 0x0000000e14147c10 */ /* 0x000fc8000ff3e0ff */
[----:B------:R-:W-:-:S05]  /*0760*/  IADD3.X R21, PT, PT, R21, UR15, RZ, P1, !PT ;  /* 0x0000000f15157c10 */ /* 0x000fca0008ffe4ff */
[----:B------:R0:W4:Y:S02]  /*0770*/  LDG.E R20, desc[UR6][R20.64] ;  /* 0x0000000614147981 */ /* 0x000124000c1e1900 */
[----:B0-----:R-:W-:Y:S02]  /*0780*/  IMAD R21, R4, R10, R9 ;  /* 0x0000000a04157224 */ /* 0x001fe400078e0209 */
[----:B--2---:R-:W-:Y:S01]  /*0790*/  FADD R31, R35, R31 ;  /* 0x0000001f231f7221 */ /* 0x004fe20000000000 */
[----:B---3--:R-:W-:Y:S02]  /*07a0*/  FADD R30, R30, R32 ;  /* 0x000000201e1e7221 */ /* 0x008fe40000000000 */
[----:B------:R0:W2:Y:S02]  /*07b0*/  LDG.E R32, desc[UR6][R18.64] ;  /* 0x0000000612207981 */ /* 0x0000a4000c1e1900 */
[----:B0-----:R-:W0:Y:S01]  /*07c0*/  LDC.64 R18, c[0x0][0x3d8] ;  /* 0x0000f600ff127b82 */ /* 0x001e220000000a00 */
[----:B----4-:R-:W-:Y:S01]  /*07d0*/  FADD R11, R11, R28 ;  /* 0x0000001c0b0b7221 */ /* 0x010fe20000000000 */
[----:B------:R-:W-:Y:S01]  /*07e0*/  FADD R34, R34, R33 ;  /* 0x0000002122227221 */ /* 0x000fe20000000000 */
[----:B0-----:R-:W-:-:S05]  /*07f0*/  IMAD.WIDE R18, R21, 0x4, R18 ;  /* 0x0000000415127825 */ /* 0x001fca00078e0212 */
[----:B------:R0:W3:Y:S02]  /*0800*/  LDG.E R28, desc[UR6][R18.64] ;  /* 0x00000006121c7981 */ /* 0x0000e4000c1e1900 */
[----:B0-----:R-:W0:Y:S01]  /*0810*/  LDC.64 R18, c[0x0][0x3e0] ;  /* 0x0000f800ff127b82 */ /* 0x001e220000000a00 */
[----:B-----5:R-:W-:-:S07]  /*0820*/  FMUL R33, R34, R17 ;  /* 0x0000001122217220 */ /* 0x020fce0000400000 */
[----:B------:R-:W1:Y:S01]  /*0830*/  LDC.64 R34, c[0x0][0x3c8] ;  /* 0x0000f200ff227b82 */ /* 0x000e620000000a00 */
[----:B------:R-:W-:Y:S01]  /*0840*/  FFMA R26, R24, R26, R33 ;  /* 0x0000001a181a7223 */ /* 0x000fe20000000021 */
[----:B0-----:R-:W-:-:S05]  /*0850*/  IMAD.WIDE R18, R21, 0x4, R18 ;  /* 0x0000000415127825 */ /* 0x001fca00078e0212 */
[----:B------:R0:W4:Y:S02]  /*0860*/  LDG.E R33, desc[UR6][R18.64] ;  /* 0x0000000612217981 */ /* 0x000124000c1e1900 */
[----:B0-----:R-:W0:Y:S01]  /*0870*/  LDC.64 R18, c[0x0][0x3d0] ;  /* 0x0000f400ff127b82 */ /* 0x001e220000000a00 */
[----:B-1----:R-:W-:-:S06]  /*0880*/  IMAD.WIDE R34, R21, 0x4, R34 ;  /* 0x0000000415227825 */ /* 0x002fcc00078e0222 */
[----:B------:R-:W4:Y:S01]  /*0890*/  LDG.E R34, desc[UR6][R34.64] ;  /* 0x0000000622227981 */ /* 0x000f22000c1e1900 */
[----:B0-----:R-:W-:-:S05]  /*08a0*/  IMAD.WIDE R18, R21, 0x4, R18 ;  /* 0x0000000415127825 */ /* 0x001fca00078e0212 */
[----:B------:R-:W4:Y:S01]  /*08b0*/  LDG.E R21, desc[UR6][R18.64] ;  /* 0x0000000612157981 */ /* 0x000f22000c1e1900 */
[----:B------:R-:W-:Y:S01]  /*08c0*/  FFMA R37, R14, R22, R26 ;  /* 0x000000160e257223 */ /* 0x000fe2000000001a */
[----:B------:R-:W-:-:S04]  /*08d0*/  FADD R14, R24, R22 ;  /* 0x00000016180e7221 */ /* 0x000fc80000000000 */
[----:B------:R-:W-:Y:S01]  /*08e0*/  FADD R39, R14, R17 ;  /* 0x000000110e277221 */ /* 0x000fe20000000000 */
[----:B------:R-:W-:Y:S01]  /*08f0*/  FMUL R17, R11, R17 ;  /* 0x000000110b117220 */ /* 0x000fe20000400000 */
[C---:B------:R-:W-:Y:S02]  /*0900*/  FFMA R37, R16.reuse, R30, R37 ;  /* 0x0000001e10257223 */ /* 0x040fe40000000025 */
[----:B------:R-:W-:Y:S01]  /*0910*/  FADD R11, R16, R39 ;  /* 0x00000027100b7221 */ /* 0x000fe20000000000 */
[----:B------:R-:W-:Y:S01]  /*0920*/  FADD R14, R25, R15 ;  /* 0x0000000f190e7221 */ /* 0x000fe20000000000 */
[----:B------:R-:W-:Y:S02]  /*0930*/  FFMA R17, R24, R31, R17 ;  /* 0x0000001f18117223 */ /* 0x000fe40000000011 */
[----:B------:R-:W-:Y:S01]  /*0940*/  FFMA R37, R20, -R11, R37 ;  /* 0x8000000b14257223 */ /* 0x000fe20000000025 */
[----:B------:R-:W-:Y:S01]  /*0950*/  FADD R23, R23, R27 ;  /* 0x0000001b17177221 */ /* 0x000fe20000000000 */
[----:B------:R-:W-:-:S04]  /*0960*/  FFMA R17, R14, R22, R17 ;  /* 0x000000160e117223 */ /* 0x000fc80000000011 */
[----:B------:R-:W-:-:S04]  /*0970*/  FFMA R17, R16, R23, R17 ;  /* 0x0000001710117223 */ /* 0x000fc80000000011 */
[----:B--2---:R-:W-:Y:S01]  /*0980*/  FFMA R32, R32, -R11, R17 ;  /* 0x8000000b20207223 */ /* 0x004fe20000000011 */
[----:B---3--:R-:W-:-:S04]  /*0990*/  FADD R37, R37, -R28 ;  /* 0x8000001c25257221 */ /* 0x008fc80000000000 */
[----:B------:R-:W-:Y:S01]  /*09a0*/  FFMA R37, -R12, R29, R37 ;  /* 0x0000001d0c257223 */ /* 0x000fe20000000125 */
[----:B----4-:R-:W-:Y:S01]  /*09b0*/  FADD R32, R32, -R33 ;  /* 0x8000002120207221 */ /* 0x010fe20000000000 */
[----:B------:R-:W-:-:S04]  /*09c0*/  FMUL R34, R34, UR9 ;  /* 0x0000000922227c20 */ /* 0x000fc80008400000 */
[----:B------:R-:W-:-:S04]  /*09d0*/  FMUL R34, R37, R34 ;  /* 0x0000002225227220 */ /* 0x000fc80000400000 */
[----:B------:R-:W-:-:S04]  /*09e0*/  FFMA R13, R3, R13, R34 ;  /* 0x0000000d030d7223 */ /* 0x000fc80000000022 */
[----:B------:R-:W-:Y:S01]  /*09f0*/  FFMA R32, -R29, R13, R32 ;  /* 0x0000000d1d207223 */ /* 0x000fe20000000120 */
[----:B------:R-:W-:-:S04]  /*0a00*/  FMUL R21, R21, UR9 ;  /* 0x0000000915157c20 */ /* 0x000fc80008400000 */
[----:B------:R-:W-:-:S04]  /*0a10*/  FMUL R32, R32, R21 ;  /* 0x0000001520207220 */ /* 0x000fc80000400000 */
[----:B------:R-:W-:-:S07]  /*0a20*/  FFMA R12, R3, R12, R32 ;  /* 0x0000000c030c7223 */ /* 0x000fce0000000020 */
.L_x_37:
[----:B--2---:R-:W-:Y:S05]  /*0a30*/  BSYNC.RECONVERGENT B1 ;  /* 0x0000000000017941 */ /* 0x004fea0003800200 */
.L_x_36:
[----:B------:R-:W0:Y:S01]  /*0a40*/  LDC.64 R14, c[0x0][0x388] ;  /* 0x0000e200ff0e7b82 */ /* 0x000e220000000a00 */
[----:B------:R-:W-:Y:S01]  /*0a50*/  IMAD R11, R4, R10, R9 ;  /* 0x0000000a040b7224 */ /* 0x000fe200078e0209 */
[----:B------:R-:W-:-:S04]  /*0a60*/  IADD3 R9, PT, PT, R6, R9, RZ ;  /* 0x0000000906097210 */ /* 0x000fc80007ffe0ff */
[----:B------:R-:W-:Y:S02]  /*0a70*/  ISETP.GE.AND P0, PT, R9, R10, PT ;  /* 0x0000000a0900720c */ /* 0x000fe40003f06270 */
[----:B-----5:R-:W1:Y:S01]  /*0a80*/  LDC.64 R16, c[0x0][0x390] ;  /* 0x0000e400ff107b82 */ /* 0x020e620000000a00 */
[----:B0-----:R-:W-:-:S05]  /*0a90*/  IMAD.WIDE R14, R11, 0x4, R14 ;  /* 0x000000040b0e7825 */ /* 0x001fca00078e020e */
[----:B------:R3:W-:Y:S01]  /*0aa0*/  STG.E desc[UR6][R14.64], R13 ;  /* 0x0000000d0e007986 */ /* 0x0007e2000c101906 */
[----:B-1----:R-:W-:-:S05]  /*0ab0*/  IMAD.WIDE R16, R11, 0x4, R16 ;  /* 0x000000040b107825 */ /* 0x002fca00078e0210 */
[----:B------:R3:W-:Y:S01]  /*0ac0*/  STG.E desc[UR6][R16.64], R12 ;  /* 0x0000000c10007986 */ /* 0x0007e2000c101906 */
[----:B------:R-:W-:Y:S05]  /*0ad0*/  @!P0 BRA `(.L_x_38) ;  /* 0xfffffff400d48947 */ /* 0x000fea000383ffff */
.L_x_35:
[----:B0-2---:R-:W-:Y:S05]  /*0ae0*/  BSYNC.RECONVERGENT B0 ;  /* 0x0000000000007941 */ /* 0x005fea0003800200 */
.L_x_34:
[----:B------:R-:W0:Y:S01]  /*0af0*/  LDCU UR4, c[0x0][0x3f8] ;  /* 0x00007f00ff0477ac */ /* 0x000e220008000800 */
[----:B------:R-:W-:-:S04]  /*0b00*/  IADD3 R4, PT, PT, R5, R4, RZ ;  /* 0x0000000405047210 */ /* 0x000fc80007ffe0ff */
[----:B0-----:R-:W-:-:S13]  /*0b10*/  ISETP.GE.AND P0, PT, R4, UR4, PT ;  /* 0x0000000404007c0c */ /* 0x001fda000bf06270 */
[----:B------:R-:W-:Y:S05]  /*0b20*/  @!P0 BRA `(.L_x_39) ;  /* 0xfffffff400988947 */ /* 0x000fea000383ffff */
[----:B------:R-:W-:Y:S05]  /*0b30*/  EXIT ;  /* 0x000000000000794d */ /* 0x000fea0003800000 */
.L_x_40:
        /* <DEDUP_REMOVED lines=12> */
.L_x_270:


//--------------------- .text._Z26prepare_SOR_kernel_stage_2PfS_S_S_iii --------------------------
	.section	.text._Z26prepare_SOR_kernel_stage_2PfS_S_S_iii,"ax",@progbits
	.align	128
        .global         _Z26prepare_SOR_kernel_stage_2PfS_S_S_iii
        .type           _Z26prepare_SOR_kernel_stage_2PfS_S_S_iii,@function
        .size           _Z26prepare_SOR_kernel_stage_2PfS_S_S_iii,(.L_x_259 - _Z26prepare_SOR_kernel_stage_2PfS_S_S_iii)
        .other          _Z26prepare_SOR_kernel_stage_2PfS_S_S_iii,@"STO_CUDA_ENTRY STV_DEFAULT"
_Z26prepare_SOR_kernel_stage_2PfS_S_S_iii:
.text._Z26prepare_SOR_kernel_stage_2PfS_S_S_iii:
[----:B------:R-:W-:Y:S01]  /*0000*/  LDC R1, c[0x0][0x37c] ;  /* 0x0000df00ff017b82 */ /* 0x000fe20000000800 */
[----:B------:R-:W0:Y:S07]  /*0010*/  S2R R19, SR_TID.Y ;  /* 0x0000000000137919 */ /* 0x000e2e0000002200 */
[----:B------:R-:W1:Y:S01]  /*0020*/  LDC R20, c[0x0][0x360] ;  /* 0x0000d800ff147b82 */ /* 0x000e620000000800 */
[----:B------:R-:W1:Y:S07]  /*0030*/  S2R R17, SR_TID.X ;  /* 0x0000000000117919 */ /* 0x000e6e0000002100 */
[----:B------:R-:W0:Y:S08]  /*0040*/  S2UR UR5, SR_CTAID.Y ;  /* 0x00000000000579c3 */ /* 0x000e300000002600 */
[----:B------:R-:W0:Y:S08]  /*0050*/  LDC R16, c[0x0][0x364] ;  /* 0x0000d900ff107b82 */ /* 0x000e300000000800 */
[----:B------:R-:W2:Y:S08]  /*0060*/  LDC R18, c[0x0][0x3a4] ;  /* 0x0000e900ff127b82 */ /* 0x000eb00000000800 */
[----:B------:R-:W1:Y:S01]  /*0070*/  S2UR UR4, SR_CTAID.X ;  /* 0x00000000000479c3 */ /* 0x000e620000002500 */
[----:B0-----:R-:W-:-:S05]  /*0080*/  IMAD R19, R16, UR5, R19 ;  /* 0x0000000510137c24 */ /* 0x001fca000f8e0213 */
[----:B--2---:R-:W-:Y:S01]  /*0090*/  ISETP.GE.AND P0, PT, R19, R18, PT ;  /* 0x000000121300720c */ /* 0x004fe20003f06270 */
[----:B-1----:R-:W-:-:S12]  /*00a0*/  IMAD R17, R20, UR4, R17 ;  /* 0x0000000414117c24 */ /* 0x002fd8000f8e0211 */
[----:B------:R-:W-:Y:S05]  /*00b0*/  @P0 EXIT ;  /* 0x000000000000094d */ /* 0x000fea0003800000 */
[----:B------:R-:W0:Y:S01]  /*00c0*/  LDC R21, c[0x0][0x3a0] ;  /* 0x0000e800ff157b82 */ /* 0x000e220000000800 */
[----:B------:R-:W1:Y:S01]  /*00d0*/  LDCU UR4, c[0x0][0x370] ;  /* 0x00006e00ff0477ac */ /* 0x000e620008000800 */
[----:B------:R-:W-:Y:S01]  /*00e0*/  VIADD R18, R18, 0xffffffff ;  /* 0xffffffff12127836 */ /* 0x000fe20000000000 */
[----:B------:R-:W2:Y:S01]  /*00f0*/  LDCU.64 UR6, c[0x0][0x358] ;  /* 0x00006b00ff0677ac */ /* 0x000ea20008000a00 */
[----:B------:R-:W3:Y:S01]  /*0100*/  LDCU UR5, c[0x0][0x3a0] ;  /* 0x00007400ff0577ac */ /* 0x000ee20008000800 */
[----:B-1----:R-:W-:Y:S02]  /*0110*/  IMAD R20, R20, UR4, RZ ;  /* 0x0000000414147c24 */ /* 0x002fe4000f8e02ff */
[----:B0-23--:R-:W-:-:S07]  /*0120*/  VIADD R21, R21, 0xffffffff ;  /* 0xffffffff15157836 */ /* 0x00dfce0000000000 */
.L_x_50:
[----:B------:R-:W0:Y:S01]  /*0130*/  LDCU UR4, c[0x0][0x3a0] ;  /* 0x00007400ff0477ac */ /* 0x000e220008000800 */
[----:B------:R-:W-:Y:S01]  /*0140*/  BSSY.RECONVERGENT B0, `(.L_x_41) ;  /* 0x0000045000007945 */ /* 0x000fe20003800200 */
[----:B0-----:R-:W-:-:S13]  /*0150*/  ISETP.GE.AND P0, PT, R17, UR4, PT ;  /* 0x0000000411007c0c */ /* 0x001fda000bf06270 */
[----:B----4-:R-:W-:Y:S05]  /*0160*/  @P0 BRA `(.L_x_42) ;  /* 0x0000000400080947 */ /* 0x010fea0003800000 */
[----:B------:R-:W0:Y:S01]  /*0170*/  LDC.64 R4, c[0x0][0x390] ;  /* 0x0000e400ff047b82 */ /* 0x000e220000000a00 */
[----:B------:R-:W-:Y:S02]  /*0180*/  VIADDMNMX R22, R19, 0x1, R18, PT ;  /* 0x0000000113167846 */ /* 0x000fe40003800112 */
[----:B------:R-:W-:-:S05]  /*0190*/  MOV R24, R17 ;  /* 0x0000001100187202 */ /* 0x000fca0000000f00 */
[----:B------:R-:W1:Y:S08]  /*01a0*/  LDC.64 R6, c[0x0][0x398] ;  /* 0x0000e600ff067b82 */ /* 0x000e700000000a00 */
[----:B------:R-:W2:Y:S08]  /*01b0*/  LDC.64 R8, c[0x0][0x380] ;  /* 0x0000e000ff087b82 */ /* 0x000eb00000000a00 */
[----:B------:R-:W3:Y:S02]  /*01c0*/  LDC.64 R10, c[0x0][0x388] ;  /* 0x0000e200ff0a7b82 */ /* 0x000ee40000000a00 */
.L_x_49:
[----:B------:R-:W-:Y:S01]  /*01d0*/  VIADDMNMX R0, R24, 0x1, R21, PT ;  /* 0x0000000118007846 */ /* 0x000fe20003800115 */
[----:B----4-:R-:W-:-:S04]  /*01e0*/  IMAD R15, R19, UR5, R24 ;  /* 0x00000005130f7c24 */ /* 0x010fc8000f8e0218 */
[----:B------:R-:W-:Y:S02]  /*01f0*/  IMAD R3, R19, UR5, R0 ;  /* 0x0000000513037c24 */ /* 0x000fe4000f8e0200 */
[----:B------:R-:W-:Y:S02]  /*0200*/  IMAD R13, R22, UR5, R24 ;  /* 0x00000005160d7c24 */ /* 0x000fe4000f8e0218 */
[----:B--2---:R-:W-:-:S04]  /*0210*/  IMAD.WIDE R2, R3, 0x4, R8 ;  /* 0x0000000403027825 */ /* 0x004fc800078e0208 */
[C---:B------:R-:W-:Y:S01]  /*0220*/  IMAD.WIDE R26, R15.reuse, 0x4, R8 ;  /* 0x000000040f1a7825 */ /* 0x040fe200078e0208 */
[----:B------:R2:W4:Y:S03]  /*0230*/  LDG.E R0, desc[UR6][R2.64] ;  /* 0x0000000602007981 */ /* 0x000526000c1e1900 */
[--C-:B---3--:R-:W-:Y:S02]  /*0240*/  IMAD.WIDE R28, R15, 0x4, R10.reuse ;  /* 0x000000040f1c7825 */ /* 0x108fe400078e020a */
[----:B------:R-:W3:Y:S04]  /*0250*/  LDG.E R26, desc[UR6][R26.64] ;  /* 0x000000061a1a7981 */ /* 0x000ee8000c1e1900 */
[----:B------:R-:W5:Y:S01]  /*0260*/  LDG.E R28, desc[UR6][R28.64] ;  /* 0x000000061c1c7981 */ /* 0x000f62000c1e1900 */
[----:B--2---:R-:W-:-:S06]  /*0270*/  IMAD.WIDE R2, R13, 0x4, R10 ;  /* 0x000000040d027825 */ /* 0x004fcc00078e020a */
[----:B------:R-:W2:Y:S01]  /*0280*/  LDG.E R2, desc[UR6][R2.64] ;  /* 0x0000000602027981 */ /* 0x000ea2000c1e1900 */
[----:B0-----:R-:W-:-:S05]  /*0290*/  IMAD.WIDE R12, R15, 0x4, R4 ;  /* 0x000000040f0c7825 */ /* 0x001fca00078e0204 */
[----:B------:R-:W2:Y:S01]  /*02a0*/  LDG.E R23, desc[UR6][R12.64] ;  /* 0x000000060c177981 */ /* 0x000ea2000c1e1900 */
[----:B-1----:R-:W-:-:S05]  /*02b0*/  IMAD.WIDE R14, R15, 0x4, R6 ;  /* 0x000000040f0e7825 */ /* 0x002fca00078e0206 */
[----:B------:R-:W2:Y:S01]  /*02c0*/  LDG.E R25, desc[UR6][R14.64] ;  /* 0x000000060e197981 */ /* 0x000ea2000c1e1900 */
[----:B------:R-:W-:Y:S01]  /*02d0*/  ISETP.NE.AND P0, PT, R24, R21, PT ;  /* 0x000000151800720c */ /* 0x000fe20003f05270 */
[----:B------:R-:W-:Y:S01]  /*02e0*/  IMAD.IADD R24, R20, 0x1, R24 ;  /* 0x0000000114187824 */ /* 0x000fe200078e0218 */
[----:B------:R-:W-:Y:S04]  /*02f0*/  BSSY.RECONVERGENT B1, `(.L_x_43) ;  /* 0x0000017000017945 */ /* 0x000fe80003800200 */
[----:B------:R-:W-:Y:S02]  /*0300*/  ISETP.GE.AND P3, PT, R24, UR5, PT ;  /* 0x0000000518007c0c */ /* 0x000fe4000bf66270 */
[----:B----4-:R-:W-:Y:S02]  /*0310*/  FSEL R0, R0, RZ, P0 ;  /* 0x000000ff00007208 */ /* 0x010fe40000000000 */
[----:B------:R-:W-:-:S03]  /*0320*/  ISETP.NE.AND P0, PT, R19, R18, PT ;  /* 0x000000121300720c */ /* 0x000fc60003f05270 */
[----:B---3--:R-:W-:-:S04]  /*0330*/  FADD R27, R26, R0 ;  /* 0x000000001a1b7221 */ /* 0x008fc80000000000 */
[----:B-----5:R-:W-:Y:S01]  /*0340*/  FADD R27, R28, R27 ;  /* 0x0000001b1c1b7221 */ /* 0x020fe20000000000 */
[----:B--2---:R-:W-:-:S05]  /*0350*/  FSEL R0, R2, RZ, P0 ;  /* 0x000000ff02007208 */ /* 0x004fca0000000000 */
[----:B------:R-:W-:-:S04]  /*0360*/  FADD R0, R0, R27 ;  /* 0x0000001b00007221 */ /* 0x000fc80000000000 */
[----:B------:R-:W-:-:S04]  /*0370*/  FADD R26, R23, R0 ;  /* 0x00000000171a7221 */ /* 0x000fc80000000000 */
[----:B------:R-:W-:-:S05]  /*0380*/  VIADD R2, R26, 0x1800000 ;  /* 0x018000001a027836 */ /* 0x000fca0000000000 */
[----:B------:R-:W-:-:S04]  /*0390*/  LOP3.LUT R2, R2, 0x7f800000, RZ, 0xc0, !PT ;  /* 0x7f80000002027812 */ /* 0x000fc800078ec0ff */
[----:B------:R-:W-:Y:S01]  /*03a0*/  ISETP.GT.U32.AND P0, PT, R2, 0x1ffffff, PT ;  /* 0x01ffffff0200780c */ /* 0x000fe20003f04070 */
[----:B------:R-:W-:-:S12]  /*03b0*/  FADD R23, R25, R0 ;  /* 0x0000000019177221 */ /* 0x000fd80000000000 */
[----:B------:R-:W-:Y:S05]  /*03c0*/  @P0 BRA `(.L_x_44) ;  /* 0x0000000000140947 */ /* 0x000fea0003800000 */
[----:B------:R-:W-:Y:S02]  /*03d0*/  MOV R0, R26 ;  /* 0x0000001a00007202 */ /* 0x000fe40000000f00 */
[----:B------:R-:W-:-:S07]  /*03e0*/  MOV R25, 0x400 ;  /* 0x0000040000197802 */ /* 0x000fce0000000f00 */
[----:B------:R-:W-:Y:S05]  /*03f0*/  CALL.REL.NOINC `($__internal_2_$__cuda_sm20_rcp_rn_f32_slowpath) ;  /* 0x0000000000807944 */ /* 0x000fea0003c00000 */
[----:B------:R-:W-:Y:S01]  /*0400*/  IMAD.MOV.U32 R3, RZ, RZ, R27 ;  /* 0x000000ffff037224 */ /* 0x000fe200078e001b */
[----:B------:R-:W-:Y:S06]  /*0410*/  BRA `(.L_x_45) ;  /* 0x0000000000107947 */ /* 0x000fec0003800000 */
.L_x_44:
[----:B------:R-:W0:Y:S02]  /*0420*/  MUFU.RCP R3, R26 ;  /* 0x0000001a00037308 */ /* 0x000e240000001000 */
[----:B0-----:R-:W-:-:S04]  /*0430*/  FFMA R0, R26, R3, -1 ;  /* 0xbf8000001a007423 */ /* 0x001fc80000000003 */
[----:B------:R-:W-:-:S04]  /*0440*/  FADD.FTZ R0, -R0, -RZ ;  /* 0x800000ff00007221 */ /* 0x000fc80000010100 */
[----:B------:R-:W-:-:S07]  /*0450*/  FFMA R3, R3, R0, R3 ;  /* 0x0000000003037223 */ /* 0x000fce0000000003 */
.L_x_45:
[----:B------:R-:W-:Y:S05]  /*0460*/  BSYNC.RECONVERGENT B1 ;  /* 0x0000000000017941 */ /* 0x000fea0003800200 */
.L_x_43:
[----:B------:R-:W-:Y:S01]  /*0470*/  VIADD R0, R23, 0x1800000 ;  /* 0x0180000017007836 */ /* 0x000fe20000000000 */
[----:B------:R0:W-:Y:S01]  /*0480*/  STG.E desc[UR6][R12.64], R3 ;  /* 0x000000030c007986 */ /* 0x0001e2000c101906 */
[----:B------:R-:W-:Y:S03]  /*0490*/  BSSY.RECONVERGENT B1, `(.L_x_46) ;  /* 0x000000d000017945 */ /* 0x000fe60003800200 */
[----:B------:R-:W-:-:S04]  /*04a0*/  LOP3.LUT R0, R0, 0x7f800000, RZ, 0xc0, !PT ;  /* 0x7f80000000007812 */ /* 0x000fc800078ec0ff */
[----:B------:R-:W-:-:S13]  /*04b0*/  ISETP.GT.U32.AND P0, PT, R0, 0x1ffffff, PT ;  /* 0x01ffffff0000780c */ /* 0x000fda0003f04070 */
[----:B0-----:R-:W-:Y:S05]  /*04c0*/  @P0 BRA `(.L_x_47) ;  /* 0x0000000000140947 */ /* 0x001fea0003800000 */
[----:B------:R-:W-:Y:S02]  /*04d0*/  MOV R0, R23 ;  /* 0x0000001700007202 */ /* 0x000fe40000000f00 */
[----:B------:R-:W-:-:S07]  /*04e0*/  MOV R25, 0x500 ;  /* 0x0000050000197802 */ /* 0x000fce0000000f00 */
[----:B------:R-:W-:Y:S05]  /*04f0*/  CALL.REL.NOINC `($__internal_2_$__cuda_sm20_rcp_rn_f32_slowpath) ;  /* 0x0000000000407944 */ /* 0x000fea0003c00000 */
[----:B------:R-:W-:Y:S01]  /*0500*/  IMAD.MOV.U32 R3, RZ, RZ, R27 ;  /* 0x000000ffff037224 */ /* 0x000fe200078e001b */
[----:B------:R-:W-:Y:S06]  /*0510*/  BRA `(.L_x_48) ;  /* 0x0000000000107947 */ /* 0x000fec0003800000 */
.L_x_47:
[----:B------:R-:W0:Y:S02]  /*0520*/  MUFU.RCP R0, R23 ;  /* 0x0000001700007308 */ /* 0x000e240000001000 */
[----:B0-----:R-:W-:-:S04]  /*0530*/  FFMA R2, R23, R0, -1 ;  /* 0xbf80000017027423 */ /* 0x001fc80000000000 */
[----:B------:R-:W-:-:S04]  /*0540*/  FADD.FTZ R3, -R2, -RZ ;  /* 0x800000ff02037221 */ /* 0x000fc80000010100 */
[----:B------:R-:W-:-:S07]  /*0550*/  FFMA R3, R0, R3, R0 ;  /* 0x0000000300037223 */ /* 0x000fce0000000000 */
.L_x_48:
[----:B------:R-:W-:Y:S05]  /*0560*/  BSYNC.RECONVERGENT B1 ;  /* 0x0000000000017941 */ /* 0x000fea0003800200 */
.L_x_46:
[----:B------:R4:W-:Y:S01]  /*0570*/  STG.E desc[UR6][R14.64], R3 ;  /* 0x000000030e007986 */ /* 0x0009e2000c101906 */
[----:B------:R-:W-:Y:S05]  /*0580*/  @!P3 BRA `(.L_x_49) ;  /* 0xfffffffc0010b947 */ /* 0x000fea000383ffff */
.L_x_42:
[----:B------:R-:W-:Y:S05]  /*0590*/  BSYNC.RECONVERGENT B0 ;  /* 0x0000000000007941 */ /* 0x000fea0003800200 */
.L_x_41:
[----:B------:R-:W0:Y:S01]  /*05a0*/  LDCU UR4, c[0x0][0x374] ;  /* 0x00006e80ff0477ac */ /* 0x000e220008000800 */
[----:B------:R-:W1:Y:S01]  /*05b0*/  LDCU UR8, c[0x0][0x3a4] ;  /* 0x00007480ff0877ac */ /* 0x000e620008000800 */
[----:B0-----:R-:W-:-:S05]  /*05c0*/  IMAD R19, R16, UR4, R19 ;  /* 0x0000000410137c24 */ /* 0x001fca000f8e0213 */
[----:B-1----:R-:W-:-:S13]  /*05d0*/  ISETP.GE.AND P0, PT, R19, UR8, PT ;  /* 0x0000000813007c0c */ /* 0x002fda000bf06270 */
[----:B------:R-:W-:Y:S05]  /*05e0*/  @!P0 BRA `(.L_x_50) ;  /* 0xfffffff800d08947 */ /* 0x000fea000383ffff */
[----:B------:R-:W-:Y:S05]  /*05f0*/  EXIT ;  /* 0x000000000000794d */ /* 0x000fea0003800000 */
        .weak           $__internal_2_$__cuda_sm20_rcp_rn_f32_slowpath
        .type           $__internal_2_$__cuda_sm20_rcp_rn_f32_slowpath,@function
        .size           $__internal_2_$__cuda_sm20_rcp_rn_f32_slowpath,(.L_x_259 - $__internal_2_$__cuda_sm20_rcp_rn_f32_slowpath)
$__internal_2_$__cuda_sm20_rcp_rn_f32_slowpath:
[----:B------:R-:W-:Y:S01]  /*0600*/  SHF.L.U32 R26, R0, 0x1, RZ ;  /* 0x00000001001a7819 */ /* 0x000fe200000006ff */
[----:B------:R-:W-:Y:S03]  /*0610*/  BSSY.RECONVERGENT B2, `(.L_x_51) ;  /* 0x0000030000027945 */ /* 0x000fe60003800200 */
[----:B------:R-:W-:-:S04]  /*0620*/  SHF.R.U32.HI R26, RZ, 0x18, R26 ;  /* 0x00000018ff1a7819 */ /* 0x000fc8000001161a */
[----:B------:R-:W-:-:S13]  /*0630*/  ISETP.NE.U32.AND P0, PT, R26, RZ, PT ;  /* 0x000000ff1a00720c */ /* 0x000fda0003f05070 */
[----:B------:R-:W-:Y:S05]  /*0640*/  @P0 BRA `(.L_x_52) ;  /* 0x0000000000280947 */ /* 0x000fea0003800000 */
[----:B------:R-:W-:-:S05]  /*0650*/  IMAD.SHL.U32 R2, R0, 0x2, RZ ;  /* 0x0000000200027824 */ /* 0x000fca00078e00ff */
[----:B------:R-:W-:-:S13]  /*0660*/  ISETP.NE.AND P0, PT, R2, RZ, PT ;  /* 0x000000ff0200720c */ /* 0x000fda0003f05270 */
[----:B------:R-:W-:Y:S01]  /*0670*/  @P0 FFMA R3, R0, 1.84467440737095516160e+19, RZ ;  /* 0x5f80000000030823 */ /* 0x000fe200000000ff */
[----:B------:R-:W-:Y:S08]  /*0680*/  @!P0 MUFU.RCP R27, R0 ;  /* 0x00000000001b8308 */ /* 0x000ff00000001000 */
[----:B------:R-:W0:Y:S02]  /*0690*/  @P0 MUFU.RCP R2, R3 ;  /* 0x0000000300020308 */ /* 0x000e240000001000 */
[----:B0-----:R-:W-:-:S04]  /*06a0*/  @P0 FFMA R26, R3, R2, -1 ;  /* 0xbf800000031a0423 */ /* 0x001fc80000000002 */
[----:B------:R-:W-:-:S04]  /*06b0*/  @P0 FADD.FTZ R29, -R26, -RZ ;  /* 0x800000ff1a1d0221 */ /* 0x000fc80000010100 */
[----:B------:R-:W-:-:S04]  /*06c0*/  @P0 FFMA R2, R2, R29, R2 ;  /* 0x0000001d02020223 */ /* 0x000fc80000000002 */
[----:B------:R-:W-:Y:S01]  /*06d0*/  @P0 FFMA R27, R2, 1.84467440737095516160e+19, RZ ;  /* 0x5f800000021b0823 */ /* 0x000fe200000000ff */
[----:B------:R-:W-:Y:S06]  /*06e0*/  BRA `(.L_x_53) ;  /* 0x0000000000887947 */ /* 0x000fec0003800000 */
.L_x_52:
[----:B------:R-:W-:-:S04]  /*06f0*/  IADD3 R2, PT, PT, R26, -0xfd, RZ ;  /* 0xffffff031a027810 */ /* 0x000fc80007ffe0ff */
[----:B------:R-:W-:-:S13]  /*0700*/  ISETP.GT.U32.AND P0, PT, R2, 0x1, PT ;  /* 0x000000010200780c */ /* 0x000fda0003f04070 */
[----:B------:R-:W-:Y:S05]  /*0710*/  @P0 BRA `(.L_x_54) ;  /* 0x0000000000780947 */ /* 0x000fea0003800000 */
[----:B------:R-:W-:-:S04]  /*0720*/  LOP3.LUT R3, R0, 0x7fffff, RZ, 0xc0, !PT ;  /* 0x007fffff00037812 */ /* 0x000fc800078ec0ff */
[----:B------:R-:W-:-:S04]  /*0730*/  LOP3.LUT R28, R3, 0x3f800000, RZ, 0xfc, !PT ;  /* 0x3f800000031c7812 */ /* 0x000fc800078efcff */
[----:B------:R-:W0:Y:S02]  /*0740*/  MUFU.RCP R3, R28 ;  /* 0x0000001c00037308 */ /* 0x000e240000001000 */
[----:B0-----:R-:W-:Y:S01]  /*0750*/  FFMA R27, R28, R3, -1 ;  /* 0xbf8000001c1b7423 */ /* 0x001fe20000000003 */
[----:B------:R-:W-:-:S03]  /*0760*/  IADD3 R28, PT, PT, R26, -0xfc, RZ ;  /* 0xffffff041a1c7810 */ /* 0x000fc60007ffe0ff */
[----:B------:R-:W-:-:S04]  /*0770*/  FADD.FTZ R27, -R27, -RZ ;  /* 0x800000ff1b1b7221 */ /* 0x000fc80000010100 */
[CCC-:B------:R-:W-:Y:S01]  /*0780*/  FFMA.RM R29, R3.reuse, R27.reuse, R3.reuse ;  /* 0x0000001b031d7223 */ /* 0x1c0fe20000004003 */
[----:B------:R-:W-:Y:S01]  /*0790*/  FFMA.RP R3, R3, R27, R3 ;  /* 0x0000001b03037223 */ /* 0x000fe20000008003 */
[----:B------:R-:W-:-:S04]  /*07a0*/  IMAD.MOV.U32 R27, RZ, RZ, 0x3 ;  /* 0x00000003ff1b7424 */ /* 0x000fc800078e00ff */
[C---:B------:R-:W-:Y:S02]  /*07b0*/  FSETP.NEU.FTZ.AND P0, PT, R29.reuse, R3, PT ;  /* 0x000000031d00720b */ /* 0x040fe40003f1d000 */
[----:B------:R-:W-:Y:S02]  /*07c0*/  LOP3.LUT R3, R29, 0x7fffff, RZ, 0xc0, !PT ;  /* 0x007fffff1d037812 */ /* 0x000fe400078ec0ff */
[----:B------:R-:W-:Y:S02]  /*07d0*/  SHF.L.U32 R27, R27, R2, RZ ;  /* 0x000000021b1b7219 */ /* 0x000fe400000006ff */
[----:B------:R-:W-:Y:S02]  /*07e0*/  LOP3.LUT R3, R3, 0x800000, RZ, 0xfc, !PT ;  /* 0x0080000003037812 */ /* 0x000fe400078efcff */
[----:B------:R-:W-:Y:S02]  /*07f0*/  SEL R29, RZ, 0xffffffff, !P0 ;  /* 0xffffffffff1d7807 */ /* 0x000fe40004000000 */
[----:B------:R-:W-:-:S03]  /*0800*/  LOP3.LUT R27, R27, R3, RZ, 0xc0, !PT ;  /* 0x000000031b1b7212 */ /* 0x000fc600078ec0ff */
[----:B------:R-:W-:Y:S01]  /*0810*/  IMAD.MOV R26, RZ, RZ, -R29 ;  /* 0x000000ffff1a7224 */ /* 0x000fe200078e0a1d */
[----:B------:R-:W-:Y:S02]  /*0820*/  SHF.R.U32.HI R29, RZ, R2, R27 ;  /* 0x00000002ff1d7219 */ /* 0x000fe4000001161b */
[--C-:B------:R-:W-:Y:S02]  /*0830*/  SHF.R.U32.HI R27, RZ, R28, R3.reuse ;  /* 0x0000001cff1b7219 */ /* 0x100fe40000011603 */
[----:B------:R-:W-:Y:S02]  /*0840*/  LOP3.LUT P1, RZ, R26, R2, R3, 0xf8, !PT ;  /* 0x000000021aff7212 */ /* 0x000fe4000782f803 */
[C---:B------:R-:W-:Y:S02]  /*0850*/  LOP3.LUT P0, RZ, R29.reuse, 0x1, RZ, 0xc0, !PT ;  /* 0x000000011dff7812 */ /* 0x040fe4000780c0ff */
[----:B------:R-:W-:-:S04]  /*0860*/  LOP3.LUT P2, RZ, R29, 0x2, RZ, 0xc0, !PT ;  /* 0x000000021dff7812 */ /* 0x000fc8000784c0ff */
[----:B------:R-:W-:Y:S02]  /*0870*/  PLOP3.LUT P0, PT, P0, P1, P2, 0xe0, 0x0 ;  /* 0x000000000000781c */ /* 0x000fe40000703c20 */
[----:B------:R-:W-:Y:S02]  /*0880*/  LOP3.LUT P1, RZ, R0, 0x7fffff, RZ, 0xc0, !PT ;  /* 0x007fffff00ff7812 */ /* 0x000fe4000782c0ff */
[----:B------:R-:W-:-:S04]  /*0890*/  SEL R2, RZ, 0x1, !P0 ;  /* 0x00000001ff027807 */ /* 0x000fc80004000000 */
[----:B------:R-:W-:-:S04]  /*08a0*/  IADD3 R2, PT, PT, -R2, RZ, RZ ;  /* 0x000000ff02027210 */ /* 0x000fc80007ffe1ff */
[----:B------:R-:W-:-:S13]  /*08b0*/  ISETP.GE.AND P0, PT, R2, RZ, PT ;  /* 0x000000ff0200720c */ /* 0x000fda0003f06270 */
[----:B------:R-:W-:-:S05]  /*08c0*/  @!P0 VIADD R27, R27, 0x1 ;  /* 0x000000011b1b8836 */ /* 0x000fca0000000000 */
[----:B------:R-:W-:-:S04]  /*08d0*/  @!P1 SHF.L.U32 R27, R27, 0x1, RZ ;  /* 0x000000011b1b9819 */ /* 0x000fc800000006ff */
[----:B------:R-:W-:Y:S01]  /*08e0*/  LOP3.LUT R27, R27, 0x80000000, R0, 0xf8, !PT ;  /* 0x800000001b1b7812 */ /* 0x000fe200078ef800 */
[----:B------:R-:W-:Y:S06]  /*08f0*/  BRA `(.L_x_53) ;  /* 0x0000000000047947 */ /* 0x000fec0003800000 */
.L_x_54:
[----:B------:R0:W1:Y:S02]  /*0900*/  MUFU.RCP R27, R0 ;  /* 0x00000000001b7308 */ /* 0x0000640000001000 */
.L_x_53:
[----:B------:R-:W-:Y:S05]  /*0910*/  BSYNC.RECONVERGENT B2 ;  /* 0x0000000000027941 */ /* 0x000fea0003800200 */
.L_x_51:
[----:B------:R-:W-:Y:S02]  /*0920*/  HFMA2 R3, -RZ, RZ, 0, 0 ;  /* 0x00000000ff037431 */ /* 0x000fe400000001ff */
[----:B------:R-:W-:-:S04]  /*0930*/  IMAD.MOV.U32 R2, RZ, RZ, R25 ;  /* 0x000000ffff027224 */ /* 0x000fc800078e0019 */
[----:B01----:R-:W-:Y:S05]  /*0940*/  RET.REL.NODEC R2 `(_Z26prepare_SOR_kernel_stage_2PfS_S_S_iii) ;  /* 0xfffffff402ac7950 */ /* 0x003fea0003c3ffff */
.L_x_55:
        /* <DEDUP_REMOVED lines=11> */
.L_x_259:


//--------------------- .text._Z26prepare_SOR_kernel_stage_1PKfS0_S0_S0_S0_S0_S0_S0_S0_PfS1_S1_S1_S1_S1_S1_S0_S0_S0_S0_ffiii --------------------------
	.section	.text._Z26prepare_SOR_kernel_stage_1PKfS0_S0_S0_S0_S0_S0_S0_S0_PfS1_S1_S1_S1_S1_S1_S0_S0_S0_S0_ffiii,"ax",@progbits
	.align	128
        .global         _Z26prepare_SOR_kernel_stage_1PKfS0_S0_S0_S0_S0_S0_S0_S0_PfS1_S1_S1_S1_S1_S1_S0_S0_S0_S0_ffiii
        .type           _Z26prepare_SOR_kernel_stage_1PKfS0_S0_S0_S0_S0_S0_S0_S0_PfS1_S1_S1_S1_S1_S1_S0_S0_S0_S0_ffiii,@function
        .size           _Z26prepare_SOR_kernel_stage_1PKfS0_S0_S0_S0_S0_S0_S0_S0_PfS1_S1_S1_S1_S1_S1_S0_S0_S0_S0_ffiii,(.L_x_261 - _Z26prepare_SOR_kernel_stage_1PKfS0_S0_S0_S0_S0_S0_S0_S0_PfS1_S1_S1_S1_S1_S1_S0_S0_S0_S0_ffiii)
        .other          _Z26prepare_SOR_kernel_stage_1PKfS0_S0_S0_S0_S0_S0_S0_S0_PfS1_S1_S1_S1_S1_S1_S0_S0_S0_S0_ffiii,@"STO_CUDA_ENTRY STV_DEFAULT"
_Z26prepare_SOR_kernel_stage_1PKfS0_S0_S0_S0_S0_S0_S0_S0_PfS1_S1_S1_S1_S1_S1_S0_S0_S0_S0_ffiii:
.text._Z26prepare_SOR_kernel_stage_1PKfS0_S0_S0_S0_S0_S0_S0_S0_PfS1_S1_S1_S1_S1_S1_S0_S0_S0_S0_ffiii:
        /* <DEDUP_REMOVED lines=14> */
[----:B------:R-:W-:Y:S01]  /*00e0*/  BSSY.RECONVERGENT B1, `(.L_x_56) ;  /* 0x00002f8000017945 */ /* 0x000fe20003800200 */
[----:B------:R-:W-:Y:S01]  /*00f0*/  IADD3 R4, PT, PT, R4, -0x1, RZ ;  /* 0xffffffff04047810 */ /* 0x000fe20007ffe0ff */
[----:B------:R-:W2:Y:S01]  /*0100*/  LDCU UR5, c[0x0][0x370] ;  /* 0x00006e00ff0577ac */ /* 0x000ea20008000800 */
[----:B------:R-:W3:Y:S01]  /*0110*/  LDCU.64 UR6, c[0x0][0x358] ;  /* 0x00006b00ff0677ac */ /* 0x000ee20008000a00 */
[----:B------:R-:W4:Y:S01]  /*0120*/  LDCU UR9, c[0x0][0x428] ;  /* 0x00008500ff0977ac */ /* 0x000f220008000800 */
[----:B------:R-:W0:Y:S01]  /*0130*/  LDCU UR8, c[0x0][0x424] ;  /* 0x00008480ff0877ac */ /* 0x000e220008000800 */
[----:B-1----:R-:W-:Y:S01]  /*0140*/  IMAD R6, R6, UR4, RZ ;  /* 0x0000000406067c24 */ /* 0x002fe2000f8e02ff */
[----:B------:R-:W1:Y:S01]  /*0150*/  LDCU.128 UR12, c[0x0][0x400] ;  /* 0x00008000ff0c77ac */ /* 0x000e620008000c00 */
[----:B--2---:R-:W-:Y:S01]  /*0160*/  IMAD R7, R7, UR5, RZ ;  /* 0x0000000507077c24 */ /* 0x004fe2000f8e02ff */
[----:B0-----:R-:W-:Y:S01]  /*0170*/  IADD3 R5, PT, PT, R5, -0x1, RZ ;  /* 0xffffffff05057810 */ /* 0x001fe20007ffe0ff */
[----:B-1-34-:R-:W0:Y:S06]  /*0180*/  LDCU.128 UR16, c[0x0][0x410] ;  /* 0x00008200ff1077ac */ /* 0x01ae2c0008000c00 */
.L_x_92:
[----:B------:R-:W1:Y:S01]  /*0190*/  LDC R11, c[0x0][0x428] ;  /* 0x00010a00ff0b7b82 */ /* 0x000e620000000800 */
[----:B------:R-:W-:Y:S01]  /*01a0*/  BSSY.RECONVERGENT B0, `(.L_x_57) ;  /* 0x00002e7000007945 */ /* 0x000fe20003800200 */
[----:B-1----:R-:W-:-:S13]  /*01b0*/  ISETP.GE.AND P0, PT, R2, R11, PT ;  /* 0x0000000b0200720c */ /* 0x002fda0003f06270 */
[----:B----4-:R-:W-:Y:S05]  /*01c0*/  @P0 BRA `(.L_x_58) ;  /* 0x0000002c00900947 */ /* 0x010fea0003800000 */
[C---:B------:R-:W-:Y:S01]  /*01d0*/  VIMNMX R0, PT, PT, R3.reuse, 0x1, !PT ;  /* 0x0000000103007848 */ /* 0x040fe20007fe0100 */
[----:B------:R-:W-:Y:S01]  /*01e0*/  IMAD R8, R3, R11, RZ ;  /* 0x0000000b03087224 */ /* 0x000fe200078e02ff */
[----:B------:R-:W-:Y:S02]  /*01f0*/  I2FP.F32.U32 R9, R3 ;  /* 0x0000000300097245 */ /* 0x000fe40000201000 */
[----:B------:R-:W-:-:S05]  /*0200*/  IADD3 R0, PT, PT, R0, -0x1, RZ ;  /* 0xffffffff00007810 */ /* 0x000fca0007ffe0ff */
[----:B------:R-:W-:Y:S01]  /*0210*/  IMAD R10, R0, R11, RZ ;  /* 0x0000000b000a7224 */ /* 0x000fe200078e02ff */
[----:B------:R-:W-:-:S07]  /*0220*/  MOV R11, R2 ;  /* 0x00000002000b7202 */ /* 0x000fce0000000f00 */
.L_x_91:
[----:B----4-:R-:W1:Y:S01]  /*0230*/  LDC.64 R24, c[0x0][0x408] ;  /* 0x00010200ff187b82 */ /* 0x010e620000000a00 */
[----:B------:R-:W-:-:S07]  /*0240*/  IADD3 R45, PT, PT, R8, R11, RZ ;  /* 0x0000000b082d7210 */ /* 0x000fce0007ffe0ff */
[----:B------:R-:W2:Y:S01]  /*0250*/  LDC.64 R30, c[0x0][0x400] ;  /* 0x00010000ff1e7b82 */ /* 0x000ea20000000a00 */
[----:B-1----:R-:W-:-:S05]  /*0260*/  IMAD.WIDE R42, R45, 0x4, R24 ;  /* 0x000000042d2a7825 */ /* 0x002fca00078e0218 */
[----:B------:R-:W3:Y:S01]  /*0270*/  LDG.E R32, desc[UR6][R42.64] ;  /* 0x000000062a207981 */ /* 0x000ee2000c1e1900 */
[----:B--2---:R-:W-:-:S05]  /*0280*/  IMAD.WIDE R40, R45, 0x4, R30 ;  /* 0x000000042d287825 */ /* 0x004fca00078e021e */
[----:B------:R-:W2:Y:S01]  /*0290*/  LDG.E R34, desc[UR6][R40.64] ;  /* 0x0000000628227981 */ /* 0x000ea2000c1e1900 */
[----:B------:R-:W-:Y:S02]  /*02a0*/  I2FP.F32.S32 R33, R11 ;  /* 0x0000000b00217245 */ /* 0x000fe40000201400 */
[----:B------:R-:W-:Y:S02]  /*02b0*/  I2FP.F32.S32 R22, R5 ;  /* 0x0000000500167245 */ /* 0x000fe40000201400 */
[----:B------:R-:W-:Y:S01]  /*02c0*/  I2FP.F32.U32 R23, R4 ;  /* 0x0000000400177245 */ /* 0x000fe20000201000 */
[----:B------:R-:W-:Y:S01]  /*02d0*/  BSSY.RECONVERGENT B2, `(.L_x_59) ;  /* 0x0000034000027945 */ /* 0x000fe20003800200 */
[----:B------:R-:W-:Y:S02]  /*02e0*/  HFMA2 R26, -RZ, RZ, 0, 0 ;  /* 0x00000000ff1a7431 */ /* 0x000fe400000001ff */
[----:B---3--:R-:W-:Y:S01]  /*02f0*/  FADD R0, R9, R32 ;  /* 0x0000002009007221 */ /* 0x008fe20000000000 */
[----:B------:R-:W-:Y:S01]  /*0300*/  FSETP.GEU.AND P0, PT, R32, -R9, PT ;  /* 0x800000092000720b */ /* 0x000fe20003f0e000 */
[C---:B--2---:R-:W-:Y:S01]  /*0310*/  FADD R28, R34.reuse, R33 ;  /* 0x00000021221c7221 */ /* 0x044fe20000000000 */
[----:B------:R-:W-:-:S02]  /*0320*/  FSETP.GEU.AND P1, PT, R34, -R33, PT ;  /* 0x800000212200720b */ /* 0x000fc40003f2e000 */
[----:B------:R-:W-:Y:S02]  /*0330*/  FSETP.GT.OR P0, PT, R0, R23, !P0 ;  /* 0x000000170000720b */ /* 0x000fe40004704400 */
[----:B------:R-:W-:-:S04]  /*0340*/  FSETP.GT.OR P1, PT, R28, R22, !P1 ;  /* 0x000000161c00720b */ /* 0x000fc80004f24400 */
[----:B------:R-:W-:-:S13]  /*0350*/  PLOP3.LUT P3, PT, P1, P0, PT, 0xf8, 0x8f ;  /* 0x00000000008f781c */ /* 0x000fda0000f61f70 */
[----:B------:R-:W-:Y:S05]  /*0360*/  @P3 BRA `(.L_x_60) ;  /* 0x0000000000a83947 */ /* 0x000fea0003800000 */
[----:B------:R-:W1:Y:S01]  /*0370*/  F2I.TRUNC.NTZ R14, R28 ;  /* 0x0000001c000e7305 */ /* 0x000e62000020f100 */
[----:B------:R-:W2:Y:S07]  /*0380*/  LDC.64 R12, c[0x0][0x388] ;  /* 0x0000e200ff0c7b82 */ /* 0x000eae0000000a00 */
[----:B------:R-:W3:Y:S01]  /*0390*/  F2I.TRUNC.NTZ R15, R0 ;  /* 0x00000000000f7305 */ /* 0x000ee2000020f100 */
[----:B-1----:R-:W-:Y:S02]  /*03a0*/  VIADDMNMX.RELU R21, R14, 0x1, R5, PT ;  /* 0x000000010e157846 */ /* 0x002fe40003801105 */
[----:B------:R-:W-:-:S02]  /*03b0*/  VIMNMX.RELU R19, PT, PT, R5, R14, PT ;  /* 0x0000000e05137248 */ /* 0x000fc40003fe1100 */
[----:B---3--:R-:W-:Y:S02]  /*03c0*/  VIMNMX.RELU R26, PT, PT, R4, R15, PT ;  /* 0x0000000f041a7248 */ /* 0x008fe40003fe1100 */
[----:B------:R-:W-:-:S03]  /*03d0*/  VIADDMNMX.RELU R18, R15, 0x1, R4, PT ;  /* 0x000000010f127846 */ /* 0x000fc60003801104 */
[--C-:B------:R-:W-:Y:S02]  /*03e0*/  IMAD R37, R26, UR9, R21.reuse ;  /* 0x000000091a257c24 */ /* 0x100fe4000f8e0215 */
[----:B------:R-:W-:Y:S02]  /*03f0*/  IMAD R39, R18, UR9, R21 ;  /* 0x0000000912277c24 */ /* 0x000fe4000f8e0215 */
[----:B--2---:R-:W-:-:S04]  /*0400*/  IMAD.WIDE R36, R37, 0x4, R12 ;  /* 0x0000000425247825 */ /* 0x004fc800078e020c */
[----:B------:R-:W-:Y:S02]  /*0410*/  IMAD R17, R26, UR9, R19 ;  /* 0x000000091a117c24 */ /* 0x000fe4000f8e0213 */
[----:B------:R-:W-:Y:S01]  /*0420*/  IMAD.WIDE R38, R39, 0x4, R12 ;  /* 0x0000000427267825 */ /* 0x000fe200078e020c */
[----:B------:R-:W2:Y:S03]  /*0430*/  LDG.E R36, desc[UR6][R36.64] ;  /* 0x0000000624247981 */ /* 0x000ea6000c1e1900 */
        /* <DEDUP_REMOVED lines=12> */
[----:B-1----:R-:W-:Y:S08]  /*0500*/  F2F.F64.F32 R16, R35 ;  /* 0x0000002300107310 */ /* 0x002ff00000201800 */
[----:B----4-:R-:W0:Y:S08]  /*0510*/  F2F.F64.F32 R18, R18 ;  /* 0x0000001200127310 */ /* 0x010e300000201800 */
[----:B-----5:R-:W-:Y:S08]  /*0520*/  F2F.F64.F32 R12, R29 ;  /* 0x0000001d000c7310 */ /* 0x020ff00000201800 */
[----:B------:R-:W1:Y:S01]  /*0530*/  F2F.F64.F32 R14, R44 ;  /* 0x0000002c000e7310 */ /* 0x000e620000201800 */
[----:B0-----:R-:W-:-:S02]  /*0540*/  DFMA R16, R20, R18, R16 ;  /* 0x000000121410722b */ /* 0x001fc40000000010 */
[----:B-1----:R-:W-:Y:S01]  /*0550*/  DFMA R20, R20, R12, R14 ;  /* 0x0000000c1414722b */ /* 0x002fe2000000000e */
[----:B------:R-:W-:-:S07]  /*0560*/  I2FP.F32.U32 R13, R26 ;  /* 0x0000001a000d7245 */ /* 0x000fce0000201000 */
[----:B------:R-:W-:Y:S08]  /*0570*/  F2F.F32.F64 R16, R16 ;  /* 0x0000001000107310 */ /* 0x000ff00000301000 */
[----:B------:R-:W0:Y:S01]  /*0580*/  F2F.F32.F64 R20, R20 ;  /* 0x0000001400147310 */ /* 0x000e220000301000 */
[----:B------:R-:W-:-:S07]  /*0590*/  FADD R27, R0, -R13 ;  /* 0x8000000d001b7221 */ /* 0x000fce0000000000 */
[----:B------:R-:W1:Y:S01]  /*05a0*/  F2F.F64.F32 R18, R27 ;  /* 0x0000001b00127310 */ /* 0x000e620000201800 */
[----:B0-----:R-:W-:-:S07]  /*05b0*/  FMUL R29, R27, R20 ;  /* 0x000000141b1d7220 */ /* 0x001fce0000400000 */
[----:B------:R-:W-:Y:S08]  /*05c0*/  F2F.F64.F32 R14, R16 ;  /* 0x00000010000e7310 */ /* 0x000ff00000201800 */
[----:B------:R-:W0:Y:S01]  /*05d0*/  F2F.F64.F32 R12, R29 ;  /* 0x0000001d000c7310 */ /* 0x000e220000201800 */
[----:B-1----:R-:W-:-:S08]  /*05e0*/  DADD R18, -R18, 1 ;  /* 0x3ff0000012127429 */ /* 0x002fd00000000100 */
[----:B0-----:R-:W-:-:S06]  /*05f0*/  DFMA R12, R18, R14, R12 ;  /* 0x0000000e120c722b */ /* 0x001fcc000000000c */
[----:B------:R1:W2:Y:S05]  /*0600*/  F2F.F32.F64 R26, R12 ;  /* 0x0000000c001a7310 */ /* 0x0002aa0000301000 */
.L_x_60:
[----:B0-----:R-:W-:Y:S05]  /*0610*/  BSYNC.RECONVERGENT B2 ;  /* 0x0000000000027941 */ /* 0x001fea0003800200 */
.L_x_59:
[----:B------:R-:W0:Y:S01]  /*0620*/  F2I.TRUNC.NTZ R37, R9 ;  /* 0x0000000900257305 */ /* 0x000e22000020f100 */
[----:B------:R-:W-:Y:S01]  /*0630*/  FSETP.GT.AND P2, PT, R9, R23, PT ;  /* 0x000000170900720b */ /* 0x000fe20003f44000 */
[----:B------:R-:W-:Y:S01]  /*0640*/  BSSY.RECONVERGENT B2, `(.L_x_61) ;  /* 0x000002e000027945 */ /* 0x000fe20003800200 */
[----:B-1----:R-:W-:Y:S02]  /*0650*/  MOV R13, RZ ;  /* 0x000000ff000d7202 */ /* 0x002fe40000000f00 */
[----:B------:R-:W-:-:S04]  /*0660*/  FSETP.GT.OR P2, PT, R33, R22, P2 ;  /* 0x000000162100720b */ /* 0x000fc80001744400 */
[----:B------:R-:W-:Y:S02]  /*0670*/  ISETP.LT.OR P2, PT, R11, RZ, P2 ;  /* 0x000000ff0b00720c */ /* 0x000fe40001741670 */
[----:B0-----:R-:W-:Y:S02]  /*0680*/  VIMNMX.RELU R35, PT, PT, R4, R37, PT ;  /* 0x0000002504237248 */ /* 0x001fe40003fe1100 */
[----:B------:R-:W-:Y:S02]  /*0690*/  VIADDMNMX.RELU R37, R37, 0x1, R4, PT ;  /* 0x0000000125257846 */ /* 0x000fe40003801104 */
[----:B------:R-:W-:-:S05]  /*06a0*/  I2FP.F32.U32 R36, R35 ;  /* 0x0000002300247245 */ /* 0x000fca0000201000 */
[----:B------:R-:W-:-:S04]  /*06b0*/  FADD R36, R9, -R36 ;  /* 0x8000002409247221 */ /* 0x000fc80000000000 */
[----:B------:R-:W0:Y:S02]  /*06c0*/  F2F.F64.F32 R18, R36 ;  /* 0x0000002400127310 */ /* 0x000e240000201800 */
[----:B0-----:R-:W-:Y:S01]  /*06d0*/  DADD R18, -R18, 1 ;  /* 0x3ff0000012127429 */ /* 0x001fe20000000100 */
[----:B------:R-:W-:Y:S10]  /*06e0*/  @P2 BRA `(.L_x_62) ;  /* 0x00000000008c2947 */ /* 0x000ff40003800000 */
[----:B------:R-:W0:Y:S01]  /*06f0*/  F2I.TRUNC.NTZ R16, R33 ;  /* 0x0000002100107305 */ /* 0x000e22000020f100 */
[----:B------:R-:W1:Y:S01]  /*0700*/  LDC.64 R12, c[0x0][0x380] ;  /* 0x0000e000ff0c7b82 */ /* 0x000e620000000a00 */
[----:B0-----:R-:W-:Y:S02]  /*0710*/  VIADDMNMX.RELU R22, R16, 0x1, R5, PT ;  /* 0x0000000110167846 */ /* 0x001fe40003801105 */
[----:B------:R-:W-:-:S03]  /*0720*/  VIMNMX.RELU R14, PT, PT, R5, R16, PT ;  /* 0x00000010050e7248 */ /* 0x000fc60003fe1100 */
[--C-:B------:R-:W-:Y:S02]  /*0730*/  IMAD R47, R35, UR9, R22.reuse ;  /* 0x00000009232f7c24 */ /* 0x100fe4000f8e0216 */
[----:B------:R-:W-:Y:S02]  /*0740*/  IMAD R49, R37, UR9, R22 ;  /* 0x0000000925317c24 */ /* 0x000fe4000f8e0216 */
[----:B------:R-:W-:Y:S02]  /*0750*/  IMAD R17, R35, UR9, R14 ;  /* 0x0000000923117c24 */ /* 0x000fe4000f8e020e */
[----:B-1----:R-:W-:-:S04]  /*0760*/  IMAD.WIDE R46, R47, 0x4, R12 ;  /* 0x000000042f2e7825 */ /* 0x002fc800078e020c */
[----:B------:R-:W-:Y:S02]  /*0770*/  IMAD R39, R37, UR9, R14 ;  /* 0x0000000925277c24 */ /* 0x000fe4000f8e020e */
[--C-:B------:R-:W-:Y:S01]  /*0780*/  IMAD.WIDE R48, R49, 0x4, R12.reuse ;  /* 0x0000000431307825 */ /* 0x100fe200078e020c */
[----:B------:R-:W3:Y:S03]  /*0790*/  LDG.E R46, desc[UR6][R46.64] ;  /* 0x000000062e2e7981 */ /* 0x000ee6000c1e1900 */
[--C-:B------:R-:W-:Y:S02]  /*07a0*/  IMAD.WIDE R16, R17, 0x4, R12.reuse ;  /* 0x0000000411107825 */ /* 0x100fe400078e020c */
[----:B------:R-:W4:Y:S02]  /*07b0*/  LDG.E R48, desc[UR6][R48.64] ;  /* 0x0000000630307981 */ /* 0x000f24000c1e1900 */
[----:B------:R-:W-:-:S02]  /*07c0*/  IMAD.WIDE R38, R39, 0x4, R12 ;  /* 0x0000000427267825 */ /* 0x000fc400078e020c */
[----:B------:R-:W5:Y:S04]  /*07d0*/  LDG.E R20, desc[UR6][R16.64] ;  /* 0x0000000610147981 */ /* 0x000f68000c1e1900 */
[----:B------:R4:W2:Y:S01]  /*07e0*/  LDG.E R38, desc[UR6][R38.64] ;  /* 0x0000000626267981 */ /* 0x0008a2000c1e1900 */
[----:B------:R-:W-:-:S05]  /*07f0*/  I2FP.F32.U32 R14, R14 ;  /* 0x0000000e000e7245 */ /* 0x000fca0000201000 */
[----:B------:R-:W-:-:S04]  /*0800*/  FADD R27, R33, -R14 ;  /* 0x8000000e211b7221 */ /* 0x000fc80000000000 */
[----:B------:R-:W0:Y:S02]  /*0810*/  F2F.F64.F32 R22, R27 ;  /* 0x0000001b00167310 */ /* 0x000e240000201800 */
[----:B0-----:R-:W-:Y:S01]  /*0820*/  DADD R22, -R22, 1 ;  /* 0x3ff0000016167429 */ /* 0x001fe20000000100 */
[C---:B---3--:R-:W-:Y:S01]  /*0830*/  FMUL R29, R27.reuse, R46 ;  /* 0x0000002e1b1d7220 */ /* 0x048fe20000400000 */
[----:B----4-:R-:W-:-:S04]  /*0840*/  FMUL R39, R27, R48 ;  /* 0x000000301b277220 */ /* 0x010fc80000400000 */
[----:B------:R-:W-:Y:S08]  /*0850*/  F2F.F64.F32 R16, R29 ;  /* 0x0000001d00107310 */ /* 0x000ff00000201800 */
[----:B-----5:R-:W0:Y:S08]  /*0860*/  F2F.F64.F32 R20, R20 ;  /* 0x0000001400147310 */ /* 0x020e300000201800 */
[----:B--2---:R-:W-:Y:S08]  /*0870*/  F2F.F64.F32 R14, R38 ;  /* 0x00000026000e7310 */ /* 0x004ff00000201800 */
        /* <DEDUP_REMOVED lines=8> */
[----:B0-----:R-:W-:-:S10]  /*0900*/  DFMA R12, R18, R14, R12 ;  /* 0x0000000e120c722b */ /* 0x001fd4000000000c */
[----:B------:R0:W1:Y:S02]  /*0910*/  F2F.F32.F64 R13, R12 ;  /* 0x0000000c000d7310 */ /* 0x0000640000301000 */
.L_x_62:
[----:B------:R-:W-:Y:S05]  /*0920*/  BSYNC.RECONVERGENT B2 ;  /* 0x0000000000027941 */ /* 0x000fea0003800200 */
.L_x_61:
[----:B------:R-:W-:Y:S01]  /*0930*/  BSSY.RECONVERGENT B2, `(.L_x_63) ;  /* 0x000002e000027945 */ /* 0x000fe20003800200 */
[----:B012---:R-:W-:Y:S01]  /*0940*/  FADD R12, -R13, R26 ;  /* 0x0000001a0d0c7221 */ /* 0x007fe20000000100 */
[----:B------:R-:W-:Y:S02]  /*0950*/  MOV R13, RZ ;  /* 0x000000ff000d7202 */ /* 0x000fe40000000f00 */
[----:B------:R-:W-:Y:S05]  /*0960*/  @P3 BRA `(.L_x_64) ;  /* 0x0000000000a83947 */ /* 0x000fea0003800000 */
[----:B------:R-:W0:Y:S01]  /*0970*/  F2I.TRUNC.NTZ R16, R28 ;  /* 0x0000001c00107305 */ /* 0x000e22000020f100 */
[----:B------:R-:W1:Y:S07]  /*0980*/  LDC.64 R14, c[0x0][0x3a0] ;  /* 0x0000e800ff0e7b82 */ /* 0x000e6e0000000a00 */
[----:B------:R-:W2:Y:S01]  /*0990*/  F2I.TRUNC.NTZ R17, R0 ;  /* 0x0000000000117305 */ /* 0x000ea2000020f100 */
[----:B0-----:R-:W-:Y:S02]  /*09a0*/  VIMNMX.RELU R26, PT, PT, R5, R16, PT ;  /* 0x00000010051a7248 */ /* 0x001fe40003fe1100 */
[----:B------:R-:W-:-:S02]  /*09b0*/  VIADDMNMX.RELU R16, R16, 0x1, R5, PT ;  /* 0x0000000110107846 */ /* 0x000fc40003801105 */
[----:B--2---:R-:W-:Y:S02]  /*09c0*/  VIMNMX.RELU R13, PT, PT, R4, R17, PT ;  /* 0x00000011040d7248 */ /* 0x004fe40003fe1100 */
[----:B------:R-:W-:-:S03]  /*09d0*/  VIADDMNMX.RELU R17, R17, 0x1, R4, PT ;  /* 0x0000000111117846 */ /* 0x000fc60003801104 */
[--C-:B------:R-:W-:Y:S02]  /*09e0*/  IMAD R39, R13, UR9, R16.reuse ;  /* 0x000000090d277c24 */ /* 0x100fe4000f8e0210 */
[----:B------:R-:W-:Y:S02]  /*09f0*/  IMAD R47, R17, UR9, R16 ;  /* 0x00000009112f7c24 */ /* 0x000fe4000f8e0210 */
[----:B-1----:R-:W-:-:S04]  /*0a00*/  IMAD.WIDE R38, R39, 0x4, R14 ;  /* 0x0000000427267825 */ /* 0x002fc800078e020e */
        /* <DEDUP_REMOVED lines=11> */
[----:B------:R-:W1:Y:S02]  /*0ac0*/  F2F.F64.F32 R14, R49 ;  /* 0x00000031000e7310 */ /* 0x000e640000201800 */
[----:B-1----:R-:W-:Y:S01]  /*0ad0*/  DADD R14, -R14, 1 ;  /* 0x3ff000000e0e7429 */ /* 0x002fe20000000100 */
[----:B------:R-:W-:Y:S01]  /*0ae0*/  I2FP.F32.U32 R13, R13 ;  /* 0x0000000d000d7245 */ /* 0x000fe20000201000 */
[C---:B--2---:R-:W-:Y:S01]  /*0af0*/  FMUL R44, R49.reuse, R38 ;  /* 0x00000026312c7220 */ /* 0x044fe20000400000 */
[----:B---3--:R-:W-:-:S03]  /*0b00*/  FMUL R48, R49, R46 ;  /* 0x0000002e31307220 */ /* 0x008fc60000400000 */
[----:B0-----:R-:W-:Y:S08]  /*0b10*/  F2F.F64.F32 R22, R44 ;  /* 0x0000002c00167310 */ /* 0x001ff00000201800 */
[----:B----4-:R-:W0:Y:S08]  /*0b20*/  F2F.F64.F32 R26, R29 ;  /* 0x0000001d001a7310 */ /* 0x010e300000201800 */
[----:B-----5:R-:W-:Y:S08]  /*0b30*/  F2F.F64.F32 R20, R20 ;  /* 0x0000001400147310 */ /* 0x020ff00000201800 */
[----:B------:R-:W1:Y:S01]  /*0b40*/  F2F.F64.F32 R16, R48 ;  /* 0x0000003000107310 */ /* 0x000e620000201800 */
[----:B0-----:R-:W-:-:S02]  /*0b50*/  DFMA R22, R14, R26, R22 ;  /* 0x0000001a0e16722b */ /* 0x001fc40000000016 */
[----:B-1----:R-:W-:-:S08]  /*0b60*/  DFMA R26, R14, R20, R16 ;  /* 0x000000140e1a722b */ /* 0x002fd00000000010 */
        /* <DEDUP_REMOVED lines=9> */
[----:B------:R0:W1:Y:S05]  /*0c00*/  F2F.F32.F64 R13, R14 ;  /* 0x0000000e000d7310 */ /* 0x00006a0000301000 */
.L_x_64:
[----:B------:R-:W-:Y:S05]  /*0c10*/  BSYNC.RECONVERGENT B2 ;  /* 0x0000000000027941 */ /* 0x000fea0003800200 */
.L_x_63:
[----:B------:R-:W-:Y:S01]  /*0c20*/  BSSY.RECONVERGENT B2, `(.L_x_65) ;  /* 0x0000026000027945 */ /* 0x000fe20003800200 */
[----:B------:R-:W-:-:S03]  /*0c30*/  MOV R26, RZ ;  /* 0x000000ff001a7202 */ /* 0x000fc60000000f00 */
[----:B------:R-:W-:Y:S05]  /*0c40*/  @P2 BRA `(.L_x_66) ;  /* 0x00000000008c2947 */ /* 0x000fea0003800000 */
[----:B------:R-:W2:Y:S01]  /*0c50*/  F2I.TRUNC.NTZ R16, R33 ;  /* 0x0000002100107305 */ /* 0x000ea2000020f100 */
[----:B0-----:R-:W0:Y:S01]  /*0c60*/  LDC.64 R14, c[0x0][0x390] ;  /* 0x0000e400ff0e7b82 */ /* 0x001e220000000a00 */
[----:B--2---:R-:W-:Y:S02]  /*0c70*/  VIADDMNMX.RELU R44, R16, 0x1, R5, PT ;  /* 0x00000001102c7846 */ /* 0x004fe40003801105 */
[----:B------:R-:W-:-:S03]  /*0c80*/  VIMNMX.RELU R22, PT, PT, R5, R16, PT ;  /* 0x0000001005167248 */ /* 0x000fc60003fe1100 */
[--C-:B------:R-:W-:Y:S02]  /*0c90*/  IMAD R47, R37, UR9, R44.reuse ;  /* 0x00000009252f7c24 */ /* 0x100fe4000f8e022c */
[----:B------:R-:W-:Y:S02]  /*0ca0*/  IMAD R39, R35, UR9, R44 ;  /* 0x0000000923277c24 */ /* 0x000fe4000f8e022c */
        /* <DEDUP_REMOVED lines=9> */
[----:B------:R4:W5:Y:S01]  /*0d40*/  LDG.E R26, desc[UR6][R20.64] ;  /* 0x00000006141a7981 */ /* 0x000962000c1e1900 */
[----:B------:R-:W-:-:S05]  /*0d50*/  I2FP.F32.U32 R22, R22 ;  /* 0x0000001600167245 */ /* 0x000fca0000201000 */
[----:B------:R-:W-:-:S04]  /*0d60*/  FADD R49, R33, -R22 ;  /* 0x8000001621317221 */ /* 0x000fc80000000000 */
[----:B------:R-:W1:Y:S02]  /*0d70*/  F2F.F64.F32 R14, R49 ;  /* 0x00000031000e7310 */ /* 0x000e640000201800 */
[----:B-1----:R-:W-:Y:S01]  /*0d80*/  DADD R14, -R14, 1 ;  /* 0x3ff000000e0e7429 */ /* 0x002fe20000000100 */
[----:B--2---:R-:W-:-:S05]  /*0d90*/  FMUL R48, R49, R46 ;  /* 0x0000002e31307220 */ /* 0x004fca0000400000 */
[----:B0-----:R-:W-:Y:S01]  /*0da0*/  F2F.F64.F32 R16, R48 ;  /* 0x0000003000107310 */ /* 0x001fe20000201800 */
[----:B---3--:R-:W-:-:S07]  /*0db0*/  FMUL R44, R49, R38 ;  /* 0x00000026312c7220 */ /* 0x008fce0000400000 */
[----:B----4-:R-:W0:Y:S08]  /*0dc0*/  F2F.F64.F32 R20, R29 ;  /* 0x0000001d00147310 */ /* 0x010e300000201800 */
[----:B-----5:R-:W-:Y:S08]  /*0dd0*/  F2F.F64.F32 R26, R26 ;  /* 0x0000001a001a7310 */ /* 0x020ff00000201800 */
[----:B------:R-:W1:Y:S01]  /*0de0*/  F2F.F64.F32 R22, R44 ;  /* 0x0000002c00167310 */ /* 0x000e620000201800 */
[----:B0-----:R-:W-:-:S02]  /*0df0*/  DFMA R20, R14, R20, R16 ;  /* 0x000000140e14722b */ /* 0x001fc40000000010 */
[----:B-1----:R-:W-:-:S08]  /*0e00*/  DFMA R22, R14, R26, R22 ;  /* 0x0000001a0e16722b */ /* 0x002fd00000000016 */
[----:B------:R-:W0:Y:S08]  /*0e10*/  F2F.F32.F64 R21, R20 ;  /* 0x0000001400157310 */ /* 0x000e300000301000 */
[----:B------:R-:W1:Y:S01]  /*0e20*/  F2F.F32.F64 R22, R22 ;  /* 0x0000001600167310 */ /* 0x000e620000301000 */
[----:B0-----:R-:W-:-:S07]  /*0e30*/  FMUL R27, R36, R21 ;  /* 0x00000015241b7220 */ /* 0x001fce0000400000 */
[----:B------:R-:W-:Y:S08]  /*0e40*/  F2F.F64.F32 R14, R27 ;  /* 0x0000001b000e7310 */ /* 0x000ff00000201800 */
[----:B-1----:R-:W0:Y:S02]  /*0e50*/  F2F.F64.F32 R16, R22 ;  /* 0x0000001600107310 */ /* 0x002e240000201800 */
[----:B0-----:R-:W-:-:S06]  /*0e60*/  DFMA R14, R18, R16, R14 ;  /* 0x00000010120e722b */ /* 0x001fcc000000000e */
[----:B------:R2:W3:Y:S05]  /*0e70*/  F2F.F32.F64 R26, R14 ;  /* 0x0000000e001a7310 */ /* 0x0004ea0000301000 */
.L_x_66:
[----:B------:R-:W-:Y:S05]  /*0e80*/  BSYNC.RECONVERGENT B2 ;  /* 0x0000000000027941 */ /* 0x000fea0003800200 */
.L_x_65:
[----:B------:R-:W-:Y:S01]  /*0e90*/  BSSY.RECONVERGENT B2, `(.L_x_67) ;  /* 0x000008d000027945 */ /* 0x000fe20003800200 */
[----:B0-2---:R-:W-:Y:S02]  /*0ea0*/  CS2R R14, SRZ ;  /* 0x00000000000e7805 */ /* 0x005fe4000001ff00 */
[----:B------:R-:W-:Y:S01]  /*0eb0*/  MOV R16, RZ ;  /* 0x000000ff00107202 */ /* 0x000fe20000000f00 */
[----:B-1-3--:R-:W-:Y:S01]  /*0ec0*/  FADD R17, -R26, R13 ;  /* 0x0000000d1a117221 */ /* 0x00afe20000000100 */
[----:B------:R-:W-:Y:S06]  /*0ed0*/  @P1 BRA `(.L_x_68) ;  /* 0x0000000800201947 */ /* 0x000fec0003800000 */
[----:B------:R-:W-:Y:S01]  /*0ee0*/  BSSY.RECONVERGENT B3, `(.L_x_69) ;  /* 0x000002d000037945 */ /* 0x000fe20003800200 */
[----:B------:R-:W-:-:S03]  /*0ef0*/  HFMA2 R15, -RZ, RZ, 0, 0 ;  /* 0x00000000ff0f7431 */ /* 0x000fc600000001ff */
[----:B------:R-:W-:Y:S05]  /*0f00*/  @P0 BRA `(.L_x_70) ;  /* 0x0000000000a80947 */ /* 0x000fea0003800000 */
[----:B------:R-:W0:Y:S01]  /*0f10*/  F2I.TRUNC.NTZ R20, R28 ;  /* 0x0000001c00147305 */ /* 0x000e22000020f100 */
[----:B------:R-:W1:Y:S07]  /*0f20*/  LDC.64 R14, c[0x0][0x3c0] ;  /* 0x0000f000ff0e7b82 */ /* 0x000e6e0000000a00 */
[----:B------:R-:W2:Y:S01]  /*0f30*/  F2I.TRUNC.NTZ R23, R0 ;  /* 0x0000000000177305 */ /* 0x000ea2000020f100 */
[----:B0-----:R-:W-:Y:S02]  /*0f40*/  VIADDMNMX.RELU R39, R20, 0x1, R5, PT ;  /* 0x0000000114277846 */ /* 0x001fe40003801105 */
[----:B------:R-:W-:-:S02]  /*0f50*/  VIMNMX.RELU R21, PT, PT, R5, R20, PT ;  /* 0x0000001405157248 */ /* 0x000fc40003fe1100 */
[----:B--2---:R-:W-:-:S05]  /*0f60*/  VIMNMX.RELU R16, PT, PT, R4, R23, PT ;  /* 0x0000001704107248 */ /* 0x004fca0003fe1100 */
[C---:B------:R-:W-:Y:S02]  /*0f70*/  IMAD R27, R16.reuse, UR9, R39 ;  /* 0x00000009101b7c24 */ /* 0x040fe4000f8e0227 */
[----:B------:R-:W-:Y:S02]  /*0f80*/  IMAD R49, R16, UR9, R21 ;  /* 0x0000000910317c24 */ /* 0x000fe4000f8e0215 */
[----:B-1----:R-:W-:Y:S01]  /*0f90*/  IMAD.WIDE R26, R27, 0x4, R14 ;  /* 0x000000041b1a7825 */ /* 0x002fe200078e020e */
[----:B------:R-:W-:-:S03]  /*0fa0*/  VIADDMNMX.RELU R20, R23, 0x1, R4, PT ;  /* 0x0000000117147846 */ /* 0x000fc60003801104 */
[----:B------:R-:W-:Y:S01]  /*0fb0*/  IMAD.WIDE R48, R49, 0x4, R14 ;  /* 0x0000000431307825 */ /* 0x000fe200078e020e */
[----:B------:R-:W2:Y:S04]  /*0fc0*/  LDG.E R22, desc[UR6][R26.64] ;  /* 0x000000061a167981 */ /* 0x000ea8000c1e1900 */
[----:B------:R0:W3:Y:S01]  /*0fd0*/  LDG.E R29, desc[UR6][R48.64] ;  /* 0x00000006301d7981 */ /* 0x0000e2000c1e1900 */
[C---:B------:R-:W-:Y:S02]  /*0fe0*/  IMAD R39, R20.reuse, UR9, R39 ;  /* 0x0000000914277c24 */ /* 0x040fe4000f8e0227 */
[----:B------:R-:W-:Y:S02]  /*0ff0*/  IMAD R47, R20, UR9, R21 ;  /* 0x00000009142f7c24 */ /* 0x000fe4000f8e0215 */
[----:B------:R-:W-:-:S04]  /*1000*/  IMAD.WIDE R38, R39, 0x4, R14 ;  /* 0x0000000427267825 */ /* 0x000fc800078e020e */
[----:B------:R-:W-:Y:S02]  /*1010*/  IMAD.WIDE R46, R47, 0x4, R14 ;  /* 0x000000042f2e7825 */ /* 0x000fe400078e020e */
[----:B------:R-:W4:Y:S04]  /*1020*/  LDG.E R38, desc[UR6][R38.64] ;  /* 0x0000000626267981 */ /* 0x000f28000c1e1900 */
[----:B------:R-:W5:Y:S01]  /*1030*/  LDG.E R23, desc[UR6][R46.64] ;  /* 0x000000062e177981 */ /* 0x000f62000c1e1900 */
[----:B0-----:R-:W-:-:S05]  /*1040*/  I2FP.F32.U32 R49, R21 ;  /* 0x0000001500317245 */ /* 0x001fca0000201000 */
[----:B------:R-:W-:-:S04]  /*1050*/  FADD R49, R28, -R49 ;  /* 0x800000311c317221 */ /* 0x000fc80000000000 */
[----:B------:R-:W0:Y:S02]  /*1060*/  F2F.F64.F32 R14, R49 ;  /* 0x00000031000e7310 */ /* 0x000e240000201800 */
[----:B0-----:R-:W-:Y:S01]  /*1070*/  DADD R14, -R14, 1 ;  /* 0x3ff000000e0e7429 */ /* 0x001fe20000000100 */
[----:B--2---:R-:W-:-:S05]  /*1080*/  FMUL R44, R49, R22 ;  /* 0x00000016312c7220 */ /* 0x004fca0000400000 */
[----:B---3--:R-:W-:Y:S08]  /*1090*/  F2F.F64.F32 R20, R29 ;  /* 0x0000001d00147310 */ /* 0x008ff00000201800 */
[----:B------:R-:W0:Y:S01]  /*10a0*/  F2F.F64.F32 R26, R44 ;  /* 0x0000002c001a7310 */ /* 0x000e220000201800 */
[----:B----4-:R-:W-:-:S07]  /*10b0*/  FMUL R48, R49, R38 ;  /* 0x0000002631307220 */ /* 0x010fce0000400000 */
[----:B-----5:R-:W-:Y:S01]  /*10c0*/  F2F.F64.F32 R22, R23 ;  /* 0x0000001700167310 */ /* 0x020fe20000201800 */
[----:B0-----:R-:W-:-:S07]  /*10d0*/  DFMA R26, R14, R20, R26 ;  /* 0x000000140e1a722b */ /* 0x001fce000000001a */
[----:B------:R-:W0:Y:S02]  /*10e0*/  F2F.F64.F32 R20, R48 ;  /* 0x0000003000147310 */ /* 0x000e240000201800 */
[----:B0-----:R-:W-:Y:S01]  /*10f0*/  DFMA R46, R14, R22, R20 ;  /* 0x000000160e2e722b */ /* 0x001fe20000000014 */
[----:B------:R-:W-:-:S05]  /*1100*/  I2FP.F32.U32 R15, R16 ;  /* 0x00000010000f7245 */ /* 0x000fca0000201000 */
        /* <DEDUP_REMOVED lines=8> */
[----:B0-----:R-:W-:-:S10]  /*1190*/  DFMA R14, R14, R38, R20 ;  /* 0x000000260e0e722b */ /* 0x001fd40000000014 */
[----:B------:R0:W1:Y:S02]  /*11a0*/  F2F.F32.F64 R15, R14 ;  /* 0x0000000e000f7310 */ /* 0x0000640000301000 */
.L_x_70:
[----:B------:R-:W-:Y:S05]  /*11b0*/  BSYNC.RECONVERGENT B3 ;  /* 0x0000000000037941 */ /* 0x000fea0003800200 */
.L_x_69:
[----:B------:R-:W-:Y:S01]  /*11c0*/  BSSY.RECONVERGENT B3, `(.L_x_71) ;  /* 0x000002d000037945 */ /* 0x000fe20003800200 */
[----:B0-----:R-:W-:-:S03]  /*11d0*/  MOV R14, RZ ;  /* 0x000000ff000e7202 */ /* 0x001fc60000000f00 */
[----:B------:R-:W-:Y:S05]  /*11e0*/  @P0 BRA `(.L_x_72) ;  /* 0x0000000000a80947 */ /* 0x000fea0003800000 */
[----:B------:R-:W0:Y:S01]  /*11f0*/  F2I.TRUNC.NTZ R16, R28 ;  /* 0x0000001c00107305 */ /* 0x000e22000020f100 */
[----:B------:R-:W2:Y:S07]  /*1200*/  LDC.64 R20, c[0x0][0x3b0] ;  /* 0x0000ec00ff147b82 */ /* 0x000eae0000000a00 */
[----:B------:R-:W3:Y:S01]  /*1210*/  F2I.TRUNC.NTZ R27, R0 ;  /* 0x00000000001b7305 */ /* 0x000ee2000020f100 */
[----:B0-----:R-:W-:Y:S02]  /*1220*/  VIADDMNMX.RELU R29, R16, 0x1, R5, PT ;  /* 0x00000001101d7846 */ /* 0x001fe40003801105 */
[----:B------:R-:W-:-:S02]  /*1230*/  VIMNMX.RELU R23, PT, PT, R5, R16, PT ;  /* 0x0000001005177248 */ /* 0x000fc40003fe1100 */
[----:B---3--:R-:W-:Y:S02]  /*1240*/  VIMNMX.RELU R14, PT, PT, R4, R27, PT ;  /* 0x0000001b040e7248 */ /* 0x008fe40003fe1100 */
[----:B------:R-:W-:-:S03]  /*1250*/  VIADDMNMX.RELU R48, R27, 0x1, R4, PT ;  /* 0x000000011b307846 */ /* 0x000fc60003801104 */
[--C-:B------:R-:W-:Y:S02]  /*1260*/  IMAD R27, R14, UR9, R29.reuse ;  /* 0x000000090e1b7c24 */ /* 0x100fe4000f8e021d */
[----:B------:R-:W-:Y:S02]  /*1270*/  IMAD R39, R48, UR9, R29 ;  /* 0x0000000930277c24 */ /* 0x000fe4000f8e021d */
[----:B------:R-:W-:Y:S02]  /*1280*/  IMAD R47, R14, UR9, R23 ;  /* 0x000000090e2f7c24 */ /* 0x000fe4000f8e0217 */
[----:B--2---:R-:W-:-:S04]  /*1290*/  IMAD.WIDE R26, R27, 0x4, R20 ;  /* 0x000000041b1a7825 */ /* 0x004fc800078e0214 */
[--C-:B------:R-:W-:Y:S01]  /*12a0*/  IMAD.WIDE R38, R39, 0x4, R20.reuse ;  /* 0x0000000427267825 */ /* 0x100fe200078e0214 */
[----:B------:R-:W2:Y:S03]  /*12b0*/  LDG.E R16, desc[UR6][R26.64] ;  /* 0x000000061a107981 */ /* 0x000ea6000c1e1900 */
[----:B------:R-:W-:Y:S01]  /*12c0*/  IMAD.WIDE R46, R47, 0x4, R20 ;  /* 0x000000042f2e7825 */ /* 0x000fe200078e0214 */
[----:B------:R0:W3:Y:S04]  /*12d0*/  LDG.E R22, desc[UR6][R38.64] ;  /* 0x0000000626167981 */ /* 0x0000e8000c1e1900 */
[----:B------:R-:W4:Y:S01]  /*12e0*/  LDG.E R44, desc[UR6][R46.64] ;  /* 0x000000062e2c7981 */ /* 0x000f22000c1e1900 */
[----:B------:R-:W-:-:S04]  /*12f0*/  IMAD R29, R48, UR9, R23 ;  /* 0x00000009301d7c24 */ /* 0x000fc8000f8e0217 */
[----:B0-----:R-:W-:-:S05]  /*1300*/  IMAD.WIDE R38, R29, 0x4, R20 ;  /* 0x000000041d267825 */ /* 0x001fca00078e0214 */
[----:B------:R0:W5:Y:S01]  /*1310*/  LDG.E R29, desc[UR6][R38.64] ;  /* 0x00000006261d7981 */ /* 0x000162000c1e1900 */
[----:B------:R-:W-:-:S05]  /*1320*/  I2FP.F32.U32 R23, R23 ;  /* 0x0000001700177245 */ /* 0x000fca0000201000 */
[----:B------:R-:W-:-:S04]  /*1330*/  FADD R49, R28, -R23 ;  /* 0x800000171c317221 */ /* 0x000fc80000000000 */
[----:B------:R-:W1:Y:S02]  /*1340*/  F2F.F64.F32 R20, R49 ;  /* 0x0000003100147310 */ /* 0x000e640000201800 */
[----:B-1----:R-:W-:Y:S01]  /*1350*/  DADD R20, -R20, 1 ;  /* 0x3ff0000014147429 */ /* 0x002fe20000000100 */
[C---:B--2---:R-:W-:Y:S01]  /*1360*/  FMUL R48, R49.reuse, R16 ;  /* 0x0000001031307220 */ /* 0x044fe20000400000 */
[----:B---3--:R-:W-:-:S04]  /*1370*/  FMUL R16, R49, R22 ;  /* 0x0000001631107220 */ /* 0x008fc80000400000 */
[----:B------:R-:W-:Y:S08]  /*1380*/  F2F.F64.F32 R22, R48 ;  /* 0x0000003000167310 */ /* 0x000ff00000201800 */
[----:B----4-:R-:W1:Y:S08]  /*1390*/  F2F.F64.F32 R26, R44 ;  /* 0x0000002c001a7310 */ /* 0x010e700000201800 */
[----:B0-----:R-:W-:Y:S01]  /*13a0*/  F2F.F64.F32 R38, R16 ;  /* 0x0000001000267310 */ /* 0x001fe20000201800 */
[----:B-1----:R-:W-:-:S07]  /*13b0*/  DFMA R22, R20, R26, R22 ;  /* 0x0000001a1416722b */ /* 0x002fce0000000016 */
[----:B-----5:R-:W0:Y:S02]  /*13c0*/  F2F.F64.F32 R26, R29 ;  /* 0x0000001d001a7310 */ /* 0x020e240000201800 */
        /* <DEDUP_REMOVED lines=12> */
.L_x_72:
[----:B------:R-:W-:Y:S05]  /*1490*/  BSYNC.RECONVERGENT B3 ;  /* 0x0000000000037941 */ /* 0x000fea0003800200 */
.L_x_71:
[----:B------:R-:W-:Y:S01]  /*14a0*/  MOV R16, RZ ;  /* 0x000000ff00107202 */ /* 0x000fe20000000f00 */
[----:B------:R-:W-:Y:S06]  /*14b0*/  @P0 BRA `(.L_x_68) ;  /* 0x0000000000a80947 */ /* 0x000fec0003800000 */
[----:B------:R-:W3:Y:S01]  /*14c0*/  F2I.TRUNC.NTZ R16, R28 ;  /* 0x0000001c00107305 */ /* 0x000ee2000020f100 */
[----:B0-----:R-:W0:Y:S07]  /*14d0*/  LDC.64 R20, c[0x0][0x3a8] ;  /* 0x0000ea00ff147b82 */ /* 0x001e2e0000000a00 */
[----:B------:R-:W4:Y:S01]  /*14e0*/  F2I.TRUNC.NTZ R23, R0 ;  /* 0x0000000000177305 */ /* 0x000f22000020f100 */
[----:B---3--:R-:W-:Y:S02]  /*14f0*/  VIMNMX.RELU R38, PT, PT, R5, R16, PT ;  /* 0x0000001005267248 */ /* 0x008fe40003fe1100 */
[----:B------:R-:W-:-:S02]  /*1500*/  VIADDMNMX.RELU R16, R16, 0x1, R5, PT ;  /* 0x0000000110107846 */ /* 0x000fc40003801105 */
[----:B----4-:R-:W-:Y:S02]  /*1510*/  VIMNMX.RELU R29, PT, PT, R4, R23, PT ;  /* 0x00000017041d7248 */ /* 0x010fe40003fe1100 */
[----:B------:R-:W-:-:S03]  /*1520*/  VIADDMNMX.RELU R49, R23, 0x1, R4, PT ;  /* 0x0000000117317846 */ /* 0x000fc60003801104 */
[C---:B------:R-:W-:Y:S02]  /*1530*/  IMAD R23, R29.reuse, UR9, R16 ;  /* 0x000000091d177c24 */ /* 0x040fe4000f8e0210 */
[----:B------:R-:W-:Y:S02]  /*1540*/  IMAD R27, R29, UR9, R38 ;  /* 0x000000091d1b7c24 */ /* 0x000fe4000f8e0226 */
[----:B0-----:R-:W-:-:S04]  /*1550*/  IMAD.WIDE R22, R23, 0x4, R20 ;  /* 0x0000000417167825 */ /* 0x001fc800078e0214 */
[----:B------:R-:W-:Y:S02]  /*1560*/  IMAD.WIDE R26, R27, 0x4, R20 ;  /* 0x000000041b1a7825 */ /* 0x000fe400078e0214 */
[----:B------:R-:W3:Y:S02]  /*1570*/  LDG.E R22, desc[UR6][R22.64] ;  /* 0x0000000616167981 */ /* 0x000ee4000c1e1900 */
[C---:B------:R-:W-:Y:S02]  /*1580*/  IMAD R47, R49.reuse, UR9, R16 ;  /* 0x00000009312f7c24 */ /* 0x040fe4000f8e0210 */
[----:B------:R0:W4:Y:S01]  /*1590*/  LDG.E R39, desc[UR6][R26.64] ;  /* 0x000000061a277981 */ /* 0x000122000c1e1900 */
[----:B------:R-:W-:-:S04]  /*15a0*/  IMAD R49, R49, UR9, R38 ;  /* 0x0000000931317c24 */ /* 0x000fc8000f8e0226 */
[----:B0-----:R-:W-:-:S04]  /*15b0*/  IMAD.WIDE R26, R49, 0x4, R20 ;  /* 0x00000004311a7825 */ /* 0x001fc800078e0214 */
[----:B------:R-:W-:Y:S01]  /*15c0*/  IMAD.WIDE R20, R47, 0x4, R20 ;  /* 0x000000042f147825 */ /* 0x000fe200078e0214 */
[----:B------:R-:W5:Y:S04]  /*15d0*/  LDG.E R16, desc[UR6][R26.64] ;  /* 0x000000061a107981 */ /* 0x000f68000c1e1900 */
[----:B------:R0:W2:Y:S01]  /*15e0*/  LDG.E R44, desc[UR6][R20.64] ;  /* 0x00000006142c7981 */ /* 0x0000a2000c1e1900 */
[----:B------:R-:W-:-:S05]  /*15f0*/  I2FP.F32.U32 R47, R38 ;  /* 0x00000026002f7245 */ /* 0x000fca0000201000 */
[----:B------:R-:W-:-:S04]  /*1600*/  FADD R49, R28, -R47 ;  /* 0x8000002f1c317221 */ /* 0x000fc80000000000 */
[----:B0-----:R-:W0:Y:S02]  /*1610*/  F2F.F64.F32 R20, R49 ;  /* 0x0000003100147310 */ /* 0x001e240000201800 */
[----:B0-----:R-:W-:Y:S01]  /*1620*/  DADD R20, -R20, 1 ;  /* 0x3ff0000014147429 */ /* 0x001fe20000000100 */
[----:B------:R-:W-:-:S05]  /*1630*/  I2FP.F32.U32 R29, R29 ;  /* 0x0000001d001d7245 */ /* 0x000fca0000201000 */
[----:B------:R-:W-:Y:S01]  /*1640*/  FADD R29, R0, -R29 ;  /* 0x8000001d001d7221 */ /* 0x000fe20000000000 */
[C---:B---3--:R-:W-:Y:S01]  /*1650*/  FMUL R48, R49.reuse, R22 ;  /* 0x0000001631307220 */ /* 0x048fe20000400000 */
[----:B----4-:R-:W-:Y:S08]  /*1660*/  F2F.F64.F32 R26, R39 ;  /* 0x00000027001a7310 */ /* 0x010ff00000201800 */
[----:B------:R-:W0:Y:S01]  /*1670*/  F2F.F64.F32 R22, R48 ;  /* 0x0000003000167310 */ /* 0x000e220000201800 */
[----:B--2---:R-:W-:Y:S01]  /*1680*/  FMUL R38, R49, R44 ;  /* 0x0000002c31267220 */ /* 0x004fe20000400000 */
[----:B0-----:R-:W-:-:S06]  /*1690*/  DFMA R22, R20, R26, R22 ;  /* 0x0000001a1416722b */ /* 0x001fcc0000000016 */
[----:B-----5:R-:W-:Y:S08]  /*16a0*/  F2F.F64.F32 R26, R16 ;  /* 0x00000010001a7310 */ /* 0x020ff00000201800 */
[----:B------:R-:W0:Y:S02]  /*16b0*/  F2F.F64.F32 R38, R38 ;  /* 0x0000002600267310 */ /* 0x000e240000201800 */
[----:B0-----:R-:W-:-:S06]  /*16c0*/  DFMA R46, R20, R26, R38 ;  /* 0x0000001a142e722b */ /* 0x001fcc0000000026 */
[----:B------:R-:W-:Y:S08]  /*16d0*/  F2F.F32.F64 R22, R22 ;  /* 0x0000001600167310 */ /* 0x000ff00000301000 */
[----:B------:R-:W0:Y:S08]  /*16e0*/  F2F.F32.F64 R46, R46 ;  /* 0x0000002e002e7310 */ /* 0x000e300000301000 */
[----:B------:R-:W2:Y:S01]  /*16f0*/  F2F.F64.F32 R20, R29 ;  /* 0x0000001d00147310 */ /* 0x000ea20000201800 */
[----:B0-----:R-:W-:-:S07]  /*1700*/  FMUL R26, R29, R46 ;  /* 0x0000002e1d1a7220 */ /* 0x001fce0000400000 */
[----:B------:R-:W-:Y:S08]  /*1710*/  F2F.F64.F32 R22, R22 ;  /* 0x0000001600167310 */ /* 0x000ff00000201800 */
[----:B------:R-:W0:Y:S01]  /*1720*/  F2F.F64.F32 R26, R26 ;  /* 0x0000001a001a7310 */ /* 0x000e220000201800 */
[----:B--2---:R-:W-:-:S08]  /*1730*/  DADD R20, -R20, 1 ;  /* 0x3ff0000014147429 */ /* 0x004fd00000000100 */
[----:B0-----:R-:W-:-:S06]  /*1740*/  DFMA R20, R20, R22, R26 ;  /* 0x000000161414722b */ /* 0x001fcc000000001a */
[----:B------:R3:W4:Y:S05]  /*1750*/  F2F.F32.F64 R16, R20 ;  /* 0x0000001400107310 */ /* 0x00072a0000301000 */
.L_x_68:
[----:B------:R-:W-:Y:S05]  /*1760*/  BSYNC.RECONVERGENT B2 ;  /* 0x0000000000027941 */ /* 0x000fea0003800200 */
.L_x_67:
[----:B------:R-:W-:Y:S01]  /*1770*/  BSSY.RECONVERGENT B2, `(.L_x_73) ;  /* 0x0000026000027945 */ /* 0x000fe20003800200 */
[----:B------:R-:W-:-:S03]  /*1780*/  MOV R29, RZ ;  /* 0x000000ff001d7202 */ /* 0x000fc60000000f00 */
[----:B------:R-:W-:Y:S05]  /*1790*/  @P2 BRA `(.L_x_74) ;  /* 0x00000000008c2947 */ /* 0x000fea0003800000 */
[----:B------:R-:W5:Y:S01]  /*17a0*/  F2I.TRUNC.NTZ R22, R33 ;  /* 0x0000002100167305 */ /* 0x000f62000020f100 */
[----:B0--3--:R-:W0:Y:S01]  /*17b0*/  LDC.64 R20, c[0x0][0x398] ;  /* 0x0000e600ff147b82 */ /* 0x009e220000000a00 */
[----:B-----5:R-:W-:Y:S02]  /*17c0*/  VIMNMX.RELU R26, PT, PT, R5, R22, PT ;  /* 0x00000016051a7248 */ /* 0x020fe40003fe1100 */
[----:B------:R-:W-:-:S03]  /*17d0*/  VIADDMNMX.RELU R22, R22, 0x1, R5, PT ;  /* 0x0000000116167846 */ /* 0x000fc60003801105 */
[C---:B------:R-:W-:Y:S02]  /*17e0*/  IMAD R23, R37.reuse, UR9, R26 ;  /* 0x0000000925177c24 */ /* 0x040fe4000f8e021a */
[--C-:B------:R-:W-:Y:S02]  /*17f0*/  IMAD R51, R37, UR9, R22.reuse ;  /* 0x0000000925337c24 */ /* 0x100fe4000f8e0216 */
[----:B------:R-:W-:Y:S02]  /*1800*/  IMAD R49, R35, UR9, R22 ;  /* 0x0000000923317c24 */ /* 0x000fe4000f8e0216 */
[----:B0-----:R-:W-:-:S04]  /*1810*/  IMAD.WIDE R50, R51, 0x4, R20 ;  /* 0x0000000433327825 */ /* 0x001fc800078e0214 */
[--C-:B------:R-:W-:Y:S02]  /*1820*/  IMAD.WIDE R22, R23, 0x4, R20.reuse ;  /* 0x0000000417167825 */ /* 0x100fe400078e0214 */
[----:B------:R-:W3:Y:S02]  /*1830*/  LDG.E R50, desc[UR6][R50.64] ;  /* 0x0000000632327981 */ /* 0x000ee4000c1e1900 */
[----:B------:R-:W-:Y:S02]  /*1840*/  IMAD.WIDE R48, R49, 0x4, R20 ;  /* 0x0000000431307825 */ /* 0x000fe400078e0214 */
[----:B------:R-:W5:Y:S02]  /*1850*/  LDG.E R29, desc[UR6][R22.64] ;  /* 0x00000006161d7981 */ /* 0x000f64000c1e1900 */
[----:B------:R-:W-:Y:S02]  /*1860*/  IMAD R39, R35, UR9, R26 ;  /* 0x0000000923277c24 */ /* 0x000fe4000f8e021a */
[----:B------:R-:W2:Y:S02]  /*1870*/  LDG.E R48, desc[UR6][R48.64] ;  /* 0x0000000630307981 */ /* 0x000ea4000c1e1900 */
[----:B------:R-:W-:-:S05]  /*1880*/  IMAD.WIDE R38, R39, 0x4, R20 ;  /* 0x0000000427267825 */ /* 0x000fca00078e0214 */
[----:B------:R-:W4:Y:S01]  /*1890*/  LDG.E R46, desc[UR6][R38.64] ;  /* 0x00000006262e7981 */ /* 0x000f22000c1e1900 */
[----:B------:R-:W-:-:S05]  /*18a0*/  I2FP.F32.U32 R26, R26 ;  /* 0x0000001a001a7245 */ /* 0x000fca0000201000 */
[----:B------:R-:W-:-:S04]  /*18b0*/  FADD R37, R33, -R26 ;  /* 0x8000001a21257221 */ /* 0x000fc80000000000 */
[----:B------:R-:W0:Y:S02]  /*18c0*/  F2F.F64.F32 R20, R37 ;  /* 0x0000002500147310 */ /* 0x000e240000201800 */
[----:B0-----:R-:W-:Y:S01]  /*18d0*/  DADD R20, -R20, 1 ;  /* 0x3ff0000014147429 */ /* 0x001fe20000000100 */
[----:B---3--:R-:W-:-:S05]  /*18e0*/  FMUL R35, R37, R50 ;  /* 0x0000003225237220 */ /* 0x008fca0000400000 */
[----:B-----5:R-:W-:Y:S01]  /*18f0*/  F2F.F64.F32 R26, R29 ;  /* 0x0000001d001a7310 */ /* 0x020fe20000201800 */
[----:B--2---:R-:W-:-:S07]  /*1900*/  FMUL R33, R37, R48 ;  /* 0x0000003025217220 */ /* 0x004fce0000400000 */
[----:B------:R-:W0:Y:S08]  /*1910*/  F2F.F64.F32 R22, R35 ;  /* 0x0000002300167310 */ /* 0x000e300000201800 */
[----:B----4-:R-:W-:Y:S08]  /*1920*/  F2F.F64.F32 R46, R46 ;  /* 0x0000002e002e7310 */ /* 0x010ff00000201800 */
[----:B------:R-:W2:Y:S01]  /*1930*/  F2F.F64.F32 R38, R33 ;  /* 0x0000002100267310 */ /* 0x000ea20000201800 */
[----:B0-----:R-:W-:-:S10]  /*1940*/  DFMA R26, R20, R26, R22 ;  /* 0x0000001a141a722b */ /* 0x001fd40000000016 */
[----:B------:R-:W0:Y:S01]  /*1950*/  F2F.F32.F64 R27, R26 ;  /* 0x0000001a001b7310 */ /* 0x000e220000301000 */
[----:B--2---:R-:W-:-:S10]  /*1960*/  DFMA R38, R20, R46, R38 ;  /* 0x0000002e1426722b */ /* 0x004fd40000000026 */
[----:B------:R-:W2:Y:S01]  /*1970*/  F2F.F32.F64 R38, R38 ;  /* 0x0000002600267310 */ /* 0x000ea20000301000 */
[----:B0-----:R-:W-:-:S07]  /*1980*/  FMUL R22, R36, R27 ;  /* 0x0000001b24167220 */ /* 0x001fce0000400000 */
[----:B------:R-:W-:Y:S08]  /*1990*/  F2F.F64.F32 R22, R22 ;  /* 0x0000001600167310 */ /* 0x000ff00000201800 */
[----:B--2---:R-:W0:Y:S02]  /*19a0*/  F2F.F64.F32 R20, R38 ;  /* 0x0000002600147310 */ /* 0x004e240000201800 */
[----:B0-----:R-:W-:-:S06]  /*19b0*/  DFMA R20, R18, R20, R22 ;  /* 0x000000141214722b */ /* 0x001fcc0000000016 */
[----:B------:R0:W2:Y:S05]  /*19c0*/  F2F.F32.F64 R29, R20 ;  /* 0x00000014001d7310 */ /* 0x0000aa0000301000 */
.L_x_74:
[----:B------:R-:W-:Y:S05]  /*19d0*/  BSYNC.RECONVERGENT B2 ;  /* 0x0000000000027941 */ /* 0x000fea0003800200 */
.L_x_73:
[----:B------:R-:W-:Y:S01]  /*19e0*/  BSSY.RECONVERGENT B2, `(.L_x_75) ;  /* 0x000002d000027945 */ /* 0x000fe20003800200 */
[----:B------:R-:W-:-:S03]  /*19f0*/  MOV R19, RZ ;  /* 0x000000ff00137202 */ /* 0x000fc60000000f00 */
[----:B------:R-:W-:Y:S05]  /*1a00*/  @P3 BRA `(.L_x_76) ;  /* 0x0000000000a83947 */ /* 0x000fea0003800000 */
[----:B0--3--:R-:W0:Y:S01]  /*1a10*/  F2I.TRUNC.NTZ R20, R28 ;  /* 0x0000001c00147305 */ /* 0x009e22000020f100 */
[----:B------:R-:W3:Y:S07]  /*1a20*/  LDC.64 R18, c[0x0][0x3b8] ;  /* 0x0000ee00ff127b82 */ /* 0x000eee0000000a00 */
[----:B------:R-:W5:Y:S01]  /*1a30*/  F2I.TRUNC.NTZ R21, R0 ;  /* 0x0000000000157305 */ /* 0x000f62000020f100 */
[----:B0-----:R-:W-:Y:S02]  /*1a40*/  VIMNMX.RELU R36, PT, PT, R5, R20, PT ;  /* 0x0000001405247248 */ /* 0x001fe40003fe1100 */
[----:B------:R-:W-:-:S02]  /*1a50*/  VIADDMNMX.RELU R20, R20, 0x1, R5, PT ;  /* 0x0000000114147846 */ /* 0x000fc40003801105 */
[----:B-----5:R-:W-:Y:S02]  /*1a60*/  VIMNMX.RELU R33, PT, PT, R4, R21, PT ;  /* 0x0000001504217248 */ /* 0x020fe40003fe1100 */
[----:B------:R-:W-:-:S03]  /*1a70*/  VIADDMNMX.RELU R21, R21, 0x1, R4, PT ;  /* 0x0000000115157846 */ /* 0x000fc60003801104 */
[--C-:B------:R-:W-:Y:S02]  /*1a80*/  IMAD R39, R33, UR9, R20.reuse ;  /* 0x0000000921277c24 */ /* 0x100fe4000f8e0214 */
[----:B------:R-:W-:Y:S02]  /*1a90*/  IMAD R47, R21, UR9, R20 ;  /* 0x00000009152f7c24 */ /* 0x000fe4000f8e0214 */
[----:B---3--:R-:W-:-:S04]  /*1aa0*/  IMAD.WIDE R38, R39, 0x4, R18 ;  /* 0x0000000427267825 */ /* 0x008fc800078e0212 */
[----:B------:R-:W-:Y:S02]  /*1ab0*/  IMAD R27, R33, UR9, R36 ;  /* 0x00000009211b7c24 */ /* 0x000fe4000f8e0224 */
[----:B------:R-:W-:Y:S01]  /*1ac0*/  IMAD.WIDE R46, R47, 0x4, R18 ;  /* 0x000000042f2e7825 */ /* 0x000fe200078e0212 */
[----:B------:R-:W3:Y:S03]  /*1ad0*/  LDG.E R38, desc[UR6][R38.64] ;  /* 0x0000000626267981 */ /* 0x000ee6000c1e1900 */
[----:B------:R-:W-:Y:S02]  /*1ae0*/  IMAD R23, R21, UR9, R36 ;  /* 0x0000000915177c24 */ /* 0x000fe4000f8e0224 */
[--C-:B------:R-:W-:Y:S01]  /*1af0*/  IMAD.WIDE R26, R27, 0x4, R18.reuse ;  /* 0x000000041b1a7825 */ /* 0x100fe200078e0212 */
[----:B------:R-:W5:Y:S03]  /*1b00*/  LDG.E R46, desc[UR6][R46.64] ;  /* 0x000000062e2e7981 */ /* 0x000f66000c1e1900 */
[----:B------:R-:W-:Y:S01]  /*1b10*/  IMAD.WIDE R20, R23, 0x4, R18 ;  /* 0x0000000417147825 */ /* 0x000fe200078e0212 */
[----:B------:R0:W2:Y:S04]  /*1b20*/  LDG.E R35, desc[UR6][R26.64] ;  /* 0x000000061a237981 */ /* 0x0000a8000c1e1900 */
[----:B------:R-:W4:Y:S01]  /*1b30*/  LDG.E R22, desc[UR6][R20.64] ;  /* 0x0000000614167981 */ /* 0x000f22000c1e1900 */
[----:B------:R-:W-:-:S05]  /*1b40*/  I2FP.F32.U32 R19, R36 ;  /* 0x0000002400137245 */ /* 0x000fca0000201000 */
[----:B------:R-:W-:-:S04]  /*1b50*/  FADD R49, R28, -R19 ;  /* 0x800000131c317221 */ /* 0x000fc80000000000 */
[----:B------:R-:W1:Y:S02]  /*1b60*/  F2F.F64.F32 R18, R49 ;  /* 0x0000003100127310 */ /* 0x000e640000201800 */
[----:B-1----:R-:W-:Y:S01]  /*1b70*/  DADD R18, -R18, 1 ;  /* 0x3ff0000012127429 */ /* 0x002fe20000000100 */
[----:B------:R-:W-:-:S05]  /*1b80*/  I2FP.F32.U32 R33, R33 ;  /* 0x0000002100217245 */ /* 0x000fca0000201000 */
[----:B------:R-:W-:Y:S01]  /*1b90*/  FADD R33, R0, -R33 ;  /* 0x8000002100217221 */ /* 0x000fe20000000000 */
[C---:B---3--:R-:W-:Y:S01]  /*1ba0*/  FMUL R28, R49.reuse, R38 ;  /* 0x00000026311c7220 */ /* 0x048fe20000400000 */
[----:B-----5:R-:W-:-:S03]  /*1bb0*/  FMUL R44, R49, R46 ;  /* 0x0000002e312c7220 */ /* 0x020fc60000400000 */
[----:B0-----:R-:W-:Y:S08]  /*1bc0*/  F2F.F64.F32 R26, R28 ;  /* 0x0000001c001a7310 */ /* 0x001ff00000201800 */
[----:B--2---:R-:W0:Y:S08]  /*1bd0*/  F2F.F64.F32 R36, R35 ;  /* 0x0000002300247310 */ /* 0x004e300000201800 */
[----:B----4-:R-:W-:Y:S08]  /*1be0*/  F2F.F64.F32 R22, R22 ;  /* 0x0000001600167310 */ /* 0x010ff00000201800 */
[----:B------:R-:W1:Y:S01]  /*1bf0*/  F2F.F64.F32 R20, R44 ;  /* 0x0000002c00147310 */ /* 0x000e620000201800 */
[----:B0-----:R-:W-:-:S02]  /*1c00*/  DFMA R26, R18, R36, R26 ;  /* 0x00000024121a722b */ /* 0x001fc4000000001a */
[----:B-1----:R-:W-:-:S08]  /*1c10*/  DFMA R36, R18, R22, R20 ;  /* 0x000000161224722b */ /* 0x002fd00000000014 */
[----:B------:R-:W-:Y:S08]  /*1c20*/  F2F.F32.F64 R26, R26 ;  /* 0x0000001a001a7310 */ /* 0x000ff00000301000 */
[----:B------:R-:W0:Y:S08]  /*1c30*/  F2F.F32.F64 R36, R36 ;  /* 0x0000002400247310 */ /* 0x000e300000301000 */
[----:B------:R-:W1:Y:S01]  /*1c40*/  F2F.F64.F32 R18, R33 ;  /* 0x0000002100127310 */ /* 0x000e620000201800 */
[----:B0-----:R-:W-:-:S07]  /*1c50*/  FMUL R20, R33, R36 ;  /* 0x0000002421147220 */ /* 0x001fce0000400000 */
[----:B------:R-:W-:Y:S08]  /*1c60*/  F2F.F64.F32 R22, R26 ;  /* 0x0000001a00167310 */ /* 0x000ff00000201800 */
[----:B------:R-:W0:Y:S01]  /*1c70*/  F2F.F64.F32 R20, R20 ;  /* 0x0000001400147310 */ /* 0x000e220000201800 */
[----:B-1----:R-:W-:-:S08]  /*1c80*/  DADD R18, -R18, 1 ;  /* 0x3ff0000012127429 */ /* 0x002fd00000000100 */
[----:B0-----:R-:W-:-:S10]  /*1c90*/  DFMA R18, R18, R22, R20 ;  /* 0x000000161212722b */ /* 0x001fd40000000014 */
[----:B------:R0:W1:Y:S02]  /*1ca0*/  F2F.F32.F64 R19, R18 ;  /* 0x0000001200137310 */ /* 0x0000640000301000 */
.L_x_76:
[----:B------:R-:W-:Y:S05]  /*1cb0*/  BSYNC.RECONVERGENT B2 ;  /* 0x0000000000027941 */ /* 0x000fea0003800200 */
.L_x_75:
[----:B------:R-:W5:Y:S08]  /*1cc0*/  LDC.64 R22, c[0x0][0x410] ;  /* 0x00010400ff167b82 */ /* 0x000f700000000a00 */
[----:B0--3--:R-:W0:Y:S01]  /*1cd0*/  LDC.64 R20, c[0x0][0x418] ;  /* 0x00010600ff147b82 */ /* 0x009e220000000a00 */
[----:B-----5:R-:W-:-:S05]  /*1ce0*/  IMAD.WIDE R38, R45, 0x4, R22 ;  /* 0x000000042d267825 */ /* 0x020fca00078e0216 */
[----:B------:R-:W1:Y:S01]  /*1cf0*/  LDG.E R27, desc[UR6][R38.64] ;  /* 0x00000006261b7981 */ /* 0x000e62000c1e1900 */
[----:B0-----:R-:W-:-:S05]  /*1d00*/  IMAD.WIDE R44, R45, 0x4, R20 ;  /* 0x000000042d2c7825 */ /* 0x001fca00078e0214 */
[----:B------:R-:W3:Y:S01]  /*1d10*/  LDG.E R28, desc[UR6][R44.64] ;  /* 0x000000062c1c7981 */ /* 0x000ee2000c1e1900 */
[----:B--2-4-:R-:W-:Y:S01]  /*1d20*/  FADD R18, -R29, R16 ;  /* 0x000000101d127221 */ /* 0x014fe20000000100 */
[----:B------:R-:W-:Y:S01]  /*1d30*/  ISETP.GE.AND P1, PT, R11, 0x1, PT ;  /* 0x000000010b00780c */ /* 0x000fe20003f26270 */
[----:B------:R-:W-:Y:S01]  /*1d40*/  BSSY.RECONVERGENT B2, `(.L_x_77) ;  /* 0x000006b000027945 */ /* 0x000fe20003800200 */
[----:B------:R-:W-:Y:S01]  /*1d50*/  MOV R26, RZ ;  /* 0x000000ff001a7202 */ /* 0x000fe20000000f00 */
[C---:B-1----:R-:W-:Y:S01]  /*1d60*/  FFMA R29, R27.reuse, R15, R18 ;  /* 0x0000000f1b1d7223 */ /* 0x042fe20000000012 */
[----:B------:R-:W-:-:S03]  /*1d70*/  FFMA R0, R27, R14, R17 ;  /* 0x0000000e1b007223 */ /* 0x000fc60000000011 */
[C---:B---3--:R-:W-:Y:S01]  /*1d80*/  FFMA R29, R28.reuse, R19, R29 ;  /* 0x000000131c1d7223 */ /* 0x048fe2000000001d */
[----:B------:R-:W-:-:S03]  /*1d90*/  FFMA R0, R28, R15, R0 ;  /* 0x0000000f1c007223 */ /* 0x000fc60000000000 */
[----:B------:R-:W-:-:S04]  /*1da0*/  FMUL R29, R29, R29 ;  /* 0x0000001d1d1d7220 */ /* 0x000fc80000400000 */
[----:B------:R-:W-:Y:S01]  /*1db0*/  FFMA R0, R0, R0, R29 ;  /* 0x0000000000007223 */ /* 0x000fe2000000001d */
[----:B------:R-:W-:-:S03]  /*1dc0*/  FFMA R29, R27, R13, R12 ;  /* 0x0000000d1b1d7223 */ /* 0x000fc6000000000c */
[----:B------:R-:W-:Y:S01]  /*1dd0*/  FMUL R0, R0, UR8 ;  /* 0x0000000800007c20 */ /* 0x000fe20008400000 */
[----:B------:R-:W-:-:S04]  /*1de0*/  FFMA R29, R28, R16, R29 ;  /* 0x000000101c1d7223 */ /* 0x000fc8000000001d */
[----:B------:R-:W-:-:S04]  /*1df0*/  FFMA R0, R29, R29, R0 ;  /* 0x0000001d1d007223 */ /* 0x000fc80000000000 */
[----:B------:R-:W-:-:S05]  /*1e00*/  FADD R29, R0, 9.9999999747524270788e-07 ;  /* 0x358637bd001d7421 */ /* 0x000fca0000000000 */
[----:B------:R-:W-:-:S13]  /*1e10*/  FSETP.GEU.AND P0, PT, |R29|, 1.175494350822287508e-38, PT ;  /* 0x008000001d00780b */ /* 0x000fda0003f0e200 */
[----:B------:R-:W-:-:S04]  /*1e20*/  @!P0 FMUL R29, R29, 16777216 ;  /* 0x4b8000001d1d8820 */ /* 0x000fc80000400000 */
[----:B------:R-:W0:Y:S02]  /*1e30*/  MUFU.RSQ R0, R29 ;  /* 0x0000001d00007308 */ /* 0x000e240000001400 */
[----:B0-----:R-:W-:-:S04]  /*1e40*/  @!P0 FMUL R0, R0, 4096 ;  /* 0x4580000000008820 */ /* 0x001fc80000400000 */
[----:B------:R-:W-:Y:S01]  /*1e50*/  FMUL R0, R0, 0.5 ;  /* 0x3f00000000007820 */ /* 0x000fe20000400000 */
[----:B------:R-:W-:Y:S06]  /*1e60*/  @!P1 BRA `(.L_x_78) ;  /* 0x0000000400609947 */ /* 0x000fec0003800000 */
[----:B------:R-:W-:Y:S01]  /*1e70*/  VIADDMNMX R26, R3, 0x1, R4, PT ;  /* 0x00000001031a7846 */ /* 0x000fe20003800104 */
[----:B------:R-:W2:Y:S04]  /*1e80*/  LDG.E R40, desc[UR6][R40.64+-0x4] ;  /* 0xfffffc0628287981 */ /* 0x000ea8000c1e1900 */
[----:B------:R-:W-:Y:S01]  /*1e90*/  IMAD R33, R26, UR9, R11 ;  /* 0x000000091a217c24 */ /* 0x000fe2000f8e020b */
[----:B------:R-:W3:Y:S03]  /*1ea0*/  LDG.E R35, desc[UR6][R38.64+-0x4] ;  /* 0xfffffc0626237981 */ /* 0x000ee6000c1e1900 */
[----:B------:R-:W-:Y:S01]  /*1eb0*/  IMAD.WIDE R36, R33, 0x4, R30 ;  /* 0x0000000421247825 */ /* 0x000fe200078e021e */
[----:B------:R-:W4:Y:S04]  /*1ec0*/  LDG.E R26, desc[UR6][R42.64+-0x4] ;  /* 0xfffffc062a1a7981 */ /* 0x000f28000c1e1900 */
[----:B------:R-:W5:Y:S04]  /*1ed0*/  LDG.E R41, desc[UR6][R36.64] ;  /* 0x0000000624297981 */ /* 0x000f68000c1e1900 */
[----:B------:R0:W2:Y:S01]  /*1ee0*/  LDG.E R38, desc[UR6][R36.64+-0x4] ;  /* 0xfffffc0624267981 */ /* 0x0000a2000c1e1900 */
[----:B------:R-:W-:-:S03]  /*1ef0*/  IADD3 R29, PT, PT, R10, R11, RZ ;  /* 0x0000000b0a1d7210 */ /* 0x000fc60007ffe0ff */
[----:B------:R-:W4:Y:S01]  /*1f00*/  LDG.E R39, desc[UR6][R44.64+-0x4] ;  /* 0xfffffc062c277981 */ /* 0x000f22000c1e1900 */
[----:B0-----:R-:W-:-:S05]  /*1f10*/  IMAD.WIDE R36, R33, 0x4, R22 ;  /* 0x0000000421247825 */ /* 0x001fca00078e0216 */
[----:B------:R-:W5:Y:S01]  /*1f20*/  LDG.E R42, desc[UR6][R36.64] ;  /* 0x00000006242a7981 */ /* 0x000f62000c1e1900 */
[----:B------:R-:W-:-:S05]  /*1f30*/  IMAD.WIDE R30, R29, 0x4, R30 ;  /* 0x000000041d1e7825 */ /* 0x000fca00078e021e */
[----:B------:R-:W4:Y:S04]  /*1f40*/  LDG.E R44, desc[UR6][R30.64+-0x4] ;  /* 0xfffffc061e2c7981 */ /* 0x000f28000c1e1900 */
[----:B------:R-:W3:Y:S01]  /*1f50*/  LDG.E R36, desc[UR6][R36.64+-0x4] ;  /* 0xfffffc0624247981 */ /* 0x000ee2000c1e1900 */
[----:B------:R-:W-:-:S05]  /*1f60*/  IMAD.WIDE R22, R29, 0x4, R22 ;  /* 0x000000041d167825 */ /* 0x000fca00078e0216 */
[----:B------:R-:W4:Y:S04]  /*1f70*/  LDG.E R45, desc[UR6][R22.64] ;  /* 0x00000006162d7981 */ /* 0x000f28000c1e1900 */
[----:B------:R-:W4:Y:S01]  /*1f80*/  LDG.E R22, desc[UR6][R22.64+-0x4] ;  /* 0xfffffc0616167981 */ /* 0x000f22000c1e1900 */
[----:B-----5:R-:W-:-:S03]  /*1f90*/  FADD R43, R41, R42 ;  /* 0x0000002a292b7221 */ /* 0x020fc60000000000 */
[----:B------:R0:W5:Y:S01]  /*1fa0*/  LDG.E R41, desc[UR6][R30.64] ;  /* 0x000000061e297981 */ /* 0x000162000c1e1900 */
[----:B--2---:R-:W-:Y:S01]  /*1fb0*/  FADD R38, R38, R43 ;  /* 0x0000002b26267221 */ /* 0x004fe20000000000 */
[----:B------:R-:W-:-:S05]  /*1fc0*/  IMAD.WIDE R42, R33, 0x4, R24 ;  /* 0x00000004212a7825 */ /* 0x000fca00078e0218 */
[----:B------:R-:W2:Y:S01]  /*1fd0*/  LDG.E R37, desc[UR6][R42.64] ;  /* 0x000000062a257981 */ /* 0x000ea2000c1e1900 */
[----:B0-----:R-:W-:-:S05]  /*1fe0*/  IMAD.WIDE R30, R33, 0x4, R20 ;  /* 0x00000004211e7825 */ /* 0x001fca00078e0214 */
[----:B------:R-:W2:Y:S01]  /*1ff0*/  LDG.E R48, desc[UR6][R30.64] ;  /* 0x000000061e307981 */ /* 0x000ea2000c1e1900 */
[----:B------:R-:W-:-:S03]  /*2000*/  IMAD.WIDE R24, R29, 0x4, R24 ;  /* 0x000000041d187825 */ /* 0x000fc600078e0218 */
[----:B------:R-:W4:Y:S01]  /*2010*/  LDG.E R42, desc[UR6][R42.64+-0x4] ;  /* 0xfffffc062a2a7981 */ /* 0x000f22000c1e1900 */
[----:B------:R-:W-:-:S03]  /*2020*/  IMAD.WIDE R20, R29, 0x4, R20 ;  /* 0x000000041d147825 */ /* 0x000fc600078e0214 */
[----:B------:R-:W4:Y:S04]  /*2030*/  LDG.E R47, desc[UR6][R30.64+-0x4] ;  /* 0xfffffc061e2f7981 */ /* 0x000f28000c1e1900 */
[----:B------:R-:W4:Y:S04]  /*2040*/  LDG.E R29, desc[UR6][R24.64] ;  /* 0x00000006181d7981 */ /* 0x000f28000c1e1900 */
[----:B------:R-:W4:Y:S04]  /*2050*/  LDG.E R23, desc[UR6][R20.64] ;  /* 0x0000000614177981 */ /* 0x000f28000c1e1900 */
[----:B------:R0:W4:Y:S04]  /*2060*/  LDG.E R33, desc[UR6][R24.64+-0x4] ;  /* 0xfffffc0618217981 */ /* 0x000128000c1e1900 */
[----:B------:R-:W4:Y:S01]  /*2070*/  LDG.E R46, desc[UR6][R20.64+-0x4] ;  /* 0xfffffc06142e7981 */ /* 0x000f22000c1e1900 */
[----:B---3--:R-:W-:Y:S01]  /*2080*/  FADD R36, R36, R38 ;  /* 0x0000002624247221 */ /* 0x008fe20000000000 */
[----:B0-----:R-:W-:-:S04]  /*2090*/  FADD R25, R34, R27 ;  /* 0x0000001b22197221 */ /* 0x001fc80000000000 */
[----:B------:R-:W-:-:S04]  /*20a0*/  FADD R40, -R40, R25 ;  /* 0x0000001928287221 */ /* 0x000fc80000000100 */
[----:B------:R-:W-:Y:S01]  /*20b0*/  FADD R35, -R35, R40 ;  /* 0x0000002823237221 */ /* 0x000fe20000000100 */
[----:B------:R-:W-:Y:S01]  /*20c0*/  BSSY.RECONVERGENT B3, `(.L_x_79) ;  /* 0x0000022000037945 */ /* 0x000fe20003800200 */
[----:B-----5:R-:W-:Y:S01]  /*20d0*/  FADD R36, -R41, R36 ;  /* 0x0000002429247221 */ /* 0x020fe20000000100 */
[----:B--2---:R-:W-:-:S04]  /*20e0*/  FADD R37, R37, R48 ;  /* 0x0000003025257221 */ /* 0x004fc80000000000 */
[----:B----4-:R-:W-:Y:S01]  /*20f0*/  FADD R42, R42, R37 ;  /* 0x000000252a2a7221 */ /* 0x010fe20000000000 */
[----:B------:R-:W-:-:S03]  /*2100*/  FADD R37, R32, R28 ;  /* 0x0000001c20257221 */ /* 0x000fc60000000000 */
[----:B------:R-:W-:Y:S01]  /*2110*/  FADD R42, R47, R42 ;  /* 0x0000002a2f2a7221 */ /* 0x000fe20000000000 */
[----:B------:R-:W-:Y:S01]  /*2120*/  FADD R26, -R26, R37 ;  /* 0x000000251a1a7221 */ /* 0x000fe20000000100 */
[----:B------:R-:W-:Y:S02]  /*2130*/  FADD R45, -R45, R36 ;  /* 0x000000242d2d7221 */ /* 0x000fe40000000100 */
[----:B------:R-:W-:Y:S01]  /*2140*/  FADD R42, -R29, R42 ;  /* 0x0000002a1d2a7221 */ /* 0x000fe20000000100 */
[----:B------:R-:W-:Y:S01]  /*2150*/  FADD R26, -R39, R26 ;  /* 0x0000001a271a7221 */ /* 0x000fe20000000100 */
[----:B------:R-:W-:Y:S02]  /*2160*/  FADD R45, -R44, R45 ;  /* 0x0000002d2c2d7221 */ /* 0x000fe40000000100 */
[----:B------:R-:W-:Y:S01]  /*2170*/  FADD R42, -R23, R42 ;  /* 0x0000002a172a7221 */ /* 0x000fe20000000100 */
[----:B------:R-:W-:Y:S01]  /*2180*/  FMUL R26, R26, R26 ;  /* 0x0000001a1a1a7220 */ /* 0x000fe20000400000 */
[----:B------:R-:W-:-:S02]  /*2190*/  FADD R22, -R22, R45 ;  /* 0x0000002d16167221 */ /* 0x000fc40000000100 */
[----:B------:R-:W-:Y:S01]  /*21a0*/  FADD R33, -R33, R42 ;  /* 0x0000002a21217221 */ /* 0x000fe20000000100 */
[----:B------:R-:W-:Y:S01]  /*21b0*/  FFMA R35, R35, R35, R26 ;  /* 0x0000002323237223 */ /* 0x000fe2000000001a */
[----:B------:R-:W-:Y:S02]  /*21c0*/  FMUL R22, R22, 0.25 ;  /* 0x3e80000016167820 */ /* 0x000fe40000400000 */
[----:B------:R-:W-:Y:S02]  /*21d0*/  FADD R33, -R46, R33 ;  /* 0x000000212e217221 */ /* 0x000fe40000000100 */
[----:B------:R-:W-:Y:S02]  /*21e0*/  FFMA R22, R22, R22, R35 ;  /* 0x0000001616167223 */ /* 0x000fe40000000023 */
[----:B------:R-:W-:-:S04]  /*21f0*/  FMUL R33, R33, 0.25 ;  /* 0x3e80000021217820 */ /* 0x000fc80000400000 */
[----:B------:R-:W-:-:S04]  /*2200*/  FFMA R22, R33, R33, R22 ;  /* 0x0000002121167223 */ /* 0x000fc80000000016 */
[----:B------:R-:W-:-:S05]  /*2210*/  FADD R20, R22, 9.9999999747524270788e-07 ;  /* 0x358637bd16147421 */ /* 0x000fca0000000000 */
[----:B------:R-:W-:Y:S01]  /*2220*/  IADD3 R21, PT, PT, R20, -0xd000000, RZ ;  /* 0xf300000014157810 */ /* 0x000fe20007ffe0ff */
[----:B------:R0:W1:Y:S03]  /*2230*/  MUFU.RSQ R23, R20 ;  /* 0x0000001400177308 */ /* 0x0000660000001400 */
[----:B------:R-:W-:-:S13]  /*2240*/  ISETP.GT.U32.AND P0, PT, R21, 0x727fffff, PT ;  /* 0x727fffff1500780c */ /* 0x000fda0003f04070 */
[----:B0-----:R-:W-:Y:S05]  /*2250*/  @!P0 BRA `(.L_x_80) ;  /* 0x0000000000108947 */ /* 0x001fea0003800000 */
[----:B------:R-:W-:-:S07]  /*2260*/  MOV R29, 0x2280 ;  /* 0x00002280001d7802 */ /* 0x000fce0000000f00 */
[----:B-1----:R-:W-:Y:S05]  /*2270*/  CALL.REL.NOINC `($__internal_3_$__cuda_sm20_sqrt_rn_f32_slowpath) ;  /* 0x0000000c00807944 */ /* 0x002fea0003c00000 */
[----:B------:R-:W-:Y:S01]  /*2280*/  MOV R21, R22 ;  /* 0x0000001600157202 */ /* 0x000fe20000000f00 */
[----:B------:R-:W-:Y:S06]  /*2290*/  BRA `(.L_x_81) ;  /* 0x0000000000107947 */ /* 0x000fec0003800000 */
.L_x_80:
[----:B-1----:R-:W-:Y:S01]  /*22a0*/  FMUL.FTZ R21, R20, R23 ;  /* 0x0000001714157220 */ /* 0x002fe20000410000 */
[----:B------:R-:W-:-:S03]  /*22b0*/  FMUL.FTZ R22, R23, 0.5 ;  /* 0x3f00000017167820 */ /* 0x000fc60000410000 */
[----:B------:R-:W-:-:S04]  /*22c0*/  FFMA R20, -R21, R21, R20 ;  /* 0x0000001515147223 */ /* 0x000fc80000000114 */
[----:B------:R-:W-:-:S07]  /*22d0*/  FFMA R21, R20, R22, R21 ;  /* 0x0000001614157223 */ /* 0x000fce0000000015 */
.L_x_81:
[----:B------:R-:W-:Y:S05]  /*22e0*/  BSYNC.RECONVERGENT B3 ;  /* 0x0000000000037941 */ /* 0x000fea0003800200 */
.L_x_79:
[----:B------:R-:W0:Y:S01]  /*22f0*/  MUFU.RCP R20, R21 ;  /* 0x0000001500147308 */ /* 0x000e220000001000 */
[----:B------:R-:W-:Y:S01]  /*2300*/  UMOV UR4, 0x3f000000 ;  /* 0x3f00000000047882 */ /* 0x000fe20000000000 */
[----:B------:R-:W-:Y:S01]  /*2310*/  BSSY.RECONVERGENT B3, `(.L_x_78) ;  /* 0x000000d000037945 */ /* 0x000fe20003800200 */
[----:B------:R-:W-:-:S05]  /*2320*/  MOV R24, UR4 ;  /* 0x0000000400187c02 */ /* 0x000fca0008000f00 */
[----:B------:R-:W1:Y:S01]  /*2330*/  FCHK P0, R24, R21 ;  /* 0x0000001518007302 */ /* 0x000e620000000000 */
[----:B0-----:R-:W-:-:S04]  /*2340*/  FFMA R23, R20, -R21, 1 ;  /* 0x3f80000014177423 */ /* 0x001fc80000000815 */
[----:B------:R-:W-:-:S04]  /*2350*/  FFMA R20, R20, R23, R20 ;  /* 0x0000001714147223 */ /* 0x000fc80000000014 */
[----:B------:R-:W-:-:S04]  /*2360*/  FFMA R22, R20, 0.5, RZ ;  /* 0x3f00000014167823 */ /* 0x000fc800000000ff */
[----:B------:R-:W-:-:S04]  /*2370*/  FFMA R23, R22, -R21, 0.5 ;  /* 0x3f00000016177423 */ /* 0x000fc80000000815 */
[----:B------:R-:W-:Y:S01]  /*2380*/  FFMA R26, R20, R23, R22 ;  /* 0x00000017141a7223 */ /* 0x000fe20000000016 */
[----:B-1----:R-:W-:Y:S06]  /*2390*/  @!P0 BRA `(.L_x_82) ;  /* 0x0000000000108947 */ /* 0x002fec0003800000 */
[----:B------:R-:W-:Y:S01]  /*23a0*/  HFMA2 R20, -RZ, RZ, 1.75, 0 ;  /* 0x3f000000ff147431 */ /* 0x000fe200000001ff */
[----:B------:R-:W-:-:S07]  /*23b0*/  MOV R22, 0x23d0 ;  /* 0x000023d000167802 */ /* 0x000fce0000000f00 */
[----:B------:R-:W-:Y:S05]  /*23c0*/  CALL.REL.NOINC `($__internal_4_$__cuda_sm3x_div_rn_noftz_f32_slowpath) ;  /* 0x0000000c00887944 */ /* 0x000fea0003c00000 */
[----:B------:R-:W-:-:S07]  /*23d0*/  MOV R26, R25 ;  /* 0x00000019001a7202 */ /* 0x000fce0000000f00 */
.L_x_82:
[----:B------:R-:W-:Y:S05]  /*23e0*/  BSYNC.RECONVERGENT B3 ;  /* 0x0000000000037941 */ /* 0x000fea0003800200 */
.L_x_78:
[----:B------:R-:W-:Y:S05]  /*23f0*/  BSYNC.RECONVERGENT B2 ;  /* 0x0000000000027941 */ /* 0x000fea0003800200 */
.L_x_77:
[----:B------:R-:W-:Y:S01]  /*2400*/  ISETP.NE.AND P0, PT, R3, RZ, PT ;  /* 0x000000ff0300720c */ /* 0x000fe20003f05270 */
[----:B------:R-:W-:Y:S01]  /*2410*/  BSSY.RECONVERGENT B2, `(.L_x_83) ;  /* 0x000007d000027945 */ /* 0x000fe20003800200 */
[----:B------:R-:W-:-:S11]  /*2420*/  HFMA2 R24, -RZ, RZ, 0, 0 ;  /* 0x00000000ff187431 */ /* 0x000fd600000001ff */
[----:B------:R-:W-:Y:S05]  /*2430*/  @!P0 BRA `(.L_x_84) ;  /* 0x0000000400e88947 */ /* 0x000fea0003800000 */
[----:B------:R-:W0:Y:S01]  /*2440*/  LDC.64 R44, c[0x0][0x400] ;  /* 0x00010000ff2c7b82 */ /* 0x000e220000000a00 */
[----:B------:R-:W-:-:S04]  /*2450*/  VIADDMNMX R23, R11, 0x1, R5, PT ;  /* 0x000000010b177846 */ /* 0x000fc80003800105 */
[-C--:B------:R-:W-:Y:S02]  /*2460*/  IADD3 R31, PT, PT, R8, R23.reuse, RZ ;  /* 0x00000017081f7210 */ /* 0x080fe40007ffe0ff */
[----:B------:R-:W-:Y:S01]  /*2470*/  IADD3 R23, PT, PT, R10, R23, RZ ;  /* 0x000000170a177210 */ /* 0x000fe20007ffe0ff */
[----:B------:R-:W1:Y:S08]  /*2480*/  LDC.64 R38, c[0x0][0x410] ;  /* 0x00010400ff267b82 */ /* 0x000e700000000a00 */
[----:B------:R-:W2:Y:S01]  /*2490*/  LDC.64 R40, c[0x0][0x408] ;  /* 0x00010200ff287b82 */ /* 0x000ea20000000a00 */
[----:B0-----:R-:W-:-:S07]  /*24a0*/  IMAD.WIDE R50, R31, 0x4, R44 ;  /* 0x000000041f327825 */ /* 0x001fce00078e022c */
[----:B------:R-:W0:Y:S01]  /*24b0*/  LDC.64 R20, c[0x0][0x418] ;  /* 0x00010600ff147b82 */ /* 0x000e220000000a00 */
[----:B------:R-:W-:Y:S01]  /*24c0*/  IMAD.WIDE R46, R23, 0x4, R44 ;  /* 0x00000004172e7825 */ /* 0x000fe200078e022c */
[----:B------:R-:W3:Y:S03]  /*24d0*/  LDG.E R22, desc[UR6][R50.64] ;  /* 0x0000000632167981 */ /* 0x000ee6000c1e1900 */
[C---:B-1----:R-:W-:Y:S01]  /*24e0*/  IMAD.WIDE R48, R31.reuse, 0x4, R38 ;  /* 0x000000041f307825 */ /* 0x042fe200078e0226 */
[----:B------:R-:W4:Y:S04]  /*24f0*/  LDG.E R24, desc[UR6][R46.64] ;  /* 0x000000062e187981 */ /* 0x000f28000c1e1900 */
[----:B------:R-:W3:Y:S01]  /*2500*/  LDG.E R25, desc[UR6][R48.64] ;  /* 0x0000000630197981 */ /* 0x000ee2000c1e1900 */
[----:B--2---:R-:W-:-:S04]  /*2510*/  IMAD.WIDE R36, R31, 0x4, R40 ;  /* 0x000000041f247825 */ /* 0x004fc800078e0228 */
[----:B------:R-:W-:Y:S02]  /*2520*/  IMAD.WIDE R42, R23, 0x4, R40 ;  /* 0x00000004172a7825 */ /* 0x000fe400078e0228 */
[----:B------:R-:W2:Y:S02]  /*2530*/  LDG.E R36, desc[UR6][R36.64] ;  /* 0x0000000624247981 */ /* 0x000ea4000c1e1900 */
[----:B0-----:R-:W-:Y:S02]  /*2540*/  IMAD.WIDE R30, R31, 0x4, R20 ;  /* 0x000000041f1e7825 */ /* 0x001fe400078e0214 */
[----:B------:R0:W5:Y:S04]  /*2550*/  LDG.E R33, desc[UR6][R42.64] ;  /* 0x000000062a217981 */ /* 0x000168000c1e1900 */
[----:B------:R1:W2:Y:S01]  /*2560*/  LDG.E R35, desc[UR6][R30.64] ;  /* 0x000000061e237981 */ /* 0x0002a2000c1e1900 */
[----:B0-----:R-:W-:-:S02]  /*2570*/  IADD3 R43, PT, PT, R10, R11, RZ ;  /* 0x0000000b0a2b7210 */ /* 0x001fc40007ffe0ff */
[----:B------:R-:W-:-:S03]  /*2580*/  VIMNMX R37, PT, PT, R11, 0x1, !PT ;  /* 0x000000010b257848 */ /* 0x000fc60007fe0100 */
[----:B-1----:R-:W-:-:S04]  /*2590*/  IMAD.WIDE R30, R43, 0x4, R38 ;  /* 0x000000042b1e7825 */ /* 0x002fc800078e0226 */
[----:B------:R-:W-:Y:S02]  /*25a0*/  IMAD.WIDE R44, R43, 0x4, R44 ;  /* 0x000000042b2c7825 */ /* 0x000fe400078e022c */
[----:B------:R4:W5:Y:S04]  /*25b0*/  LDG.E R30, desc[UR6][R30.64] ;  /* 0x000000061e1e7981 */ /* 0x000968000c1e1900 */
[----:B------:R0:W5:Y:S01]  /*25c0*/  LDG.E R29, desc[UR6][R44.64] ;  /* 0x000000062c1d7981 */ /* 0x000162000c1e1900 */
[----:B------:R-:W-:-:S04]  /*25d0*/  IMAD.WIDE R38, R23, 0x4, R38 ;  /* 0x0000000417267825 */ /* 0x000fc800078e0226 */
[----:B------:R-:W-:Y:S02]  /*25e0*/  IMAD.WIDE R40, R43, 0x4, R40 ;  /* 0x000000042b287825 */ /* 0x000fe400078e0228 */
[----:B------:R-:W5:Y:S04]  /*25f0*/  LDG.E R38, desc[UR6][R38.64] ;  /* 0x0000000626267981 */ /* 0x000f68000c1e1900 */
[----:B------:R-:W5:Y:S01]  /*2600*/  LDG.E R40, desc[UR6][R40.64] ;  /* 0x0000000628287981 */ /* 0x000f62000c1e1900 */
[----:B---3--:R-:W-:Y:S01]  /*2610*/  FADD R25, R22, R25 ;  /* 0x0000001916197221 */ /* 0x008fe20000000000 */
[----:B------:R-:W-:-:S03]  /*2620*/  IADD3 R22, P0, PT, R8, R37, RZ ;  /* 0x0000002508167210 */ /* 0x000fc60007f1e0ff */
[----:B----4-:R-:W-:Y:S01]  /*2630*/  FADD R31, R24, R25 ;  /* 0x00000019181f7221 */ /* 0x010fe20000000000 */
[----:B------:R-:W-:Y:S02]  /*2640*/  LEA.HI.X.SX32 R25, R8, RZ, 0x1, P0 ;  /* 0x000000ff08197211 */ /* 0x000fe400000f0eff */
[C---:B------:R-:W-:Y:S02]  /*2650*/  SHF.L.U32 R24, R22.reuse, 0x2, RZ ;  /* 0x0000000216187819 */ /* 0x040fe400000006ff */
[----:B------:R-:W-:Y:S02]  /*2660*/  SHF.L.U64.HI R25, R22, 0x2, R25 ;  /* 0x0000000216197819 */ /* 0x000fe40000010219 */
[----:B0-----:R-:W-:-:S04]  /*2670*/  IADD3 R44, P0, PT, R24, UR12, RZ ;  /* 0x0000000c182c7c10 */ /* 0x001fc8000ff1e0ff */
[----:B------:R-:W-:Y:S02]  /*2680*/  IADD3.X R45, PT, PT, R25, UR13, RZ, P0, !PT ;  /* 0x0000000d192d7c10 */ /* 0x000fe400087fe4ff */
[----:B------:R-:W-:-:S03]  /*2690*/  IADD3 R42, P0, PT, R24, UR16, RZ ;  /* 0x00000010182a7c10 */ /* 0x000fc6000ff1e0ff */
[----:B------:R0:W3:Y:S02]  /*26a0*/  LDG.E R39, desc[UR6][R44.64+-0x4] ;  /* 0xfffffc062c277981 */ /* 0x0000e4000c1e1900 */
[--C-:B0-----:R-:W-:Y:S01]  /*26b0*/  IMAD.WIDE R44, R43, 0x4, R20.reuse ;  /* 0x000000042b2c7825 */ /* 0x101fe200078e0214 */
[----:B------:R-:W-:Y:S02]  /*26c0*/  IADD3.X R43, PT, PT, R25, UR17, RZ, P0, !PT ;  /* 0x00000011192b7c10 */ /* 0x000fe400087fe4ff */
[----:B------:R-:W-:Y:S01]  /*26d0*/  IADD3 R22, P0, PT, R24, UR14, RZ ;  /* 0x0000000e18167c10 */ /* 0x000fe2000ff1e0ff */
[----:B------:R-:W-:Y:S01]  /*26e0*/  IMAD.WIDE R20, R23, 0x4, R20 ;  /* 0x0000000417147825 */ /* 0x000fe200078e0214 */
[----:B------:R0:W4:Y:S02]  /*26f0*/  LDG.E R41, desc[UR6][R44.64] ;  /* 0x000000062c297981 */ /* 0x000124000c1e1900 */
[----:B------:R-:W-:Y:S02]  /*2700*/  IADD3.X R23, PT, PT, R25, UR15, RZ, P0, !PT ;  /* 0x0000000f19177c10 */ /* 0x000fe400087fe4ff */
[C---:B------:R-:W-:Y:S01]  /*2710*/  IADD3 R37, P0, PT, R10.reuse, R37, RZ ;  /* 0x000000250a257210 */ /* 0x040fe20007f1e0ff */
[----:B------:R1:W4:Y:S04]  /*2720*/  LDG.E R20, desc[UR6][R20.64] ;  /* 0x0000000614147981 */ /* 0x000328000c1e1900 */
[----:B------:R-:W4:Y:S01]  /*2730*/  LDG.E R42, desc[UR6][R42.64+-0x4] ;  /* 0xfffffc062a2a7981 */ /* 0x000f22000c1e1900 */
[----:B0-----:R-:W-:-:S02]  /*2740*/  LEA.HI.X.SX32 R44, R10, RZ, 0x1, P0 ;  /* 0x000000ff0a2c7211 */ /* 0x001fc400000f0eff */
[C---:B-1----:R-:W-:Y:S02]  /*2750*/  SHF.L.U32 R21, R37.reuse, 0x2, RZ ;  /* 0x0000000225157819 */ /* 0x042fe400000006ff */
[----:B------:R-:W-:Y:S02]  /*2760*/  SHF.L.U64.HI R37, R37, 0x2, R44 ;  /* 0x0000000225257819 */ /* 0x000fe4000001022c */
[----:B------:R-:W-:Y:S01]  /*2770*/  IADD3 R44, P0, PT, R21, UR12, RZ ;  /* 0x0000000c152c7c10 */ /* 0x000fe2000ff1e0ff */
[----:B------:R0:W4:Y:S01]  /*2780*/  LDG.E R43, desc[UR6][R22.64+-0x4] ;  /* 0xfffffc06162b7981 */ /* 0x000122000c1e1900 */
[----:B------:R-:W-:Y:S02]  /*2790*/  IADD3 R24, P1, PT, R24, UR18, RZ ;  /* 0x0000001218187c10 */ /* 0x000fe4000ff3e0ff */
[----:B------:R-:W-:Y:S02]  /*27a0*/  IADD3.X R45, PT, PT, R37, UR13, RZ, P0, !PT ;  /* 0x0000000d252d7c10 */ /* 0x000fe400087fe4ff */
[----:B------:R-:W-:Y:S01]  /*27b0*/  IADD3.X R25, PT, PT, R25, UR19, RZ, P1, !PT ;  /* 0x0000001319197c10 */ /* 0x000fe20008ffe4ff */
[----:B--2---:R-:W-:-:S02]  /*27c0*/  FADD R36, R36, R35 ;  /* 0x0000002324247221 */ /* 0x004fc40000000000 */
[----:B------:R-:W2:Y:S01]  /*27d0*/  LDG.E R44, desc[UR6][R44.64+-0x4] ;  /* 0xfffffc062c2c7981 */ /* 0x000ea2000c1e1900 */
[----:B0-----:R-:W-:-:S03]  /*27e0*/  IADD3 R22, P0, PT, R21, UR16, RZ ;  /* 0x0000001015167c10 */ /* 0x001fc6000ff1e0ff */
[----:B------:R-:W2:Y:S01]  /*27f0*/  LDG.E R24, desc[UR6][R24.64+-0x4] ;  /* 0xfffffc0618187981 */ /* 0x000ea2000c1e1900 */
[----:B------:R-:W-:Y:S01]  /*2800*/  IADD3.X R23, PT, PT, R37, UR17, RZ, P0, !PT ;  /* 0x0000001125177c10 */ /* 0x000fe200087fe4ff */
[----:B-----5:R-:W-:-:S04]  /*2810*/  FADD R33, R33, R36 ;  /* 0x0000002421217221 */ /* 0x020fc80000000000 */
[----:B------:R0:W5:Y:S02]  /*2820*/  LDG.E R25, desc[UR6][R22.64+-0x4] ;  /* 0xfffffc0616197981 */ /* 0x000164000c1e1900 */
[----:B0-----:R-:W-:-:S04]  /*2830*/  IADD3 R22, P0, PT, R21, UR14, RZ ;  /* 0x0000000e15167c10 */ /* 0x001fc8000ff1e0ff */
[----:B------:R-:W-:Y:S02]  /*2840*/  IADD3.X R23, PT, PT, R37, UR15, RZ, P0, !PT ;  /* 0x0000000f25177c10 */ /* 0x000fe400087fe4ff */
[----:B------:R-:W-:-:S03]  /*2850*/  IADD3 R36, P0, PT, R21, UR18, RZ ;  /* 0x0000001215247c10 */ /* 0x000fc6000ff1e0ff */
[----:B------:R0:W5:Y:S01]  /*2860*/  LDG.E R21, desc[UR6][R22.64+-0x4] ;  /* 0xfffffc0616157981 */ /* 0x000162000c1e1900 */
[----:B------:R-:W-:-:S05]  /*2870*/  IADD3.X R37, PT, PT, R37, UR19, RZ, P0, !PT ;  /* 0x0000001325257c10 */ /* 0x000fca00087fe4ff */
[----:B------:R-:W5:Y:S01]  /*2880*/  LDG.E R36, desc[UR6][R36.64+-0x4] ;  /* 0xfffffc0624247981 */ /* 0x000f62000c1e1900 */
[----:B------:R-:W-:Y:S01]  /*2890*/  FADD R38, R38, R31 ;  /* 0x0000001f26267221 */ /* 0x000fe20000000000 */
[----:B------:R-:W-:Y:S01]  /*28a0*/  FADD R34, R34, R27 ;  /* 0x0000001b22227221 */ /* 0x000fe20000000000 */
[----:B0-----:R-:W-:-:S03]  /*28b0*/  FADD R23, R32, R28 ;  /* 0x0000001c20177221 */ /* 0x001fc60000000000 */
[----:B------:R-:W-:Y:S01]  /*28c0*/  FADD R29, R34, -R29 ;  /* 0x8000001d221d7221 */ /* 0x000fe20000000000 */
[----:B------:R-:W-:-:S03]  /*28d0*/  FADD R40, R23, -R40 ;  /* 0x8000002817287221 */ /* 0x000fc60000000000 */
[----:B------:R-:W-:Y:S01]  /*28e0*/  FADD R29, -R30, R29 ;  /* 0x0000001d1e1d7221 */ /* 0x000fe20000000100 */
[----:B------:R-:W-:Y:S01]  /*28f0*/  BSSY.RECONVERGENT B3, `(.L_x_85) ;  /* 0x000001e000037945 */ /* 0x000fe20003800200 */
[----:B---3--:R-:W-:Y:S01]  /*2900*/  FADD R39, -R39, R38 ;  /* 0x0000002627277221 */ /* 0x008fe20000000100 */
[----:B----4-:R-:W-:-:S03]  /*2910*/  FADD R20, R20, R33 ;  /* 0x0000002114147221 */ /* 0x010fc60000000000 */
[----:B------:R-:W-:Y:S01]  /*2920*/  FADD R39, -R42, R39 ;  /* 0x000000272a277221 */ /* 0x000fe20000000100 */
[----:B------:R-:W-:-:S04]  /*2930*/  FADD R43, -R43, R20 ;  /* 0x000000142b2b7221 */ /* 0x000fc80000000100 */
[----:B--2---:R-:W-:Y:S01]  /*2940*/  FADD R24, -R24, R43 ;  /* 0x0000002b18187221 */ /* 0x004fe20000000100 */
[----:B------:R-:W-:-:S04]  /*2950*/  FADD R44, -R44, R39 ;  /* 0x000000272c2c7221 */ /* 0x000fc80000000100 */
[----:B-----5:R-:W-:-:S04]  /*2960*/  FADD R25, -R25, R44 ;  /* 0x0000002c19197221 */ /* 0x020fc80000000100 */
[----:B------:R-:W-:Y:S01]  /*2970*/  FMUL R25, R25, 0.25 ;  /* 0x3e80000019197820 */ /* 0x000fe20000400000 */
[----:B------:R-:W-:-:S04]  /*2980*/  FADD R21, -R21, R24 ;  /* 0x0000001815157221 */ /* 0x000fc80000000100 */
[----:B------:R-:W-:-:S04]  /*2990*/  FADD R21, -R36, R21 ;  /* 0x0000001524157221 */ /* 0x000fc80000000100 */
[----:B------:R-:W-:-:S04]  /*29a0*/  FMUL R21, R21, 0.25 ;  /* 0x3e80000015157820 */ /* 0x000fc80000400000 */
[----:B------:R-:W-:-:S04]  /*29b0*/  FMUL R20, R21, R21 ;  /* 0x0000001515147220 */ /* 0x000fc80000400000 */
[----:B------:R-:W-:Y:S01]  /*29c0*/  FFMA R20, R25, R25, R20 ;  /* 0x0000001919147223 */ /* 0x000fe20000000014 */
[----:B------:R-:W-:-:S03]  /*29d0*/  FADD R40, -R41, R40 ;  /* 0x0000002829287221 */ /* 0x000fc60000000100 */
[----:B------:R-:W-:-:S04]  /*29e0*/  FFMA R29, R29, R29, R20 ;  /* 0x0000001d1d1d7223 */ /* 0x000fc80000000014 */
        /* <DEDUP_REMOVED lines=10> */
.L_x_86:
[----:B-1----:R-:W-:Y:S01]  /*2a90*/  FMUL.FTZ R21, R20, R23 ;  /* 0x0000001714157220 */ /* 0x002fe20000410000 */
[----:B------:R-:W-:-:S03]  /*2aa0*/  FMUL.FTZ R22, R23, 0.5 ;  /* 0x3f00000017167820 */ /* 0x000fc60000410000 */
[----:B------:R-:W-:-:S04]  /*2ab0*/  FFMA R20, -R21, R21, R20 ;  /* 0x0000001515147223 */ /* 0x000fc80000000114 */
[----:B------:R-:W-:-:S07]  /*2ac0*/  FFMA R21, R20, R22, R21 ;  /* 0x0000001614157223 */ /* 0x000fce0000000015 */
.L_x_87:
[----:B------:R-:W-:Y:S05]  /*2ad0*/  BSYNC.RECONVERGENT B3 ;  /* 0x0000000000037941 */ /* 0x000fea0003800200 */
.L_x_85:
        /* <DEDUP_REMOVED lines=15> */
.L_x_88:
[----:B------:R-:W-:Y:S05]  /*2bd0*/  BSYNC.RECONVERGENT B3 ;  /* 0x0000000000037941 */ /* 0x000fea0003800200 */
.L_x_84:
[----:B------:R-:W-:Y:S05]  /*2be0*/  BSYNC.RECONVERGENT B2 ;  /* 0x0000000000027941 */ /* 0x000fea0003800200 */
.L_x_83:
[----:B------:R-:W0:Y:S01]  /*2bf0*/  LDC R23, c[0x0][0x420] ;  /* 0x00010800ff177b82 */ /* 0x000e220000000800 */
[----:B------:R-:W-:Y:S01]  /*2c00*/  BSSY.RECONVERGENT B2, `(.L_x_89) ;  /* 0x000000e000027945 */ /* 0x000fe20003800200 */
[----:B0-----:R-:W0:Y:S08]  /*2c10*/  MUFU.RCP R20, R23 ;  /* 0x0000001700147308 */ /* 0x001e300000001000 */
[----:B------:R-:W1:Y:S01]  /*2c20*/  FCHK P0, R0, R23 ;  /* 0x0000001700007302 */ /* 0x000e620000000000 */
[----:B0-----:R-:W-:-:S04]  /*2c30*/  FFMA R21, R20, -R23, 1 ;  /* 0x3f80000014157423 */ /* 0x001fc80000000817 */
[----:B------:R-:W-:-:S04]  /*2c40*/  FFMA R21, R20, R21, R20 ;  /* 0x0000001514157223 */ /* 0x000fc80000000014 */
[----:B------:R-:W-:-:S04]  /*2c50*/  FFMA R25, R0, R21, RZ ;  /* 0x0000001500197223 */ /* 0x000fc800000000ff */
[----:B------:R-:W-:-:S04]  /*2c60*/  FFMA R20, R25, -R23, R0 ;  /* 0x8000001719147223 */ /* 0x000fc80000000000 */
[----:B------:R-:W-:Y:S01]  /*2c70*/  FFMA R25, R21, R20, R25 ;  /* 0x0000001415197223 */ /* 0x000fe20000000019 */
[----:B-1----:R-:W-:Y:S06]  /*2c80*/  @!P0 BRA `(.L_x_90) ;  /* 0x0000000000148947 */ /* 0x002fec0003800000 */
[----:B------:R-:W0:Y:S01]  /*2c90*/  LDCU UR4, c[0x0][0x420] ;  /* 0x00008400ff0477ac */ /* 0x000e220008000800 */
[----:B------:R-:W-:Y:S02]  /*2ca0*/  MOV R20, R0 ;  /* 0x0000000000147202 */ /* 0x000fe40000000f00 */
[----:B------:R-:W-:Y:S02]  /*2cb0*/  MOV R22, 0x2ce0 ;  /* 0x00002ce000167802 */ /* 0x000fe40000000f00 */
[----:B0-----:R-:W-:-:S07]  /*2cc0*/  MOV R21, UR4 ;  /* 0x0000000400157c02 */ /* 0x001fce0008000f00 */
[----:B------:R-:W-:Y:S05]  /*2cd0*/  CALL.REL.NOINC `($__internal_4_$__cuda_sm3x_div_rn_noftz_f32_slowpath) ;  /* 0x0000000400447944 */ /* 0x000fea0003c00000 */
.L_x_90:
[----:B------:R-:W-:Y:S05]  /*2ce0*/  BSYNC.RECONVERGENT B2 ;  /* 0x0000000000027941 */ /* 0x000fea0003800200 */
.L_x_89:
[----:B------:R-:W-:Y:S01]  /*2cf0*/  FMUL R27, R15, UR8 ;  /* 0x000000080f1b7c20 */ /* 0x000fe20008400000 */
[----:B------:R-:W-:Y:S01]  /*2d00*/  FADD R0, R19, R14 ;  /* 0x0000000e13007221 */ /* 0x000fe20000000000 */
[C---:B------:R-:W-:Y:S01]  /*2d10*/  FMUL R28, R18.reuse, R15 ;  /* 0x0000000f121c7220 */ /* 0x040fe20000400000 */
[----:B------:R-:W-:Y:S01]  /*2d20*/  FMUL R18, R18, R19 ;  /* 0x0000001312127220 */ /* 0x000fe20000400000 */
[----:B------:R-:W-:Y:S01]  /*2d30*/  FMUL R29, R15, R15 ;  /* 0x0000000f0f1d7220 */ /* 0x000fe20000400000 */
[----:B------:R-:W-:Y:S01]  /*2d40*/  FMUL R30, R19, R19 ;  /* 0x00000013131e7220 */ /* 0x000fe20000400000 */
[----:B------:R-:W0:Y:S01]  /*2d50*/  LDC.64 R22, c[0x0][0x3e8] ;  /* 0x0000fa00ff167b82 */ /* 0x000e220000000a00 */
[----:B------:R-:W-:Y:S01]  /*2d60*/  FMUL R27, R27, R0 ;  /* 0x000000001b1b7220 */ /* 0x000fe20000400000 */
[CC--:B------:R-:W-:Y:S01]  /*2d70*/  FFMA R0, R17.reuse, R14.reuse, R28 ;  /* 0x0000000e11007223 */ /* 0x0c0fe2000000001c */
[-C--:B------:R-:W-:Y:S01]  /*2d80*/  FFMA R34, R17, R15.reuse, R18 ;  /* 0x0000000f11227223 */ /* 0x080fe20000000012 */
[----:B------:R-:W-:Y:S01]  /*2d90*/  FFMA R36, R14, R14, R29 ;  /* 0x0000000e0e247223 */ /* 0x000fe2000000001d */
[----:B------:R-:W-:Y:S01]  /*2da0*/  FFMA R38, R15, R15, R30 ;  /* 0x0000000f0f267223 */ /* 0x000fe2000000001e */
[----:B------:R-:W-:Y:S01]  /*2db0*/  FMUL R35, R0, UR8 ;  /* 0x0000000800237c20 */ /* 0x000fe20008400000 */
[----:B------:R-:W-:Y:S01]  /*2dc0*/  FMUL R37, R34, UR8 ;  /* 0x0000000822257c20 */ /* 0x000fe20008400000 */
[----:B------:R-:W1:Y:S01]  /*2dd0*/  LDC.64 R20, c[0x0][0x3f0] ;  /* 0x0000fc00ff147b82 */ /* 0x000e620000000a00 */
[----:B------:R-:W-:Y:S01]  /*2de0*/  IADD3 R17, PT, PT, R8, R11, RZ ;  /* 0x0000000b08117210 */ /* 0x000fe20007ffe0ff */
[----:B------:R-:W-:Y:S01]  /*2df0*/  FMUL R36, R36, UR8 ;  /* 0x0000000824247c20 */ /* 0x000fe20008400000 */
[----:B------:R-:W-:Y:S01]  /*2e00*/  FMUL R39, R38, UR8 ;  /* 0x0000000826277c20 */ /* 0x000fe20008400000 */
[-C--:B------:R-:W-:Y:S01]  /*2e10*/  FFMA R0, R16, R13.reuse, R27 ;  /* 0x0000000d10007223 */ /* 0x080fe2000000001b */
[CC--:B------:R-:W-:Y:S01]  /*2e20*/  FFMA R34, R12.reuse, R13.reuse, R35 ;  /* 0x0000000d0c227223 */ /* 0x0c0fe20000000023 */
[-C--:B------:R-:W-:Y:S01]  /*2e30*/  FFMA R12, R12, R16.reuse, R37 ;  /* 0x000000100c0c7223 */ /* 0x080fe20000000025 */
[----:B------:R-:W-:Y:S01]  /*2e40*/  FFMA R36, R13, R13, R36 ;  /* 0x0000000d0d247223 */ /* 0x000fe20000000024 */
[----:B------:R-:W2:Y:S01]  /*2e50*/  LDC.64 R32, c[0x0][0x3f8] ;  /* 0x0000fe00ff207b82 */ /* 0x000ea20000000a00 */
[----:B------:R-:W-:Y:S01]  /*2e60*/  FFMA R16, R16, R16, R39 ;  /* 0x0000001010107223 */ /* 0x000fe20000000027 */
[-C--:B------:R-:W-:Y:S01]  /*2e70*/  FMUL R13, R0, R25.reuse ;  /* 0x00000019000d7220 */ /* 0x080fe20000400000 */
[-C--:B------:R-:W-:Y:S01]  /*2e80*/  FMUL R27, R34, R25.reuse ;  /* 0x00000019221b7220 */ /* 0x080fe20000400000 */
[-C--:B------:R-:W-:Y:S01]  /*2e90*/  FMUL R35, R12, R25.reuse ;  /* 0x000000190c237220 */ /* 0x080fe20000400000 */
[-C--:B------:R-:W-:Y:S01]  /*2ea0*/  FMUL R37, R36, R25.reuse ;  /* 0x0000001924257220 */ /* 0x080fe20000400000 */
[----:B------:R-:W-:Y:S01]  /*2eb0*/  FMUL R25, R16, R25 ;  /* 0x0000001910197220 */ /* 0x000fe20000400000 */
[----:B------:R-:W-:Y:S01]  /*2ec0*/  IADD3 R11, PT, PT, R7, R11, RZ ;  /* 0x0000000b070b7210 */ /* 0x000fe20007ffe0ff */
[----:B------:R-:W3:Y:S01]  /*2ed0*/  LDC.64 R14, c[0x0][0x3d8] ;  /* 0x0000f600ff0e7b82 */ /* 0x000ee20000000a00 */
[----:B0-----:R-:W-:-:S02]  /*2ee0*/  IMAD.WIDE R22, R17, 0x4, R22 ;  /* 0x0000000411167825 */ /* 0x001fc400078e0216 */
[----:B------:R-:W-:-:S03]  /*2ef0*/  ISETP.GE.AND P0, PT, R11, UR9, PT ;  /* 0x000000090b007c0c */ /* 0x000fc6000bf06270 */
[----:B------:R4:W-:Y:S02]  /*2f00*/  STG.E desc[UR6][R22.64], R13 ;  /* 0x0000000d16007986 */ /* 0x0009e4000c101906 */
[----:B------:R-:W0:Y:S01]  /*2f10*/  LDC.64 R30, c[0x0][0x3e0] ;  /* 0x0000f800ff1e7b82 */ /* 0x000e220000000a00 */
[----:B-1----:R-:W-:-:S05]  /*2f20*/  IMAD.WIDE R20, R17, 0x4, R20 ;  /* 0x0000000411147825 */ /* 0x002fca00078e0214 */
[----:B------:R4:W-:Y:S02]  /*2f30*/  STG.E desc[UR6][R20.64], R27 ;  /* 0x0000001b14007986 */ /* 0x0009e4000c101906 */
[----:B------:R-:W1:Y:S01]  /*2f40*/  LDC.64 R28, c[0x0][0x3c8] ;  /* 0x0000f200ff1c7b82 */ /* 0x000e620000000a00 */
[----:B--2---:R-:W-:-:S05]  /*2f50*/  IMAD.WIDE R32, R17, 0x4, R32 ;  /* 0x0000000411207825 */ /* 0x004fca00078e0220 */
[----:B------:R4:W-:Y:S02]  /*2f60*/  STG.E desc[UR6][R32.64], R35 ;  /* 0x0000002320007986 */ /* 0x0009e4000c101906 */
[----:B------:R-:W2:Y:S01]  /*2f70*/  LDC.64 R18, c[0x0][0x3d0] ;  /* 0x0000f400ff127b82 */ /* 0x000ea20000000a00 */
[----:B---3--:R-:W-:-:S05]  /*2f80*/  IMAD.WIDE R14, R17, 0x4, R14 ;  /* 0x00000004110e7825 */ /* 0x008fca00078e020e */
[----:B------:R4:W-:Y:S01]  /*2f90*/  STG.E desc[UR6][R14.64], R37 ;  /* 0x000000250e007986 */ /* 0x0009e2000c101906 */
[----:B0-----:R-:W-:-:S05]  /*2fa0*/  IMAD.WIDE R30, R17, 0x4, R30 ;  /* 0x00000004111e7825 */ /* 0x001fca00078e021e */
[----:B------:R4:W-:Y:S01]  /*2fb0*/  STG.E desc[UR6][R30.64], R25 ;  /* 0x000000191e007986 */ /* 0x0009e2000c101906 */
[----:B-1----:R-:W-:-:S05]  /*2fc0*/  IMAD.WIDE R28, R17, 0x4, R28 ;  /* 0x00000004111c7825 */ /* 0x002fca00078e021c */
[----:B------:R4:W-:Y:S01]  /*2fd0*/  STG.E desc[UR6][R28.64], R26 ;  /* 0x0000001a1c007986 */ /* 0x0009e2000c101906 */
[----:B--2---:R-:W-:-:S05]  /*2fe0*/  IMAD.WIDE R18, R17, 0x4, R18 ;  /* 0x0000000411127825 */ /* 0x004fca00078e0212 */
[----:B------:R4:W-:Y:S01]  /*2ff0*/  STG.E desc[UR6][R18.64], R24 ;  /* 0x0000001812007986 */ /* 0x0009e2000c101906 */
[----:B------:R-:W-:Y:S05]  /*3000*/  @!P0 BRA `(.L_x_91) ;  /* 0xffffffd000888947 */ /* 0x000fea000383ffff */
.L_x_58:
[----:B0-----:R-:W-:Y:S05]  /*3010*/  BSYNC.RECONVERGENT B0 ;  /* 0x0000000000007941 */ /* 0x001fea0003800200 */
.L_x_57:
[----:B------:R-:W0:Y:S01]  /*3020*/  LDCU UR4, c[0x0][0x42c] ;  /* 0x00008580ff0477ac */ /* 0x000e220008000800 */
[----:B------:R-:W-:-:S04]  /*3030*/  IADD3 R3, PT, PT, R6, R3, RZ ;  /* 0x0000000306037210 */ /* 0x000fc80007ffe0ff */
[----:B0-----:R-:W-:-:S13]  /*3040*/  ISETP.GE.AND P0, PT, R3, UR4, PT ;  /* 0x0000000403007c0c */ /* 0x001fda000bf06270 */
[----:B------:R-:W-:Y:S05]  /*3050*/  @!P0 BRA `(.L_x_92) ;  /* 0xffffffd0004c8947 */ /* 0x000fea000383ffff */
[----:B------:R-:W-:Y:S05]  /*3060*/  BSYNC.RECONVERGENT B1 ;  /* 0x0000000000017941 */ /* 0x000fea0003800200 */
.L_x_56:
[----:B------:R-:W-:Y:S05]  /*3070*/  EXIT ;  /* 0x000000000000794d */ /* 0x000fea0003800000 */
        .weak           $__internal_3_$__cuda_sm20_sqrt_rn_f32_slowpath
        .type           $__internal_3_$__cuda_sm20_sqrt_rn_f32_slowpath,@function
        .size           $__internal_3_$__cuda_sm20_sqrt_rn_f32_slowpath,($__internal_4_$__cuda_sm3x_div_rn_noftz_f32_slowpath - $__internal_3_$__cuda_sm20_sqrt_rn_f32_slowpath)
$__internal_3_$__cuda_sm20_sqrt_rn_f32_slowpath:
[----:B------:R-:W-:-:S13]  /*3080*/  LOP3.LUT P0, RZ, R20, 0x7fffffff, RZ, 0xc0, !PT ;  /* 0x7fffffff14ff7812 */ /* 0x000fda000780c0ff */
[----:B------:R-:W-:Y:S01]  /*3090*/  @!P0 MOV R21, R20 ;  /* 0x0000001400158202 */ /* 0x000fe20000000f00 */
[----:B------:R-:W-:Y:S06]  /*30a0*/  @!P0 BRA `(.L_x_93) ;  /* 0x0000000000408947 */ /* 0x000fec0003800000 */
[----:B------:R-:W-:-:S13]  /*30b0*/  FSETP.GEU.FTZ.AND P0, PT, R20, RZ, PT ;  /* 0x000000ff1400720b */ /* 0x000fda0003f1e000 */
[----:B------:R-:W-:Y:S01]  /*30c0*/  @!P0 MOV R21, 0x7fffffff ;  /* 0x7fffffff00158802 */ /* 0x000fe20000000f00 */
[----:B------:R-:W-:Y:S06]  /*30d0*/  @!P0 BRA `(.L_x_93) ;  /* 0x0000000000348947 */ /* 0x000fec0003800000 */
[----:B------:R-:W-:-:S13]  /*30e0*/  FSETP.GTU.FTZ.AND P0, PT, |R20|, +INF , PT ;  /* 0x7f8000001400780b */ /* 0x000fda0003f1c200 */
[----:B------:R-:W-:Y:S01]  /*30f0*/  @P0 FADD.FTZ R21, R20, 1 ;  /* 0x3f80000014150421 */ /* 0x000fe20000010000 */
[----:B------:R-:W-:Y:S06]  /*3100*/  @P0 BRA `(.L_x_93) ;  /* 0x0000000000280947 */ /* 0x000fec0003800000 */
[----:B------:R-:W-:-:S13]  /*3110*/  FSETP.NEU.FTZ.AND P0, PT, |R20|, +INF , PT ;  /* 0x7f8000001400780b */ /* 0x000fda0003f1d200 */
[----:B------:R-:W-:-:S04]  /*3120*/  @P0 FFMA R22, R20, 1.84467440737095516160e+19, RZ ;  /* 0x5f80000014160823 */ /* 0x000fc800000000ff */
[----:B------:R-:W0:Y:S02]  /*3130*/  @P0 MUFU.RSQ R21, R22 ;  /* 0x0000001600150308 */ /* 0x000e240000001400 */
[----:B0-----:R-:W-:Y:S01]  /*3140*/  @P0 FMUL.FTZ R23, R22, R21 ;  /* 0x0000001516170220 */ /* 0x001fe20000410000 */
[----:B------:R-:W-:Y:S01]  /*3150*/  @P0 FMUL.FTZ R25, R21, 0.5 ;  /* 0x3f00000015190820 */ /* 0x000fe20000410000 */
[----:B------:R-:W-:Y:S02]  /*3160*/  @!P0 MOV R21, R20 ;  /* 0x0000001400158202 */ /* 0x000fe40000000f00 */
[----:B------:R-:W-:-:S04]  /*3170*/  @P0 FADD.FTZ R24, -R23, -RZ ;  /* 0x800000ff17180221 */ /* 0x000fc80000010100 */
[----:B------:R-:W-:-:S04]  /*3180*/  @P0 FFMA R24, R23, R24, R22 ;  /* 0x0000001817180223 */ /* 0x000fc80000000016 */
[----:B------:R-:W-:-:S04]  /*3190*/  @P0 FFMA R24, R24, R25, R23 ;  /* 0x0000001918180223 */ /* 0x000fc80000000017 */
[----:B------:R-:W-:-:S07]  /*31a0*/  @P0 FMUL.FTZ R21, R24, 2.3283064365386962891e-10 ;  /* 0x2f80000018150820 */ /* 0x000fce0000410000 */
.L_x_93:
[----:B------:R-:W-:Y:S01]  /*31b0*/  MOV R22, R21 ;  /* 0x0000001500167202 */ /* 0x000fe20000000f00 */
[----:B------:R-:W-:Y:S01]  /*31c0*/  HFMA2 R21, -RZ, RZ, 0, 0 ;  /* 0x00000000ff157431 */ /* 0x000fe200000001ff */
[----:B------:R-:W-:-:S04]  /*31d0*/  MOV R20, R29 ;  /* 0x0000001d00147202 */ /* 0x000fc80000000f00 */
[----:B------:R-:W-:Y:S05]  /*31e0*/  RET.REL.NODEC R20 `(_Z26prepare_SOR_kernel_stage_1PKfS0_S0_S0_S0_S0_S0_S0_S0_PfS1_S1_S1_S1_S1_S1_S0_S0_S0_S0_ffiii) ;  /* 0xffffffcc14847950 */ /* 0x000fea0003c3ffff */
        .weak           $__internal_4_$__cuda_sm3x_div_rn_noftz_f32_slowpath
        .type           $__internal_4_$__cuda_sm3x_div_rn_noftz_f32_slowpath,@function
        .size           $__internal_4_$__cuda_sm3x_div_rn_noftz_f32_slowpath,(.L_x_261 - $__internal_4_$__cuda_sm3x_div_rn_noftz_f32_slowpath)
$__internal_4_$__cuda_sm3x_div_rn_noftz_f32_slowpath:
[----:B------:R-:W-:Y:S01]  /*31f0*/  SHF.R.U32.HI R25, RZ, 0x17, R21 ;  /* 0x00000017ff197819 */ /* 0x000fe20000011615 */
[----:B------:R-:W-:Y:S01]  /*3200*/  BSSY.RECONVERGENT B4, `(.L_x_94) ;  /* 0x0000062000047945 */ /* 0x000fe20003800200 */
[----:B------:R-:W-:Y:S02]  /*3210*/  SHF.R.U32.HI R23, RZ, 0x17, R20 ;  /* 0x00000017ff177819 */ /* 0x000fe40000011614 */
[----:B------:R-:W-:Y:S02]  /*3220*/  LOP3.LUT R25, R25, 0xff, RZ, 0xc0, !PT ;  /* 0x000000ff19197812 */ /* 0x000fe400078ec0ff */
[----:B------:R-:W-:Y:S02]  /*3230*/  LOP3.LUT R29, R23, 0xff, RZ, 0xc0, !PT ;  /* 0x000000ff171d7812 */ /* 0x000fe400078ec0ff */
[----:B------:R-:W-:Y:S02]  /*3240*/  IADD3 R31, PT, PT, R25, -0x1, RZ ;  /* 0xffffffff191f7810 */ /* 0x000fe40007ffe0ff */
[----:B------:R-:W-:-:S02]  /*3250*/  IADD3 R30, PT, PT, R29, -0x1, RZ ;  /* 0xffffffff1d1e7810 */ /* 0x000fc40007ffe0ff */
[----:B------:R-:W-:-:S04]  /*3260*/  ISETP.GT.U32.AND P0, PT, R31, 0xfd, PT ;  /* 0x000000fd1f00780c */ /* 0x000fc80003f04070 */
[----:B------:R-:W-:-:S13]  /*3270*/  ISETP.GT.U32.OR P0, PT, R30, 0xfd, P0 ;  /* 0x000000fd1e00780c */ /* 0x000fda0000704470 */
[----:B------:R-:W-:Y:S01]  /*3280*/  @!P0 MOV R23, RZ ;  /* 0x000000ff00178202 */ /* 0x000fe20000000f00 */
        /* <DEDUP_REMOVED lines=19> */
[----:B------:R-:W-:Y:S01]  /*33c0*/  @P0 MOV R23, RZ ;  /* 0x000000ff00170202 */ /* 0x000fe20000000f00 */
[----:B------:R-:W-:Y:S01]  /*33d0*/  @!P0 FFMA R20, R20, 1.84467440737095516160e+19, RZ ;  /* 0x5f80000014148823 */ /* 0x000fe200000000ff */
[----:B------:R-:W-:Y:S01]  /*33e0*/  @!P0 MOV R23, 0xffffffc0 ;  /* 0xffffffc000178802 */ /* 0x000fe20000000f00 */
[----:B------:R-:W-:-:S03]  /*33f0*/  @!P1 FFMA R21, R21, 1.84467440737095516160e+19, RZ ;  /* 0x5f80000015159823 */ /* 0x000fc600000000ff */
[----:B------:R-:W-:-:S07]  /*3400*/  @!P1 IADD3 R23, PT, PT, R23, 0x40, RZ ;  /* 0x0000004017179810 */ /* 0x000fce0007ffe0ff */
.L_x_95:
[----:B------:R-:W-:Y:S01]  /*3410*/  LEA R30, R25, 0xc0800000, 0x17 ;  /* 0xc0800000191e7811 */ /* 0x000fe200078eb8ff */
[----:B------:R-:W-:Y:S01]  /*3420*/  BSSY.RECONVERGENT B5, `(.L_x_100) ;  /* 0x0000036000057945 */ /* 0x000fe20003800200 */
[----:B------:R-:W-:Y:S02]  /*3430*/  IADD3 R29, PT, PT, R29, -0x7f, RZ ;  /* 0xffffff811d1d7810 */ /* 0x000fe40007ffe0ff */
[----:B------:R-:W-:-:S03]  /*3440*/  IADD3 R30, PT, PT, -R30, R21, RZ ;  /* 0x000000151e1e7210 */ /* 0x000fc60007ffe1ff */
[C---:B------:R-:W-:Y:S01]  /*3450*/  IMAD R20, R29.reuse, -0x800000, R20 ;  /* 0xff8000001d147824 */ /* 0x040fe200078e0214 */
[----:B------:R0:W1:Y:S01]  /*3460*/  MUFU.RCP R21, R30 ;  /* 0x0000001e00157308 */ /* 0x0000620000001000 */
[----:B------:R-:W-:Y:S01]  /*3470*/  FADD.FTZ R31, -R30, -RZ ;  /* 0x800000ff1e1f7221 */ /* 0x000fe20000010100 */
[----:B0-----:R-:W-:-:S04]  /*3480*/  IADD3 R30, PT, PT, R29, 0x7f, -R25 ;  /* 0x0000007f1d1e7810 */ /* 0x001fc80007ffe819 */
[----:B------:R-:W-:Y:S01]  /*3490*/  IADD3 R30, PT, PT, R30, R23, RZ ;  /* 0x000000171e1e7210 */ /* 0x000fe20007ffe0ff */
        /* <DEDUP_REMOVED lines=9> */
[----:B------:R-:W-:-:S04]  /*3530*/  IADD3 R29, PT, PT, R25, R30, RZ ;  /* 0x0000001e191d7210 */ /* 0x000fc80007ffe0ff */
[----:B------:R-:W-:-:S04]  /*3540*/  IADD3 R23, PT, PT, R29, -0x1, RZ ;  /* 0xffffffff1d177810 */ /* 0x000fc80007ffe0ff */
        /* <DEDUP_REMOVED lines=10> */
[-CC-:B------:R-:W-:Y:S01]  /*35f0*/  FFMA.RM R30, R21, R31.reuse, R36.reuse ;  /* 0x0000001f151e7223 */ /* 0x180fe20000004024 */
[C---:B------:R-:W-:Y:S02]  /*3600*/  ISETP.NE.AND P2, PT, R29.reuse, RZ, PT ;  /* 0x000000ff1d00720c */ /* 0x040fe40003f45270 */
[----:B------:R-:W-:Y:S02]  /*3610*/  ISETP.NE.AND P1, PT, R29, RZ, PT ;  /* 0x000000ff1d00720c */ /* 0x000fe40003f25270 */
[----:B------:R-:W-:Y:S01]  /*3620*/  LOP3.LUT R25, R23, 0x7fffff, RZ, 0xc0, !PT ;  /* 0x007fffff17197812 */ /* 0x000fe200078ec0ff */
[----:B------:R-:W-:Y:S01]  /*3630*/  FFMA.RP R23, R21, R31, R36 ;  /* 0x0000001f15177223 */ /* 0x000fe20000008024 */
[----:B------:R-:W-:Y:S02]  /*3640*/  IADD3 R36, PT, PT, R29, 0x20, RZ ;  /* 0x000000201d247810 */ /* 0x000fe40007ffe0ff */
[----:B------:R-:W-:-:S02]  /*3650*/  LOP3.LUT R25, R25, 0x800000, RZ, 0xfc, !PT ;  /* 0x0080000019197812 */ /* 0x000fc400078efcff */
[----:B------:R-:W-:Y:S02]  /*3660*/  IADD3 R21, PT, PT, -R29, RZ, RZ ;  /* 0x000000ff1d157210 */ /* 0x000fe40007ffe1ff */
[----:B------:R-:W-:Y:S02]  /*3670*/  SHF.L.U32 R36, R25, R36, RZ ;  /* 0x0000002419247219 */ /* 0x000fe400000006ff */
[----:B------:R-:W-:Y:S02]  /*3680*/  FSETP.NEU.FTZ.AND P0, PT, R23, R30, PT ;  /* 0x0000001e1700720b */ /* 0x000fe40003f1d000 */
[----:B------:R-:W-:Y:S02]  /*3690*/  SEL R30, R21, RZ, P2 ;  /* 0x000000ff151e7207 */ /* 0x000fe40001000000 */
[----:B------:R-:W-:Y:S02]  /*36a0*/  ISETP.NE.AND P1, PT, R36, RZ, P1 ;  /* 0x000000ff2400720c */ /* 0x000fe40000f25270 */
[----:B------:R-:W-:-:S02]  /*36b0*/  SHF.R.U32.HI R30, RZ, R30, R25 ;  /* 0x0000001eff1e7219 */ /* 0x000fc40000011619 */
[----:B------:R-:W-:Y:S02]  /*36c0*/  PLOP3.LUT P0, PT, P0, P1, PT, 0xf8, 0x8f ;  /* 0x00000000008f781c */ /* 0x000fe40000703f70 */
[----:B------:R-:W-:Y:S02]  /*36d0*/  SHF.R.U32.HI R36, RZ, 0x1, R30 ;  /* 0x00000001ff247819 */ /* 0x000fe4000001161e */
[----:B------:R-:W-:-:S04]  /*36e0*/  SEL R21, RZ, 0x1, !P0 ;  /* 0x00000001ff157807 */ /* 0x000fc80004000000 */
[----:B------:R-:W-:-:S04]  /*36f0*/  LOP3.LUT R21, R21, 0x1, R36, 0xf8, !PT ;  /* 0x0000000115157812 */ /* 0x000fc800078ef824 */
[----:B------:R-:W-:-:S04]  /*3700*/  LOP3.LUT R21, R21, R30, RZ, 0xc0, !PT ;  /* 0x0000001e15157212 */ /* 0x000fc800078ec0ff */
[----:B------:R-:W-:-:S04]  /*3710*/  IADD3 R21, PT, PT, R36, R21, RZ ;  /* 0x0000001524157210 */ /* 0x000fc80007ffe0ff */
[----:B------:R-:W-:Y:S01]  /*3720*/  LOP3.LUT R20, R21, R20, RZ, 0xfc, !PT ;  /* 0x0000001415147212 */ /* 0x000fe200078efcff */
[----:B------:R-:W-:Y:S06]  /*3730*/  BRA `(.L_x_103) ;  /* 0x0000000000107947 */ /* 0x000fec0003800000 */
.L_x_102:
[----:B------:R-:W-:-:S04]  /*3740*/  LOP3.LUT R20, R20, 0x80000000, RZ, 0xc0, !PT ;  /* 0x8000000014147812 */ /* 0x000fc800078ec0ff */
[----:B------:R-:W-:Y:S01]  /*3750*/  LOP3.LUT R20, R20, 0x7f800000, RZ, 0xfc, !PT ;  /* 0x7f80000014147812 */ /* 0x000fe200078efcff */
[----:B------:R-:W-:Y:S06]  /*3760*/  BRA `(.L_x_103) ;  /* 0x0000000000047947 */ /* 0x000fec0003800000 */
.L_x_101:
[----:B------:R-:W-:-:S07]  /*3770*/  LEA R20, R30, R20, 0x17 ;  /* 0x000000141e147211 */ /* 0x000fce00078eb8ff */
.L_x_103:
[----:B------:R-:W-:Y:S05]  /*3780*/  BSYNC.RECONVERGENT B5 ;  /* 0x0000000000057941 */ /* 0x000fea0003800200 */
.L_x_100:
[----:B------:R-:W-:Y:S05]  /*3790*/  BRA `(.L_x_104) ;  /* 0x0000000000207947 */ /* 0x000fea0003800000 */
.L_x_99:
[----:B------:R-:W-:-:S04]  /*37a0*/  LOP3.LUT R20, R21, 0x80000000, R20, 0x48, !PT ;  /* 0x8000000015147812 */ /* 0x000fc800078e4814 */
[----:B------:R-:W-:Y:S01]  /*37b0*/  LOP3.LUT R20, R20, 0x7f800000, RZ, 0xfc, !PT ;  /* 0x7f80000014147812 */ /* 0x000fe200078efcff */
[----:B------:R-:W-:Y:S06]  /*37c0*/  BRA `(.L_x_104) ;  /* 0x0000000000147947 */ /* 0x000fec0003800000 */
.L_x_98:
[----:B------:R-:W-:Y:S01]  /*37d0*/  LOP3.LUT R20, R21, 0x80000000, R20, 0x48, !PT ;  /* 0x8000000015147812 */ /* 0x000fe200078e4814 */
[----:B------:R-:W-:Y:S06]  /*37e0*/  BRA `(.L_x_104) ;  /* 0x00000000000c7947 */ /* 0x000fec0003800000 */
.L_x_97:
[----:B------:R-:W0:Y:S01]  /*37f0*/  MUFU.RSQ R20, -QNAN ;  /* 0xffc0000000147908 */ /* 0x000e220000001400 */
[----:B------:R-:W-:Y:S05]  /*3800*/  BRA `(.L_x_104) ;  /* 0x0000000000047947 */ /* 0x000fea0003800000 */
.L_x_96:
[----:B------:R-:W-:-:S07]  /*3810*/  FADD.FTZ R20, R20, R21 ;  /* 0x0000001514147221 */ /* 0x000fce0000010000 */
.L_x_104:
[----:B------:R-:W-:Y:S05]  /*3820*/  BSYNC.RECONVERGENT B4 ;  /* 0x0000000000047941 */ /* 0x000fea0003800200 */
.L_x_94:
[----:B------:R-:W-:Y:S01]  /*3830*/  HFMA2 R21, -RZ, RZ, 0, 0 ;  /* 0x00000000ff157431 */ /* 0x000fe200000001ff */
[----:B0-----:R-:W-:Y:S02]  /*3840*/  MOV R25, R20 ;  /* 0x0000001400197202 */ /* 0x001fe40000000f00 */
[----:B------:R-:W-:-:S04]  /*3850*/  MOV R20, R22 ;  /* 0x0000001600147202 */ /* 0x000fc80000000f00 */
[----:B------:R-:W-:Y:S05]  /*3860*/  RET.REL.NODEC R20 `(_Z26prepare_SOR_kernel_stage_1PKfS0_S0_S0_S0_S0_S0_S0_S0_PfS1_S1_S1_S1_S1_S1_S0_S0_S0_S0_ffiii) ;  /* 0xffffffc414e47950 */ /* 0x000fea0003c3ffff */
.L_x_105:
        /* <DEDUP_REMOVED lines=9> */
.L_x_261:


//--------------------- .text._Z25warp_interpolation_kernelPfS_S_S_iii --------------------------
	.section	.text._Z25warp_interpolation_kernelPfS_S_S_iii,"ax",@progbits
	.align	128
        .global         _Z25warp_interpolation_kernelPfS_S_S_iii
        .type           _Z25warp_interpolation_kernelPfS_S_S_iii,@function
        .size           _Z25warp_interpolation_kernelPfS_S_S_iii,(.L_x_273 - _Z25warp_interpolation_kernelPfS_S_S_iii)
        .other          _Z25warp_interpolation_kernelPfS_S_S_iii,@"STO_CUDA_ENTRY STV_DEFAULT"
_Z25warp_interpolation_kernelPfS_S_S_iii:
.text._Z25warp_interpolation_kernelPfS_S_S_iii:
        /* <DEDUP_REMOVED lines=14> */
[----:B------:R-:W-:Y:S01]  /*00e0*/  IADD3 R4, PT, PT, R9, -0x1, RZ ;  /* 0xffffffff09047810 */ /* 0x000fe20007ffe0ff */
[----:B------:R-:W2:Y:S01]  /*00f0*/  LDCU UR5, c[0x0][0x370] ;  /* 0x00006e00ff0577ac */ /* 0x000ea20008000800 */
[----:B------:R-:W3:Y:S01]  /*0100*/  LDCU.64 UR6, c[0x0][0x358] ;  /* 0x00006b00ff0677ac */ /* 0x000ee20008000a00 */
[----:B-1----:R-:W-:Y:S02]  /*0110*/  IMAD R5, R5, UR4, RZ ;  /* 0x0000000405057c24 */ /* 0x002fe4000f8e02ff */
[----:B--2---:R-:W-:Y:S01]  /*0120*/  IMAD R6, R7, UR5, RZ ;  /* 0x0000000507067c24 */ /* 0x004fe2000f8e02ff */
[----:B0-----:R-:W-:-:S04]  /*0130*/  IADD3 R3, PT, PT, R3, -0x1, RZ ;  /* 0xffffffff03037810 */ /* 0x001fc80007ffe0ff */
[----:B---3--:R-:W-:-:S07]  /*0140*/  I2FP.F32.S32 R7, R3 ;  /* 0x0000000300077245 */ /* 0x008fce0000201400 */
.L_x_111:
[----:B0-----:R-:W0:Y:S01]  /*0150*/  LDCU UR4, c[0x0][0x3a0] ;  /* 0x00007400ff0477ac */ /* 0x001e220008000800 */
[----:B------:R-:W-:Y:S01]  /*0160*/  BSSY.RECONVERGENT B0, `(.L_x_106) ;  /* 0x000004b000007945 */ /* 0x000fe20003800200 */
[----:B0-----:R-:W-:-:S13]  /*0170*/  ISETP.GE.AND P0, PT, R0, UR4, PT ;  /* 0x0000000400007c0c */ /* 0x001fda000bf06270 */
[----:B-12---:R-:W-:Y:S05]  /*0180*/  @P0 BRA `(.L_x_107) ;  /* 0x0000000400200947 */ /* 0x006fea0003800000 */
[----:B------:R-:W0:Y:S01]  /*0190*/  LDC R9, c[0x0][0x3a0] ;  /* 0x0000e800ff097b82 */ /* 0x000e220000000800 */
[----:B------:R-:W-:Y:S02]  /*01a0*/  I2FP.F32.U32 R8, R2 ;  /* 0x0000000200087245 */ /* 0x000fe40000201000 */
[----:B------:R-:W-:-:S05]  /*01b0*/  MOV R22, R0 ;  /* 0x0000000000167202 */ /* 0x000fca0000000f00 */
[----:B------:R-:W1:Y:S02]  /*01c0*/  LDC.64 R10, c[0x0][0x380] ;  /* 0x0000e000ff0a7b82 */ /* 0x000e640000000a00 */
.L_x_110:
[----:B--2---:R-:W2:Y:S01]  /*01d0*/  LDC.64 R12, c[0x0][0x398] ;  /* 0x0000e600ff0c7b82 */ /* 0x004ea20000000a00 */
[----:B0-----:R-:W-:-:S07]  /*01e0*/  IMAD R23, R2, R9, R22 ;  /* 0x0000000902177224 */ /* 0x001fce00078e0216 */
[----:B------:R-:W0:Y:S01]  /*01f0*/  LDC.64 R14, c[0x0][0x390] ;  /* 0x0000e400ff0e7b82 */ /* 0x000e220000000a00 */
[----:B--2---:R-:W-:-:S06]  /*0200*/  IMAD.WIDE R12, R23, 0x4, R12 ;  /* 0x00000004170c7825 */ /* 0x004fcc00078e020c */
[----:B------:R-:W2:Y:S01]  /*0210*/  LDG.E R13, desc[UR6][R12.64] ;  /* 0x000000060c0d7981 */ /* 0x000ea2000c1e1900 */
[----:B0-----:R-:W-:-:S06]  /*0220*/  IMAD.WIDE R14, R23, 0x4, R14 ;  /* 0x00000004170e7825 */ /* 0x001fcc00078e020e */
[----:B------:R0:W3:Y:S01]  /*0230*/  LDG.E R14, desc[UR6][R14.64] ;  /* 0x000000060e0e7981 */ /* 0x0000e2000c1e1900 */
[----:B------:R-:W-:Y:S02]  /*0240*/  I2FP.F32.S32 R17, R22 ;  /* 0x0000001600117245 */ /* 0x000fe40000201400 */
[----:B------:R-:W-:Y:S01]  /*0250*/  I2FP.F32.U32 R16, R4 ;  /* 0x0000000400107245 */ /* 0x000fe20000201000 */
[----:B------:R-:W-:Y:S01]  /*0260*/  BSSY.RECONVERGENT B1, `(.L_x_108) ;  /* 0x0000034000017945 */ /* 0x000fe20003800200 */
[----:B0-----:R-:W-:Y:S02]  /*0270*/  HFMA2 R15, -RZ, RZ, 0, 0 ;  /* 0x00000000ff0f7431 */ /* 0x001fe400000001ff */
[----:B--2---:R-:W-:-:S05]  /*0280*/  FADD R25, R8, R13 ;  /* 0x0000000d08197221 */ /* 0x004fca0000000000 */
[----:B------:R-:W-:Y:S01]  /*0290*/  FSETP.GE.AND P0, PT, R25, RZ, PT ;  /* 0x000000ff1900720b */ /* 0x000fe20003f06000 */
[----:B---3--:R-:W-:-:S05]  /*02a0*/  FADD R18, R14, R17 ;  /* 0x000000110e127221 */ /* 0x008fca0000000000 */
[CC--:B------:R-:W-:Y:S02]  /*02b0*/  FSETP.GT.AND P1, PT, R18.reuse, R7.reuse, PT ;  /* 0x000000071200720b */ /* 0x0c0fe40003f24000 */
[C---:B------:R-:W-:Y:S02]  /*02c0*/  FSETP.LTU.OR P0, PT, R18.reuse, RZ, !P0 ;  /* 0x000000ff1200720b */ /* 0x040fe40004709400 */
[----:B------:R-:W-:Y:S02]  /*02d0*/  FSETP.GTU.OR P1, PT, R25, R16, P1 ;  /* 0x000000101900720b */ /* 0x000fe40000f2c400 */
[----:B------:R-:W-:-:S04]  /*02e0*/  FSETP.GTU.OR P0, PT, R18, R7, P0 ;  /* 0x000000071200720b */ /* 0x000fc8000070c400 */
[----:B------:R-:W-:-:S13]  /*02f0*/  PLOP3.LUT P0, PT, P0, P1, PT, 0xf8, 0x8f ;  /* 0x00000000008f781c */ /* 0x000fda0000703f70 */
[----:B------:R-:W-:Y:S05]  /*0300*/  @P0 BRA `(.L_x_109) ;  /* 0x0000000000a40947 */ /* 0x000fea0003800000 */
[----:B------:R-:W0:Y:S08]  /*0310*/  F2I.TRUNC.NTZ R14, R18 ;  /* 0x00000012000e7305 */ /* 0x000e30000020f100 */
[----:B------:R-:W2:Y:S01]  /*0320*/  F2I.TRUNC.NTZ R13, R25 ;  /* 0x00000019000d7305 */ /* 0x000ea2000020f100 */
[----:B0-----:R-:W-:Y:S02]  /*0330*/  VIMNMX.RELU R12, PT, PT, R3, R14, PT ;  /* 0x0000000e030c7248 */ /* 0x001fe40003fe1100 */
[----:B------:R-:W-:-:S02]  /*0340*/  VIADDMNMX.RELU R14, R14, 0x1, R3, PT ;  /* 0x000000010e0e7846 */ /* 0x000fc40003801103 */
[----:B--2---:R-:W-:Y:S02]  /*0350*/  VIMNMX.RELU R24, PT, PT, R4, R13, PT ;  /* 0x0000000d04187248 */ /* 0x004fe40003fe1100 */
[----:B------:R-:W-:-:S03]  /*0360*/  VIADDMNMX.RELU R13, R13, 0x1, R4, PT ;  /* 0x000000010d0d7846 */ /* 0x000fc60003801104 */
[-CC-:B------:R-:W-:Y:S02]  /*0370*/  IMAD R27, R24, R9.reuse, R14.reuse ;  /* 0x00000009181b7224 */ /* 0x180fe400078e020e */
[CC--:B------:R-:W-:Y:S02]  /*0380*/  IMAD R29, R13.reuse, R9.reuse, R14 ;  /* 0x000000090d1d7224 */ /* 0x0c0fe400078e020e */
[----:B------:R-:W-:Y:S02]  /*0390*/  IMAD R21, R13, R9, R12 ;  /* 0x000000090d157224 */ /* 0x000fe400078e020c */
[----:B-1----:R-:W-:-:S04]  /*03a0*/  IMAD.WIDE R28, R29, 0x4, R10 ;  /* 0x000000041d1c7825 */ /* 0x002fc800078e020a */
[--C-:B------:R-:W-:Y:S02]  /*03b0*/  IMAD.WIDE R26, R27, 0x4, R10.reuse ;  /* 0x000000041b1a7825 */ /* 0x100fe400078e020a */
[----:B------:R-:W2:Y:S02]  /*03c0*/  LDG.E R28, desc[UR6][R28.64] ;  /* 0x000000061c1c7981 */ /* 0x000ea4000c1e1900 */
[----:B------:R-:W-:Y:S02]  /*03d0*/  IMAD.WIDE R20, R21, 0x4, R10 ;  /* 0x0000000415147825 */ /* 0x000fe400078e020a */
[----:B------:R0:W3:Y:S02]  /*03e0*/  LDG.E R26, desc[UR6][R26.64] ;  /* 0x000000061a1a7981 */ /* 0x0000e4000c1e1900 */
[----:B------:R-:W-:Y:S02]  /*03f0*/  IMAD R17, R24, R9, R12 ;  /* 0x0000000918117224 */ /* 0x000fe400078e020c */
[----:B------:R2:W4:Y:S02]  /*0400*/  LDG.E R14, desc[UR6][R20.64] ;  /* 0x00000006140e7981 */ /* 0x000524000c1e1900 */
[----:B------:R-:W-:-:S05]  /*0410*/  IMAD.WIDE R16, R17, 0x4, R10 ;  /* 0x0000000411107825 */ /* 0x000fca00078e020a */
[----:B------:R3:W5:Y:S01]  /*0420*/  LDG.E R13, desc[UR6][R16.64] ;  /* 0x00000006100d7981 */ /* 0x000762000c1e1900 */
[----:B------:R-:W-:-:S05]  /*0430*/  I2FP.F32.U32 R15, R12 ;  /* 0x0000000c000f7245 */ /* 0x000fca0000201000 */
[----:B0-----:R-:W-:-:S04]  /*0440*/  FADD R27, R18, -R15 ;  /* 0x8000000f121b7221 */ /* 0x001fc80000000000 */
[----:B------:R-:W0:Y:S02]  /*0450*/  F2F.F64.F32 R18, R27 ;  /* 0x0000001b00127310 */ /* 0x000e240000201800 */
[----:B0-----:R-:W-:Y:S01]  /*0460*/  DADD R18, -R18, 1 ;  /* 0x3ff0000012127429 */ /* 0x001fe20000000100 */
[----:B------:R-:W-:-:S05]  /*0470*/  I2FP.F32.U32 R24, R24 ;  /* 0x0000001800187245 */ /* 0x000fca0000201000 */
[----:B------:R-:W-:Y:S01]  /*0480*/  FADD R24, R25, -R24 ;  /* 0x8000001819187221 */ /* 0x000fe20000000000 */
[C---:B--2---:R-:W-:Y:S01]  /*0490*/  FMUL R20, R27.reuse, R28 ;  /* 0x0000001c1b147220 */ /* 0x044fe20000400000 */
[----:B---3--:R-:W-:-:S05]  /*04a0*/  FMUL R16, R27, R26 ;  /* 0x0000001a1b107220 */ /* 0x008fca0000400000 */
[----:B------:R-:W-:Y:S08]  /*04b0*/  F2F.F64.F32 R20, R20 ;  /* 0x0000001400147310 */ /* 0x000ff00000201800 */
[----:B----4-:R-:W0:Y:S08]  /*04c0*/  F2F.F64.F32 R14, R14 ;  /* 0x0000000e000e7310 */ /* 0x010e300000201800 */
[----:B-----5:R-:W-:Y:S08]  /*04d0*/  F2F.F64.F32 R12, R13 ;  /* 0x0000000d000c7310 */ /* 0x020ff00000201800 */
[----:B------:R-:W1:Y:S01]  /*04e0*/  F2F.F64.F32 R16, R16 ;  /* 0x0000001000107310 */ /* 0x000e620000201800 */
[----:B0-----:R-:W-:-:S10]  /*04f0*/  DFMA R20, R18, R14, R20 ;  /* 0x0000000e1214722b */ /* 0x001fd40000000014 */
[----:B------:R-:W0:Y:S01]  /*0500*/  F2F.F32.F64 R21, R20 ;  /* 0x0000001400157310 */ /* 0x000e220000301000 */
[----:B-1----:R-:W-:-:S10]  /*0510*/  DFMA R12, R18, R12, R16 ;  /* 0x0000000c120c722b */ /* 0x002fd40000000010 */
[----:B------:R-:W1:Y:S01]  /*0520*/  F2F.F32.F64 R12, R12 ;  /* 0x0000000c000c7310 */ /* 0x000e620000301000 */
[----:B0-----:R-:W-:-:S07]  /*0530*/  FMUL R16, R24, R21 ;  /* 0x0000001518107220 */ /* 0x001fce0000400000 */
[----:B------:R-:W0:Y:S08]  /*0540*/  F2F.F64.F32 R18, R24 ;  /* 0x0000001800127310 */ /* 0x000e300000201800 */
[----:B-1----:R-:W-:Y:S08]  /*0550*/  F2F.F64.F32 R14, R12 ;  /* 0x0000000c000e7310 */ /* 0x002ff00000201800 */
[----:B------:R-:W1:Y:S01]  /*0560*/  F2F.F64.F32 R16, R16 ;  /* 0x0000001000107310 */ /* 0x000e620000201800 */
[----:B0-----:R-:W-:-:S08]  /*0570*/  DADD R18, -R18, 1 ;  /* 0x3ff0000012127429 */ /* 0x001fd00000000100 */
[----:B-1----:R-:W-:-:S10]  /*0580*/  DFMA R14, R18, R14, R16 ;  /* 0x0000000e120e722b */ /* 0x002fd40000000010 */
[----:B------:R0:W2:Y:S02]  /*0590*/  F2F.F32.F64 R15, R14 ;  /* 0x0000000e000f7310 */ /* 0x0000a40000301000 */
.L_x_109:
[----:B------:R-:W-:Y:S05]  /*05a0*/  BSYNC.RECONVERGENT B1 ;  /* 0x0000000000017941 */ /* 0x000fea0003800200 */
.L_x_108:
[----:B------:R-:W3:Y:S01]  /*05b0*/  LDC.64 R12, c[0x0][0x388] ;  /* 0x0000e200ff0c7b82 */ /* 0x000ee20000000a00 */
[----:B------:R-:W-:-:S04]  /*05c0*/  IADD3 R22, PT, PT, R6, R22, RZ ;  /* 0x0000001606167210 */ /* 0x000fc80007ffe0ff */
[----:B------:R-:W-:Y:S01]  /*05d0*/  ISETP.GE.AND P0, PT, R22, R9, PT ;  /* 0x000000091600720c */ /* 0x000fe20003f06270 */
[----:B---3--:R-:W-:-:S05]  /*05e0*/  IMAD.WIDE R12, R23, 0x4, R12 ;  /* 0x00000004170c7825 */ /* 0x008fca00078e020c */
[----:B--2---:R2:W-:Y:S07]  /*05f0*/  STG.E desc[UR6][R12.64], R15 ;  /* 0x0000000f0c007986 */ /* 0x0045ee000c101906 */
[----:B------:R-:W-:Y:S05]  /*0600*/  @!P0 BRA `(.L_x_110) ;  /* 0xfffffff800f08947 */ /* 0x000fea000383ffff */
.L_x_107:
[----:B------:R-:W-:Y:S05]  /*0610*/  BSYNC.RECONVERGENT B0 ;  /* 0x0000000000007941 */ /* 0x000fea0003800200 */
.L_x_106:
[----:B------:R-:W3:Y:S01]  /*0620*/  LDCU UR4, c[0x0][0x3a4] ;  /* 0x00007480ff0477ac */ /* 0x000ee20008000800 */
[----:B------:R-:W-:-:S04]  /*0630*/  IADD3 R2, PT, PT, R5, R2, RZ ;  /* 0x0000000205027210 */ /* 0x000fc80007ffe0ff */
[----:B---3--:R-:W-:-:S13]  /*0640*/  ISETP.GE.AND P0, PT, R2, UR4, PT ;  /* 0x0000000402007c0c */ /* 0x008fda000bf06270 */
[----:B------:R-:W-:Y:S05]  /*0650*/  @!P0 BRA `(.L_x_111) ;  /* 0xfffffff800bc8947 */ /* 0x000fea000383ffff */
[----:B------:R-:W-:Y:S05]  /*0660*/  EXIT ;  /* 0x000000000000794d */ /* 0x000fea0003800000 */
.L_x_112:
        /* <DEDUP_REMOVED lines=9> */
.L_x_273:


//--------------------- .text._Z29bilinear_interpolation_kernelPfS_iiiiii --------------------------
	.section	.text._Z29bilinear_interpolation_kernelPfS_iiiiii,"ax",@progbits
	.align	128
        .global         _Z29bilinear_interpolation_kernelPfS_iiiiii
        .type           _Z29bilinear_interpolation_kernelPfS_iiiiii,@function
        .size           _Z29bilinear_interpolation_kernelPfS_iiiiii,(.L_x_262 - _Z29bilinear_interpolation_kernelPfS_iiiiii)
        .other          _Z29bilinear_interpolation_kernelPfS_iiiiii,@"STO_CUDA_ENTRY STV_DEFAULT"
_Z29bilinear_interpolation_kernelPfS_iiiiii:
.text._Z29bilinear_interpolation_kernelPfS_iiiiii:
        /* <DEDUP_REMOVED lines=12> */
[----:B------:R-:W0:Y:S01]  /*00c0*/  LDCU UR4, c[0x0][0x394] ;  /* 0x00007280ff0477ac */ /* 0x000e220008000800 */
[----:B------:R-:W-:-:S04]  /*00d0*/  I2FP.F32.S32 R5, UR6 ;  /* 0x0000000600057c45 */ /* 0x000fc80008201400 */
[----:B------:R-:W1:Y:S01]  /*00e0*/  MUFU.RCP R6, R5 ;  /* 0x0000000500067308 */ /* 0x000e620000001000 */
[----:B0-----:R-:W-:-:S07]  /*00f0*/  I2FP.F32.S32 R4, UR4 ;  /* 0x0000000400047c45 */ /* 0x001fce0008201400 */
[----:B------:R-:W0:Y:S01]  /*0100*/  FCHK P0, R4, R5 ;  /* 0x0000000504007302 */ /* 0x000e220000000000 */
[----:B-1----:R-:W-:-:S04]  /*0110*/  FFMA R3, -R5, R6, 1 ;  /* 0x3f80000005037423 */ /* 0x002fc80000000106 */
[----:B------:R-:W-:-:S04]  /*0120*/  FFMA R3, R6, R3, R6 ;  /* 0x0000000306037223 */ /* 0x000fc80000000006 */
[----:B------:R-:W-:-:S04]  /*0130*/  FFMA R6, R4, R3, RZ ;  /* 0x0000000304067223 */ /* 0x000fc800000000ff */
[----:B------:R-:W-:-:S04]  /*0140*/  FFMA R7, -R5, R6, R4 ;  /* 0x0000000605077223 */ /* 0x000fc80000000104 */
[----:B------:R-:W-:Y:S01]  /*0150*/  FFMA R3, R3, R7, R6 ;  /* 0x0000000703037223 */ /* 0x000fe20000000006 */
[----:B0-----:R-:W-:Y:S06]  /*0160*/  @!P0 BRA `(.L_x_113) ;  /* 0x0000000000108947 */ /* 0x001fec0003800000 */
[----:B------:R-:W-:Y:S01]  /*0170*/  IMAD.MOV.U32 R6, RZ, RZ, R4 ;  /* 0x000000ffff067224 */ /* 0x000fe200078e0004 */
[----:B------:R-:W-:-:S07]  /*0180*/  MOV R10, 0x1a0 ;  /* 0x000001a0000a7802 */ /* 0x000fce0000000f00 */
[----:B------:R-:W-:Y:S05]  /*0190*/  CALL.REL.NOINC `($__internal_5_$__cuda_sm3x_div_rn_noftz_f32_slowpath) ;  /* 0x0000000400947944 */ /* 0x000fea0003c00000 */
[----:B------:R-:W-:-:S07]  /*01a0*/  IMAD.MOV.U32 R3, RZ, RZ, R5 ;  /* 0x000000ffff037224 */ /* 0x000fce00078e0005 */
.L_x_113:
[----:B------:R-:W0:Y:S01]  /*01b0*/  LDCU UR4, c[0x0][0x39c] ;  /* 0x00007380ff0477ac */ /* 0x000e220008000800 */
[----:B------:R-:W1:Y:S01]  /*01c0*/  LDC.64 R12, c[0x0][0x390] ;  /* 0x0000e400ff0c7b82 */ /* 0x000e620000000a00 */
[----:B0-----:R-:W-:-:S04]  /*01d0*/  I2FP.F32.S32 R7, UR4 ;  /* 0x0000000400077c45 */ /* 0x001fc80008201400 */
[----:B------:R-:W0:Y:S01]  /*01e0*/  MUFU.RCP R4, R7 ;  /* 0x0000000700047308 */ /* 0x000e220000001000 */
[----:B-1----:R-:W-:-:S07]  /*01f0*/  I2FP.F32.S32 R6, R12 ;  /* 0x0000000c00067245 */ /* 0x002fce0000201400 */
[----:B------:R-:W1:Y:S01]  /*0200*/  FCHK P0, R6, R7 ;  /* 0x0000000706007302 */ /* 0x000e620000000000 */
[----:B0-----:R-:W-:-:S04]  /*0210*/  FFMA R5, -R7, R4, 1 ;  /* 0x3f80000007057423 */ /* 0x001fc80000000104 */
[----:B------:R-:W-:Y:S01]  /*0220*/  FFMA R5, R4, R5, R4 ;  /* 0x0000000504057223 */ /* 0x000fe20000000004 */
[----:B------:R-:W-:-:S03]  /*0230*/  VIADD R4, R13, 0xffffffff ;  /* 0xffffffff0d047836 */ /* 0x000fc60000000000 */
[----:B------:R-:W-:-:S04]  /*0240*/  FFMA R10, R6, R5, RZ ;  /* 0x00000005060a7223 */ /* 0x000fc800000000ff */
[----:B------:R-:W-:-:S04]  /*0250*/  FFMA R11, -R7, R10, R6 ;  /* 0x0000000a070b7223 */ /* 0x000fc80000000106 */
[----:B------:R-:W-:Y:S01]  /*0260*/  FFMA R5, R5, R11, R10 ;  /* 0x0000000b05057223 */ /* 0x000fe2000000000a */
[----:B-1----:R-:W-:Y:S06]  /*0270*/  @!P0 BRA `(.L_x_114) ;  /* 0x00000000000c8947 */ /* 0x002fec0003800000 */
[----:B------:R-:W-:Y:S01]  /*0280*/  IMAD.MOV.U32 R5, RZ, RZ, R7 ;  /* 0x000000ffff057224 */ /* 0x000fe200078e0007 */
[----:B------:R-:W-:-:S07]  /*0290*/  MOV R10, 0x2b0 ;  /* 0x000002b0000a7802 */ /* 0x000fce0000000f00 */
[----:B------:R-:W-:Y:S05]  /*02a0*/  CALL.REL.NOINC `($__internal_5_$__cuda_sm3x_div_rn_noftz_f32_slowpath) ;  /* 0x0000000400507944 */ /* 0x000fea0003c00000 */
.L_x_114:
[----:B------:R-:W0:Y:S01]  /*02b0*/  LDC R6, c[0x0][0x390] ;  /* 0x0000e400ff067b82 */ /* 0x000e220000000800 */
[----:B------:R-:W1:Y:S01]  /*02c0*/  LDCU UR4, c[0x0][0x374] ;  /* 0x00006e80ff0477ac */ /* 0x000e620008000800 */
[----:B------:R-:W-:Y:S01]  /*02d0*/  I2FP.F32.S32 R7, R4 ;  /* 0x0000000400077245 */ /* 0x000fe20000201400 */
[----:B------:R-:W2:Y:S01]  /*02e0*/  LDCU UR5, c[0x0][0x370] ;  /* 0x00006e00ff0577ac */ /* 0x000ea20008000800 */
[----:B------:R-:W3:Y:S01]  /*02f0*/  LDCU.64 UR6, c[0x0][0x358] ;  /* 0x00006b00ff0677ac */ /* 0x000ee20008000a00 */
[----:B------:R-:W4:Y:S01]  /*0300*/  LDCU UR9, c[0x0][0x39c] ;  /* 0x00007380ff0977ac */ /* 0x000f220008000800 */
[----:B------:R-:W0:Y:S01]  /*0310*/  LDCU UR8, c[0x0][0x390] ;  /* 0x00007200ff0877ac */ /* 0x000e220008000800 */
[----:B-1----:R-:W-:Y:S02]  /*0320*/  IMAD R9, R9, UR4, RZ ;  /* 0x0000000409097c24 */ /* 0x002fe4000f8e02ff */
[----:B--2---:R-:W-:Y:S02]  /*0330*/  IMAD R8, R8, UR5, RZ ;  /* 0x0000000508087c24 */ /* 0x004fe4000f8e02ff */
[----:B0-----:R-:W-:-:S05]  /*0340*/  VIADD R6, R6, 0xffffffff ;  /* 0xffffffff06067836 */ /* 0x001fca0000000000 */
[----:B---34-:R-:W-:-:S07]  /*0350*/  I2FP.F32.S32 R22, R6 ;  /* 0x0000000600167245 */ /* 0x018fce0000201400 */
.L_x_120:
[----:B0-----:R-:W0:Y:S01]  /*0360*/  LDCU UR4, c[0x0][0x39c] ;  /* 0x00007380ff0477ac */ /* 0x001e220008000800 */
[----:B------:R-:W-:Y:S01]  /*0370*/  BSSY.RECONVERGENT B0, `(.L_x_115) ;  /* 0x0000042000007945 */ /* 0x000fe20003800200 */
[----:B0-----:R-:W-:-:S13]  /*0380*/  ISETP.GE.AND P0, PT, R0, UR4, PT ;  /* 0x0000000400007c0c */ /* 0x001fda000bf06270 */
[----:B-1----:R-:W-:Y:S05]  /*0390*/  @P0 BRA `(.L_x_116) ;  /* 0x0000000000fc0947 */ /* 0x002fea0003800000 */
[----:B------:R-:W-:Y:S01]  /*03a0*/  I2FP.F32.U32 R10, R2 ;  /* 0x00000002000a7245 */ /* 0x000fe20000201000 */
[----:B------:R-:W-:-:S04]  /*03b0*/  IMAD.MOV.U32 R25, RZ, RZ, R0 ;  /* 0x000000ffff197224 */ /* 0x000fc800078e0000 */
[----:B------:R-:W-:-:S04]  /*03c0*/  FMUL R12, R10, R3 ;  /* 0x000000030a0c7220 */ /* 0x000fc80000400000 */
[----:B------:R-:W0:Y:S01]  /*03d0*/  F2I.TRUNC.NTZ R13, R12 ;  /* 0x0000000c000d7305 */ /* 0x000e22000020f100 */
[----:B------:R-:W-:-:S04]  /*03e0*/  FSETP.GEU.AND P0, PT, R12, RZ, PT ;  /* 0x000000ff0c00720b */ /* 0x000fc80003f0e000 */
[----:B------:R-:W-:Y:S02]  /*03f0*/  FSETP.GT.OR P0, PT, R12, R7, !P0 ;  /* 0x000000070c00720b */ /* 0x000fe40004704400 */
[----:B0-----:R-:W-:Y:S02]  /*0400*/  VIMNMX.RELU R23, PT, PT, R4, R13, PT ;  /* 0x0000000d04177248 */ /* 0x001fe40003fe1100 */
[----:B------:R-:W-:Y:S02]  /*0410*/  VIADDMNMX.RELU R26, R13, 0x1, R4, PT ;  /* 0x000000010d1a7846 */ /* 0x000fe40003801104 */
[----:B------:R-:W-:-:S05]  /*0420*/  I2FP.F32.U32 R11, R23 ;  /* 0x00000017000b7245 */ /* 0x000fca0000201000 */
[----:B------:R-:W-:-:S04]  /*0430*/  FADD R24, R12, -R11 ;  /* 0x8000000b0c187221 */ /* 0x000fc80000000000 */
[----:B------:R-:W0:Y:S02]  /*0440*/  F2F.F64.F32 R10, R24 ;  /* 0x00000018000a7310 */ /* 0x000e240000201800 */
[----:B0-----:R-:W-:-:S11]  /*0450*/  DADD R10, -R10, 1 ;  /* 0x3ff000000a0a7429 */ /* 0x001fd60000000100 */
.L_x_119:
[----:B-1----:R-:W-:Y:S01]  /*0460*/  I2FP.F32.S32 R12, R25 ;  /* 0x00000019000c7245 */ /* 0x002fe20000201400 */
[----:B------:R-:W-:Y:S01]  /*0470*/  BSSY.RECONVERGENT B1, `(.L_x_117) ;  /* 0x000002a000017945 */ /* 0x000fe20003800200 */
[----:B------:R-:W-:-:S03]  /*0480*/  IMAD.MOV.U32 R15, RZ, RZ, RZ ;  /* 0x000000ffff0f7224 */ /* 0x000fc600078e00ff */
[----:B------:R-:W-:-:S05]  /*0490*/  FMUL R17, R12, R5 ;  /* 0x000000050c117220 */ /* 0x000fca0000400000 */
[----:B------:R-:W-:-:S04]  /*04a0*/  FSETP.GEU.AND P1, PT, R17, RZ, PT ;  /* 0x000000ff1100720b */ /* 0x000fc80003f2e000 */
[----:B------:R-:W-:-:S04]  /*04b0*/  FSETP.GT.OR P1, PT, R17, R22, !P1 ;  /* 0x000000161100720b */ /* 0x000fc80004f24400 */
[----:B------:R-:W-:-:S13]  /*04c0*/  PLOP3.LUT P1, PT, P1, P0, PT, 0xf8, 0x8f ;  /* 0x00000000008f781c */ /* 0x000fda0000f21f70 */
[----:B0-----:R-:W-:Y:S05]  /*04d0*/  @P1 BRA `(.L_x_118) ;  /* 0x00000000008c1947 */ /* 0x001fea0003800000 */
[----:B------:R-:W0:Y:S01]  /*04e0*/  F2I.TRUNC.NTZ R19, R17 ;  /* 0x0000001100137305 */ /* 0x000e22000020f100 */
[----:B------:R-:W1:Y:S01]  /*04f0*/  LDC.64 R12, c[0x0][0x380] ;  /* 0x0000e000ff0c7b82 */ /* 0x000e620000000a00 */
[----:B0-----:R-:W-:Y:S02]  /*0500*/  VIMNMX.RELU R15, PT, PT, R6, R19, PT ;  /* 0x00000013060f7248 */ /* 0x001fe40003fe1100 */
[----:B------:R-:W-:-:S03]  /*0510*/  VIADDMNMX.RELU R16, R19, 0x1, R6, PT ;  /* 0x0000000113107846 */ /* 0x000fc60003801106 */
[--C-:B------:R-:W-:Y:S02]  /*0520*/  IMAD R21, R23, UR8, R15.reuse ;  /* 0x0000000817157c24 */ /* 0x100fe4000f8e020f */
[----:B------:R-:W-:Y:S02]  /*0530*/  IMAD R27, R26, UR8, R15 ;  /* 0x000000081a1b7c24 */ /* 0x000fe4000f8e020f */
[----:B-1----:R-:W-:-:S04]  /*0540*/  IMAD.WIDE R20, R21, 0x4, R12 ;  /* 0x0000000415147825 */ /* 0x002fc800078e020c */
[----:B------:R-:W-:Y:S02]  /*0550*/  IMAD R29, R23, UR8, R16 ;  /* 0x00000008171d7c24 */ /* 0x000fe4000f8e0210 */
[--C-:B------:R-:W-:Y:S02]  /*0560*/  IMAD.WIDE R18, R27, 0x4, R12.reuse ;  /* 0x000000041b127825 */ /* 0x100fe400078e020c */
[----:B------:R0:W2:Y:S04]  /*0570*/  LDG.E R27, desc[UR6][R20.64] ;  /* 0x00000006141b7981 */ /* 0x0000a8000c1e1900 */
[----:B------:R-:W3:Y:S01]  /*0580*/  LDG.E R14, desc[UR6][R18.64] ;  /* 0x00000006120e7981 */ /* 0x000ee2000c1e1900 */
[----:B0-----:R-:W-:-:S04]  /*0590*/  IMAD.WIDE R20, R29, 0x4, R12 ;  /* 0x000000041d147825 */ /* 0x001fc800078e020c */
[----:B------:R-:W-:Y:S02]  /*05a0*/  IMAD R29, R26, UR8, R16 ;  /* 0x000000081a1d7c24 */ /* 0x000fe4000f8e0210 */
[----:B------:R-:W4:Y:S02]  /*05b0*/  LDG.E R20, desc[UR6][R20.64] ;  /* 0x0000000614147981 */ /* 0x000f24000c1e1900 */
[----:B------:R-:W-:-:S06]  /*05c0*/  IMAD.WIDE R28, R29, 0x4, R12 ;  /* 0x000000041d1c7825 */ /* 0x000fcc00078e020c */
[----:B------:R0:W5:Y:S01]  /*05d0*/  LDG.E R28, desc[UR6][R28.64] ;  /* 0x000000061c1c7981 */ /* 0x000162000c1e1900 */
[----:B------:R-:W-:-:S05]  /*05e0*/  I2FP.F32.U32 R12, R15 ;  /* 0x0000000f000c7245 */ /* 0x000fca0000201000 */
[----:B0-----:R-:W-:-:S04]  /*05f0*/  FADD R29, R17, -R12 ;  /* 0x8000000c111d7221 */ /* 0x001fc80000000000 */
[----:B------:R-:W0:Y:S02]  /*0600*/  F2F.F64.F32 R18, R29 ;  /* 0x0000001d00127310 */ /* 0x000e240000201800 */
[----:B0-----:R-:W-:-:S06]  /*0610*/  DADD R18, -R18, 1 ;  /* 0x3ff0000012127429 */ /* 0x001fcc0000000100 */
[----:B--2---:R-:W-:Y:S08]  /*0620*/  F2F.F64.F32 R12, R27 ;  /* 0x0000001b000c7310 */ /* 0x004ff00000201800 */
[----:B---3--:R-:W-:Y:S01]  /*0630*/  F2F.F64.F32 R14, R14 ;  /* 0x0000000e000e7310 */ /* 0x008fe20000201800 */
[----:B----4-:R-:W-:-:S07]  /*0640*/  FMUL R16, R29, R20 ;  /* 0x000000141d107220 */ /* 0x010fce0000400000 */
[----:B------:R-:W0:Y:S01]  /*0650*/  F2F.F64.F32 R16, R16 ;  /* 0x0000001000107310 */ /* 0x000e220000201800 */
[----:B-----5:R-:W-:-:S07]  /*0660*/  FMUL R28, R29, R28 ;  /* 0x0000001c1d1c7220 */ /* 0x020fce0000400000 */
[----:B------:R-:W1:Y:S01]  /*0670*/  F2F.F64.F32 R20, R28 ;  /* 0x0000001c00147310 */ /* 0x000e620000201800 */
[C---:B0-----:R-:W-:Y:S02]  /*0680*/  DFMA R12, R18.reuse, R12, R16 ;  /* 0x0000000c120c722b */ /* 0x041fe40000000010 */
        /* <DEDUP_REMOVED lines=8> */
.L_x_118:
[----:B------:R-:W-:Y:S05]  /*0710*/  BSYNC.RECONVERGENT B1 ;  /* 0x0000000000017941 */ /* 0x000fea0003800200 */
.L_x_117:
[----:B------:R-:W2:Y:S01]  /*0720*/  LDC.64 R12, c[0x0][0x388] ;  /* 0x0000e200ff0c7b82 */ /* 0x000ea20000000a00 */
[--C-:B------:R-:W-:Y:S02]  /*0730*/  IMAD R17, R2, UR9, R25.reuse ;  /* 0x0000000902117c24 */ /* 0x100fe4000f8e0219 */
[----:B------:R-:W-:-:S05]  /*0740*/  IMAD.IADD R25, R8, 0x1, R25 ;  /* 0x0000000108197824 */ /* 0x000fca00078e0219 */
[----:B------:R-:W-:Y:S01]  /*0750*/  ISETP.GE.AND P1, PT, R25, UR9, PT ;  /* 0x0000000919007c0c */ /* 0x000fe2000bf26270 */
[----:B--2---:R-:W-:-:S05]  /*0760*/  IMAD.WIDE R12, R17, 0x4, R12 ;  /* 0x00000004110c7825 */ /* 0x004fca00078e020c */
[----:B-1----:R1:W-:Y:S07]  /*0770*/  STG.E desc[UR6][R12.64], R15 ;  /* 0x0000000f0c007986 */ /* 0x0023ee000c101906 */
[----:B------:R-:W-:Y:S05]  /*0780*/  @!P1 BRA `(.L_x_119) ;  /* 0xfffffffc00349947 */ /* 0x000fea000383ffff */
.L_x_116:
[----:B------:R-:W-:Y:S05]  /*0790*/  BSYNC.RECONVERGENT B0 ;  /* 0x0000000000007941 */ /* 0x000fea0003800200 */
.L_x_115:
[----:B------:R-:W2:Y:S01]  /*07a0*/  LDCU UR4, c[0x0][0x3a0] ;  /* 0x00007400ff0477ac */ /* 0x000ea20008000800 */
[----:B------:R-:W-:-:S05]  /*07b0*/  IMAD.IADD R2, R9, 0x1, R2 ;  /* 0x0000000109027824 */ /* 0x000fca00078e0202 */
[----:B--2---:R-:W-:-:S13]  /*07c0*/  ISETP.GE.AND P0, PT, R2, UR4, PT ;  /* 0x0000000402007c0c */ /* 0x004fda000bf06270 */
[----:B------:R-:W-:Y:S05]  /*07d0*/  @!P0 BRA `(.L_x_120) ;  /* 0xfffffff800e08947 */ /* 0x000fea000383ffff */
[----:B------:R-:W-:Y:S05]  /*07e0*/  EXIT ;  /* 0x000000000000794d */ /* 0x000fea0003800000 */
        .weak           $__internal_5_$__cuda_sm3x_div_rn_noftz_f32_slowpath
        .type           $__internal_5_$__cuda_sm3x_div_rn_noftz_f32_slowpath,@function
        .size           $__internal_5_$__cuda_sm3x_div_rn_noftz_f32_slowpath,(.L_x_262 - $__internal_5_$__cuda_sm3x_div_rn_noftz_f32_slowpath)
$__internal_5_$__cuda_sm3x_div_rn_noftz_f32_slowpath:
[----:B------:R-:W-:Y:S02]  /*07f0*/  SHF.R.U32.HI R11, RZ, 0x17, R5 ;  /* 0x00000017ff0b7819 */ /* 0x000fe40000011605 */
[----:B------:R-:W-:Y:S02]  /*0800*/  SHF.R.U32.HI R7, RZ, 0x17, R6 ;  /* 0x00000017ff077819 */ /* 0x000fe40000011606 */
[----:B------:R-:W-:Y:S02]  /*0810*/  LOP3.LUT R11, R11, 0xff, RZ, 0xc0, !PT ;  /* 0x000000ff0b0b7812 */ /* 0x000fe400078ec0ff */
[----:B------:R-:W-:-:S03]  /*0820*/  LOP3.LUT R15, R7, 0xff, RZ, 0xc0, !PT ;  /* 0x000000ff070f7812 */ /* 0x000fc600078ec0ff */
[----:B------:R-:W-:Y:S02]  /*0830*/  VIADD R13, R11, 0xffffffff ;  /* 0xffffffff0b0d7836 */ /* 0x000fe40000000000 */
[----:B------:R-:W-:-:S03]  /*0840*/  VIADD R12, R15, 0xffffffff ;  /* 0xffffffff0f0c7836 */ /* 0x000fc60000000000 */
        /* <DEDUP_REMOVED lines=25> */
[----:B------:R-:W-:Y:S02]  /*09e0*/  @!P1 FFMA R5, R5, 1.84467440737095516160e+19, RZ ;  /* 0x5f80000005059823 */ /* 0x000fe400000000ff */
[----:B------:R-:W-:-:S07]  /*09f0*/  @!P1 VIADD R7, R7, 0x40 ;  /* 0x0000004007079836 */ /* 0x000fce0000000000 */
.L_x_121:
[----:B------:R-:W-:-:S05]  /*0a00*/  LEA R12, R11, 0xc0800000, 0x17 ;  /* 0xc08000000b0c7811 */ /* 0x000fca00078eb8ff */
[----:B------:R-:W-:Y:S02]  /*0a10*/  IMAD.IADD R13, R5, 0x1, -R12 ;  /* 0x00000001050d7824 */ /* 0x000fe400078e0a0c */
[----:B------:R-:W-:Y:S02]  /*0a20*/  VIADD R12, R15, 0xffffff81 ;  /* 0xffffff810f0c7836 */ /* 0x000fe40000000000 */
[----:B------:R-:W0:Y:S01]  /*0a30*/  MUFU.RCP R14, R13 ;  /* 0x0000000d000e7308 */ /* 0x000e220000001000 */
[----:B------:R-:W-:Y:S01]  /*0a40*/  FADD.FTZ R16, -R13, -RZ ;  /* 0x800000ff0d107221 */ /* 0x000fe20000010100 */
[C---:B------:R-:W-:Y:S01]  /*0a50*/  IMAD R5, R12.reuse, -0x800000, R6 ;  /* 0xff8000000c057824 */ /* 0x040fe200078e0206 */
[----:B------:R-:W-:-:S05]  /*0a60*/  IADD3 R12, PT, PT, R12, 0x7f, -R11 ;  /* 0x0000007f0c0c7810 */ /* 0x000fca0007ffe80b */
[----:B------:R-:W-:Y:S02]  /*0a70*/  IMAD.IADD R12, R12, 0x1, R7 ;  /* 0x000000010c0c7824 */ /* 0x000fe400078e0207 */
[----:B0-----:R-:W-:-:S04]  /*0a80*/  FFMA R15, R14, R16, 1 ;  /* 0x3f8000000e0f7423 */ /* 0x001fc80000000010 */
[----:B------:R-:W-:-:S04]  /*0a90*/  FFMA R17, R14, R15, R14 ;  /* 0x0000000f0e117223 */ /* 0x000fc8000000000e */
[----:B------:R-:W-:-:S04]  /*0aa0*/  FFMA R6, R5, R17, RZ ;  /* 0x0000001105067223 */ /* 0x000fc800000000ff */
[----:B------:R-:W-:-:S04]  /*0ab0*/  FFMA R15, R16, R6, R5 ;  /* 0x00000006100f7223 */ /* 0x000fc80000000005 */
[----:B------:R-:W-:-:S04]  /*0ac0*/  FFMA R14, R17, R15, R6 ;  /* 0x0000000f110e7223 */ /* 0x000fc80000000006 */
[----:B------:R-:W-:-:S04]  /*0ad0*/  FFMA R15, R16, R14, R5 ;  /* 0x0000000e100f7223 */ /* 0x000fc80000000005 */
[----:B------:R-:W-:-:S05]  /*0ae0*/  FFMA R5, R17, R15, R14 ;  /* 0x0000000f11057223 */ /* 0x000fca000000000e */
[----:B------:R-:W-:-:S04]  /*0af0*/  SHF.R.U32.HI R6, RZ, 0x17, R5 ;  /* 0x00000017ff067819 */ /* 0x000fc80000011605 */
[----:B------:R-:W-:-:S05]  /*0b00*/  LOP3.LUT R6, R6, 0xff, RZ, 0xc0, !PT ;  /* 0x000000ff06067812 */ /* 0x000fca00078ec0ff */
[----:B------:R-:W-:-:S04]  /*0b10*/  IMAD.IADD R13, R6, 0x1, R12 ;  /* 0x00000001060d7824 */ /* 0x000fc800078e020c */
        /* <DEDUP_REMOVED lines=10> */
[-CC-:B------:R-:W-:Y:S01]  /*0bc0*/  FFMA.RZ R6, R17, R15.reuse, R14.reuse ;  /* 0x0000000f11067223 */ /* 0x180fe2000000c00e */
[----:B------:R-:W-:Y:S02]  /*0bd0*/  VIADD R12, R13, 0x20 ;  /* 0x000000200d0c7836 */ /* 0x000fe40000000000 */
[-CC-:B------:R-:W-:Y:S01]  /*0be0*/  FFMA.RM R7, R17, R15.reuse, R14.reuse ;  /* 0x0000000f11077223 */ /* 0x180fe2000000400e */
[----:B------:R-:W-:Y:S02]  /*0bf0*/  ISETP.NE.AND P2, PT, R13, RZ, PT ;  /* 0x000000ff0d00720c */ /* 0x000fe40003f45270 */
[----:B------:R-:W-:Y:S01]  /*0c00*/  LOP3.LUT R11, R6, 0x7fffff, RZ, 0xc0, !PT ;  /* 0x007fffff060b7812 */ /* 0x000fe200078ec0ff */
[----:B------:R-:W-:Y:S01]  /*0c10*/  FFMA.RP R6, R17, R15, R14 ;  /* 0x0000000f11067223 */ /* 0x000fe2000000800e */
[----:B------:R-:W-:Y:S01]  /*0c20*/  ISETP.NE.AND P1, PT, R13, RZ, PT ;  /* 0x000000ff0d00720c */ /* 0x000fe20003f25270 */
[----:B------:R-:W-:Y:S01]  /*0c30*/  IMAD.MOV R13, RZ, RZ, -R13 ;  /* 0x000000ffff0d7224 */ /* 0x000fe200078e0a0d */
        /* <DEDUP_REMOVED lines=10> */
[----:B------:R-:W-:-:S05]  /*0ce0*/  LOP3.LUT R7, R7, R6, RZ, 0xc0, !PT ;  /* 0x0000000607077212 */ /* 0x000fca00078ec0ff */
[----:B------:R-:W-:-:S05]  /*0cf0*/  IMAD.IADD R12, R12, 0x1, R7 ;  /* 0x000000010c0c7824 */ /* 0x000fca00078e0207 */
[----:B------:R-:W-:Y:S01]  /*0d00*/  LOP3.LUT R5, R12, R5, RZ, 0xfc, !PT ;  /* 0x000000050c057212 */ /* 0x000fe200078efcff */
[----:B------:R-:W-:Y:S06]  /*0d10*/  BRA `(.L_x_128) ;  /* 0x0000000000347947 */ /* 0x000fec0003800000 */
.L_x_127:
[----:B------:R-:W-:-:S04]  /*0d20*/  LOP3.LUT R5, R5, 0x80000000, RZ, 0xc0, !PT ;  /* 0x8000000005057812 */ /* 0x000fc800078ec0ff */
[----:B------:R-:W-:Y:S01]  /*0d30*/  LOP3.LUT R5, R5, 0x7f800000, RZ, 0xfc, !PT ;  /* 0x7f80000005057812 */ /* 0x000fe200078efcff */
[----:B------:R-:W-:Y:S06]  /*0d40*/  BRA `(.L_x_128) ;  /* 0x0000000000287947 */ /* 0x000fec0003800000 */
.L_x_126:
[----:B------:R-:W-:Y:S01]  /*0d50*/  IMAD R5, R12, 0x800000, R5 ;  /* 0x008000000c057824 */ /* 0x000fe200078e0205 */
[----:B------:R-:W-:Y:S06]  /*0d60*/  BRA `(.L_x_128) ;  /* 0x0000000000207947 */ /* 0x000fec0003800000 */
.L_x_125:
[----:B------:R-:W-:-:S04]  /*0d70*/  LOP3.LUT R5, R5, 0x80000000, R6, 0x48, !PT ;  /* 0x8000000005057812 */ /* 0x000fc800078e4806 */
[----:B------:R-:W-:Y:S01]  /*0d80*/  LOP3.LUT R5, R5, 0x7f800000, RZ, 0xfc, !PT ;  /* 0x7f80000005057812 */ /* 0x000fe200078efcff */
[----:B------:R-:W-:Y:S06]  /*0d90*/  BRA `(.L_x_128) ;  /* 0x0000000000147947 */ /* 0x000fec0003800000 */
.L_x_124:
[----:B------:R-:W-:Y:S01]  /*0da0*/  LOP3.LUT R5, R5, 0x80000000, R6, 0x48, !PT ;  /* 0x8000000005057812 */ /* 0x000fe200078e4806 */
[----:B------:R-:W-:Y:S06]  /*0db0*/  BRA `(.L_x_128) ;  /* 0x00000000000c7947 */ /* 0x000fec0003800000 */
.L_x_123:
[----:B------:R-:W0:Y:S01]  /*0dc0*/  MUFU.RSQ R5, -QNAN ;  /* 0xffc0000000057908 */ /* 0x000e220000001400 */
[----:B------:R-:W-:Y:S05]  /*0dd0*/  BRA `(.L_x_128) ;  /* 0x0000000000047947 */ /* 0x000fea0003800000 */
.L_x_122:
[----:B------:R-:W-:-:S07]  /*0de0*/  FADD.FTZ R5, R6, R5 ;  /* 0x0000000506057221 */ /* 0x000fce0000010000 */
.L_x_128:
[----:B------:R-:W-:-:S04]  /*0df0*/  IMAD.MOV.U32 R11, RZ, RZ, 0x0 ;  /* 0x00000000ff0b7424 */ /* 0x000fc800078e00ff */
[----:B0-----:R-:W-:Y:S05]  /*0e00*/  RET.REL.NODEC R10 `(_Z29bilinear_interpolation_kernelPfS_iiiiii) ;  /* 0xfffffff00a7c7950 */ /* 0x001fea0003c3ffff */
.L_x_129:
        /* <DEDUP_REMOVED lines=15> */
.L_x_262:


//--------------------- .text._Z14convolve_imagePfS_iiiS_ibb --------------------------
	.section	.text._Z14convolve_imagePfS_iiiS_ibb,"ax",@progbits
	.align	128
        .global         _Z14convolve_imagePfS_iiiS_ibb
        .type           _Z14convolve_imagePfS_iiiS_ibb,@function
        .size           _Z14convolve_imagePfS_iiiS_ibb,(.L_x_263 - _Z14convolve_imagePfS_iiiS_ibb)
        .other          _Z14convolve_imagePfS_iiiS_ibb,@"STO_CUDA_ENTRY STV_DEFAULT"
_Z14convolve_imagePfS_iiiS_ibb:
.text._Z14convolve_imagePfS_iiiS_ibb:
[----:B------:R-:W-:Y:S01]  /*0000*/  LDC R1, c[0x0][0x37c] ;  /* 0x0000df00ff017b82 */ /* 0x000fe20000000800 */
[----:B------:R-:W0:Y:S01]  /*0010*/  S2R R3, SR_TID.Y ;  /* 0x0000000000037919 */ /* 0x000e220000002200 */
[----:B------:R-:W1:Y:S06]  /*0020*/  LDCU UR7, c[0x0][0x360] ;  /* 0x00006c00ff0777ac */ /* 0x000e6c0008000800 */
[----:B------:R-:W2:Y:S01]  /*0030*/  LDC R4, c[0x0][0x394] ;  /* 0x0000e500ff047b82 */ /* 0x000ea20000000800 */
[----:B------:R-:W0:Y:S01]  /*0040*/  S2R R0, SR_CTAID.Y ;  /* 0x0000000000007919 */ /* 0x000e220000002600 */
[----:B------:R-:W1:Y:S01]  /*0050*/  LDCU UR4, c[0x0][0x370] ;  /* 0x00006e00ff0477ac */ /* 0x000e620008000800 */
[----:B------:R-:W3:Y:S01]  /*0060*/  S2R R2, SR_TID.X ;  /* 0x0000000000027919 */ /* 0x000ee20000002100 */
[----:B------:R-:W0:Y:S01]  /*0070*/  LDCU UR5, c[0x0][0x364] ;  /* 0x00006c80ff0577ac */ /* 0x000e220008000800 */
[----:B------:R-:W3:Y:S01]  /*0080*/  S2R R5, SR_CTAID.X ;  /* 0x0000000000057919 */ /* 0x000ee20000002500 */
[----:B------:R-:W4:Y:S01]  /*0090*/  LDCU UR6, c[0x0][0x374] ;  /* 0x00006e80ff0677ac */ /* 0x000f220008000800 */
[----:B-1----:R-:W-:Y:S01]  /*00a0*/  UIMAD UR4, UR7, UR4, URZ ;  /* 0x00000004070472a4 */ /* 0x002fe2000f8e02ff */
[----:B0-----:R-:W-:Y:S01]  /*00b0*/  IMAD R3, R0, UR5, R3 ;  /* 0x0000000500037c24 */ /* 0x001fe2000f8e0203 */
[----:B----4-:R-:W-:-:S04]  /*00c0*/  UIMAD UR5, UR5, UR6, URZ ;  /* 0x00000006050572a4 */ /* 0x010fc8000f8e02ff */
[----:B--2---:R-:W-:Y:S01]  /*00d0*/  ISETP.GE.AND P0, PT, R3, R4, PT ;  /* 0x000000040300720c */ /* 0x004fe20003f06270 */
[----:B---3--:R-:W-:-:S12]  /*00e0*/  IMAD R2, R5, UR7, R2 ;  /* 0x0000000705027c24 */ /* 0x008fd8000f8e0202 */
[----:B------:R-:W-:Y:S05]  /*00f0*/  @P0 EXIT ;  /* 0x000000000000094d */ /* 0x000fea0003800000 */
[----:B------:R-:W0:Y:S01]  /*0100*/  LDCU UR10, c[0x0][0x3a8] ;  /* 0x00007500ff0a77ac */ /* 0x000e220008000800 */
[----:B------:R-:W1:Y:S01]  /*0110*/  LDCU.64 UR12, c[0x0][0x358] ;  /* 0x00006b00ff0c77ac */ /* 0x000e620008000a00 */
[----:B0-----:R-:W-:-:S04]  /*0120*/  UIADD3 UR11, UPT, UPT, -UR10, 0x1, URZ ;  /* 0x000000010a0b7890 */ /* 0x001fc8000fffe1ff */
[----:B------:R-:W-:-:S09]  /*0130*/  UISETP.GE.AND UP0, UPT, UR11, UR10, UPT ;  /* 0x0000000a0b00728c */ /* 0x000fd2000bf06270 */
[----:B-1----:R-:W-:Y:S05]  /*0140*/  BRA.U UP0, `(.L_x_130) ;  /* 0x0000003100d47547 */ /* 0x002fea000b800000 */
[----:B------:R-:W0:Y:S02]  /*0150*/  LDCU.U8 UR6, c[0x0][0x3ac] ;  /* 0x00007580ff0677ac */ /* 0x000e240008000000 */
[----:B0-----:R-:W-:-:S04]  /*0160*/  UPRMT UR6, UR6, 0x8880, URZ ;  /* 0x0000888006067896 */ /* 0x001fc800080000ff */
[----:B------:R-:W-:-:S09]  /*0170*/  UISETP.NE.AND UP0, UPT, UR6, URZ, UPT ;  /* 0x000000ff0600728c */ /* 0x000fd2000bf05270 */
[----:B------:R-:W-:Y:S05]  /*0180*/  BRA.U UP0, `(.L_x_131) ;  /* 0x0000001900687547 */ /* 0x000fea000b800000 */
[----:B------:R-:W0:Y:S01]  /*0190*/  LDCU.S8 UR6, c[0x0][0x3ad] ;  /* 0x000075a0ff0677ac */ /* 0x000e220008000200 */
[----:B------:R-:W-:Y:S01]  /*01a0*/  VIADD R0, R4, 0xffffffff ;  /* 0xffffffff04007836 */ /* 0x000fe20000000000 */
[----:B------:R-:W-:-:S04]  /*01b0*/  UIADD3 UR8, UPT, UPT, -UR10, URZ, URZ ;  /* 0x000000ff0a087290 */ /* 0x000fc8000fffe1ff */
[----:B------:R-:W-:Y:S02]  /*01c0*/  ULEA UR8, UR8, 0x2, 0x1 ;  /* 0x0000000208087891 */ /* 0x000fe4000f8e08ff */
[----:B0-----:R-:W-:-:S09]  /*01d0*/  UISETP.NE.AND UP0, UPT, UR6, URZ, UPT ;  /* 0x000000ff0600728c */ /* 0x001fd2000bf05270 */
[----:B------:R-:W-:Y:S05]  /*01e0*/  BRA.U UP0, `(.L_x_132) ;  /* 0x0000000d00887547 */ /* 0x000fea000b800000 */
[----:B------:R-:W-:Y:S02]  /*01f0*/  ULEA UR6, UR10, 0xffffffff, 0x1 ;  /* 0xffffffff0a067891 */ /* 0x000fe4000f8e08ff */
[----:B------:R-:W-:Y:S02]  /*0200*/  ULEA UR7, UR10, 0x6, 0x1 ;  /* 0x000000060a077891 */ /* 0x000fe4000f8e08ff */
[----:B------:R-:W-:Y:S01]  /*0210*/  ULOP3.LUT UR9, UR6, 0xfffffff8, URZ, 0xc0, !UPT ;  /* 0xfffffff806097892 */ /* 0x000fe2000f8ec0ff */
[----:B------:R-:W0:Y:S01]  /*0220*/  LDCU UR15, c[0x0][0x390] ;  /* 0x00007200ff0f77ac */ /* 0x000e220008000800 */
[----:B------:R-:W-:Y:S02]  /*0230*/  ULEA UR6, UR10, 0xfffffffe, 0x1 ;  /* 0xfffffffe0a067891 */ /* 0x000fe4000f8e08ff */
[----:B------:R-:W-:Y:S02]  /*0240*/  ULOP3.LUT UR7, UR7, 0x6, URZ, 0xc0, !UPT ;  /* 0x0000000607077892 */ /* 0x000fe4000f8ec0ff */
[----:B------:R-:W-:-:S12]  /*0250*/  UIADD3 UR9, UPT, UPT, -UR9, URZ, URZ ;  /* 0x000000ff09097290 */ /* 0x000fd8000fffe1ff */
.L_x_142:
[----:B-1----:R-:W1:Y:S01]  /*0260*/  LDCU UR10, c[0x0][0x390] ;  /* 0x00007200ff0a77ac */ /* 0x002e620008000800 */
[----:B------:R-:W-:Y:S01]  /*0270*/  BSSY.RECONVERGENT B0, `(.L_x_133) ;  /* 0x00000d4000007945 */ /* 0x000fe20003800200 */
[----:B-1----:R-:W-:-:S13]  /*0280*/  ISETP.GE.AND P0, PT, R2, UR10, PT ;  /* 0x0000000a02007c0c */ /* 0x002fda000bf06270 */
[----:B------:R-:W-:Y:S05]  /*0290*/  @P0 BRA `(.L_x_134) ;  /* 0x0000000c00440947 */ /* 0x000fea0003800000 */
[----:B------:R-:W-:-:S07]  /*02a0*/  IMAD.MOV.U32 R4, RZ, RZ, R2 ;  /* 0x000000ffff047224 */ /* 0x000fce00078e0002 */
.L_x_141:
[----:B------:R-:W-:Y:S01]  /*02b0*/  UISETP.GE.U32.AND UP0, UPT, UR6, 0x7, UPT ;  /* 0x000000070600788c */ /* 0x000fe2000bf06070 */
[----:B------:R-:W-:Y:S02]  /*02c0*/  HFMA2 R16, -RZ, RZ, 0, 0 ;  /* 0x00000000ff107431 */ /* 0x000fe400000001ff */
[----:B------:R-:W-:Y:S02]  /*02d0*/  IMAD.U32 R20, RZ, RZ, UR11 ;  /* 0x0000000bff147e24 */ /* 0x000fe4000f8e00ff */
[----:B------:R-:W-:-:S04]  /*02e0*/  IMAD.MOV.U32 R22, RZ, RZ, RZ ;  /* 0x000000ffff167224 */ /* 0x000fc800078e00ff */
[----:B-1----:R-:W-:Y:S05]  /*02f0*/  BRA.U !UP0, `(.L_x_135) ;  /* 0x0000000508807547 */ /* 0x002fea000b800000 */
[----:B------:R-:W1:Y:S01]  /*0300*/  LDCU UR14, c[0x0][0x3a8] ;  /* 0x00007500ff0e77ac */ /* 0x000e620008000800 */
[----:B------:R-:W2:Y:S01]  /*0310*/  LDC.64 R12, c[0x0][0x3a0] ;  /* 0x0000e800ff0c7b82 */ /* 0x000ea20000000a00 */
[----:B------:R-:W-:Y:S01]  /*0320*/  MOV R16, RZ ;  /* 0x000000ff00107202 */ /* 0x000fe20000000f00 */
[----:B------:R-:W-:-:S06]  /*0330*/  IMAD.U32 R6, RZ, RZ, UR9 ;  /* 0x00000009ff067e24 */ /* 0x000fcc000f8e00ff */
[----:B------:R-:W3:Y:S01]  /*0340*/  LDC.64 R14, c[0x0][0x380] ;  /* 0x0000e000ff0e7b82 */ /* 0x000ee20000000a00 */
[----:B-1----:R-:W-:Y:S02]  /*0350*/  UIADD3 UR10, UPT, UPT, -UR14, 0x4, URZ ;  /* 0x000000040e0a7890 */ /* 0x002fe4000fffe1ff */
[----:B------:R-:W-:-:S04]  /*0360*/  IADD3 R7, PT, PT, R3, -UR14, RZ ;  /* 0x8000000e03077c10 */ /* 0x000fc8000fffe0ff */
[----:B------:R-:W-:-:S07]  /*0370*/  IMAD.U32 R5, RZ, RZ, UR10 ;  /* 0x0000000aff057e24 */ /* 0x000fce000f8e00ff */
.L_x_136:
[----:B------:R-:W-:Y:S01]  /*0380*/  VIADDMNMX.RELU R9, R7, 0x1, R0, PT ;  /* 0x0000000107097846 */ /* 0x000fe20003801100 */
[C---:B------:R-:W-:Y:S01]  /*0390*/  VIADD R10, R5.reuse, 0xfffffffe ;  /* 0xfffffffe050a7836 */ /* 0x040fe20000000000 */
[----:B------:R-:W-:-:S03]  /*03a0*/  IADD3 R8, PT, PT, R5, -0x3, RZ ;  /* 0xfffffffd05087810 */ /* 0x000fc60007ffe0ff */
[----:B0-----:R-:W-:Y:S01]  /*03b0*/  IMAD R27, R9, UR15, R4 ;  /* 0x0000000f091b7c24 */ /* 0x001fe2000f8e0204 */
[----:B------:R-:W-:-:S03]  /*03c0*/  IABS R11, R8 ;  /* 0x00000008000b7213 */ /* 0x000fc60000000000 */
[----:B---3--:R-:W-:-:S04]  /*03d0*/  IMAD.WIDE R26, R27, 0x4, R14 ;  /* 0x000000041b1a7825 */ /* 0x008fc800078e020e */
[----:B--2---:R-:W-:Y:S02]  /*03e0*/  IMAD.WIDE R8, R11, 0x4, R12 ;  /* 0x000000040b087825 */ /* 0x004fe400078e020c */
[----:B------:R-:W2:Y:S04]  /*03f0*/  LDG.E R26, desc[UR12][R26.64] ;  /* 0x0000000c1a1a7981 */ /* 0x000ea8000c1e1900 */
[----:B------:R0:W3:Y:S01]  /*0400*/  LDG.E R17, desc[UR12][R8.64] ;  /* 0x0000000c08117981 */ /* 0x0000e2000c1e1900 */
[----:B------:R-:W-:Y:S02]  /*0410*/  VIADDMNMX.RELU R11, R7, 0x2, R0, PT ;  /* 0x00000002070b7846 */ /* 0x000fe40003801100 */
[----:B------:R-:W-:-:S03]  /*0420*/  IABS R19, R10 ;  /* 0x0000000a00137213 */ /* 0x000fc60000000000 */
[----:B------:R-:W-:Y:S02]  /*0430*/  IMAD R11, R11, UR15, R4 ;  /* 0x0000000f0b0b7c24 */ /* 0x000fe4000f8e0204 */
[----:B------:R-:W-:-:S04]  /*0440*/  IMAD.WIDE.U32 R18, R19, 0x4, R12 ;  /* 0x0000000413127825 */ /* 0x000fc800078e000c */
[----:B------:R-:W-:Y:S01]  /*0450*/  IMAD.WIDE R20, R11, 0x4, R14 ;  /* 0x000000040b147825 */ /* 0x000fe200078e020e */
[----:B------:R-:W4:Y:S05]  /*0460*/  LDG.E R23, desc[UR12][R18.64] ;  /* 0x0000000c12177981 */ /* 0x000f2a000c1e1900 */
[----:B------:R1:W4:Y:S01]  /*0470*/  LDG.E R20, desc[UR12][R20.64] ;  /* 0x0000000c14147981 */ /* 0x000322000c1e1900 */
[----:B------:R-:W-:Y:S02]  /*0480*/  VIADDMNMX.RELU R11, R7, 0x3, R0, PT ;  /* 0x00000003070b7846 */ /* 0x000fe40003801100 */
[----:B0-----:R-:W-:-:S03]  /*0490*/  IABS R8, R5 ;  /* 0x0000000500087213 */ /* 0x001fc60000000000 */
[----:B------:R-:W-:Y:S01]  /*04a0*/  IMAD R9, R11, UR15, R4 ;  /* 0x0000000f0b097c24 */ /* 0x000fe2000f8e0204 */
[----:B------:R-:W-:Y:S02]  /*04b0*/  MOV R11, R8 ;  /* 0x00000008000b7202 */ /* 0x000fe40000000f00 */
[----:B-1----:R-:W-:Y:S01]  /*04c0*/  VIADDMNMX.RELU R21, R7, 0x5, R0, PT ;  /* 0x0000000507157846 */ /* 0x002fe20003801100 */
[----:B------:R-:W-:Y:S01]  /*04d0*/  IMAD.WIDE R8, R9, 0x4, R14 ;  /* 0x0000000409087825 */ /* 0x000fe200078e020e */
[C-C-:B------:R-:W-:Y:S02]  /*04e0*/  VIADDMNMX.RELU R25, R7.reuse, 0x4, R0.reuse, PT ;  /* 0x0000000407197846 */ /* 0x140fe40003801100 */
[--C-:B------:R-:W-:Y:S01]  /*04f0*/  VIADDMNMX.RELU R27, R7, 0x6, R0.reuse, PT ;  /* 0x00000006071b7846 */ /* 0x100fe20003801100 */
[----:B------:R-:W-:Y:S01]  /*0500*/  VIADD R18, R5, 0xffffffff ;  /* 0xffffffff05127836 */ /* 0x000fe20000000000 */
[----:B------:R-:W-:Y:S01]  /*0510*/  VIADDMNMX.RELU R19, R7, 0x7, R0, PT ;  /* 0x0000000707137846 */ /* 0x000fe20003801100 */
[----:B------:R-:W-:Y:S01]  /*0520*/  IMAD R21, R21, UR15, R4 ;  /* 0x0000000f15157c24 */ /* 0x000fe2000f8e0204 */
[----:B------:R0:W5:Y:S01]  /*0530*/  LDG.E R8, desc[UR12][R8.64] ;  /* 0x0000000c08087981 */ /* 0x000162000c1e1900 */
[----:B------:R-:W-:Y:S01]  /*0540*/  IMAD.WIDE.U32 R10, R11, 0x4, R12 ;  /* 0x000000040b0a7825 */ /* 0x000fe200078e000c */
[----:B------:R-:W-:-:S03]  /*0550*/  IABS R18, R18 ;  /* 0x0000001200127213 */ /* 0x000fc60000000000 */
[--C-:B------:R-:W-:Y:S02]  /*0560*/  IMAD R25, R25, UR15, R4.reuse ;  /* 0x0000000f19197c24 */ /* 0x100fe4000f8e0204 */
[--C-:B------:R-:W-:Y:S01]  /*0570*/  IMAD R27, R27, UR15, R4.reuse ;  /* 0x0000000f1b1b7c24 */ /* 0x100fe2000f8e0204 */
[----:B------:R-:W5:Y:S01]  /*0580*/  LDG.E R11, desc[UR12][R10.64] ;  /* 0x0000000c0a0b7981 */ /* 0x000f62000c1e1900 */
[----:B0-----:R-:W-:Y:S01]  /*0590*/  IMAD R9, R19, UR15, R4 ;  /* 0x0000000f13097c24 */ /* 0x001fe2000f8e0204 */
[----:B------:R-:W-:Y:S01]  /*05a0*/  MOV R19, R18 ;  /* 0x0000001200137202 */ /* 0x000fe20000000f00 */
[----:B------:R-:W-:-:S04]  /*05b0*/  IMAD.WIDE R24, R25, 0x4, R14 ;  /* 0x0000000419187825 */ /* 0x000fc800078e020e */
[----:B------:R-:W-:Y:S02]  /*05c0*/  IMAD.WIDE R28, R27, 0x4, R14 ;  /* 0x000000041b1c7825 */ /* 0x000fe400078e020e */
[----:B------:R-:W5:Y:S02]  /*05d0*/  LDG.E R24, desc[UR12][R24.64] ;  /* 0x0000000c18187981 */ /* 0x000f64000c1e1900 */
[----:B------:R-:W-:Y:S01]  /*05e0*/  VIADD R18, R5, 0x1 ;  /* 0x0000000105127836 */ /* 0x000fe20000000000 */
[----:B------:R-:W-:Y:S01]  /*05f0*/  IADD3 R7, PT, PT, R7, 0x8, RZ ;  /* 0x0000000807077810 */ /* 0x000fe20007ffe0ff */
[C---:B---3--:R-:W-:Y:S01]  /*0600*/  FADD R22, R17.reuse, R22 ;  /* 0x0000001611167221 */ /* 0x048fe20000000000 */
[----:B--2---:R-:W-:Y:S01]  /*0610*/  FFMA R26, R17, R26, R16 ;  /* 0x0000001a111a7223 */ /* 0x004fe20000000010 */
[----:B------:R-:W-:-:S05]  /*0620*/  IMAD.WIDE R16, R21, 0x4, R14 ;  /* 0x0000000415107825 */ /* 0x000fca00078e020e */
[----:B------:R0:W2:Y:S02]  /*0630*/  LDG.E R10, desc[UR12][R16.64] ;  /* 0x0000000c100a7981 */ /* 0x0000a4000c1e1900 */
[----:B0-----:R-:W-:Y:S02]  /*0640*/  IMAD.WIDE R16, R9, 0x4, R14 ;  /* 0x0000000409107825 */ /* 0x001fe400078e020e */
[----:B------:R0:W3:Y:S04]  /*0650*/  LDG.E R9, desc[UR12][R28.64] ;  /* 0x0000000c1c097981 */ /* 0x0000e8000c1e1900 */
[----:B------:R1:W3:Y:S01]  /*0660*/  LDG.E R25, desc[UR12][R16.64] ;  /* 0x0000000c10197981 */ /* 0x0002e2000c1e1900 */
[----:B0-----:R-:W-:Y:S01]  /*0670*/  IABS R29, R18 ;  /* 0x00000012001d7213 */ /* 0x001fe20000000000 */
[----:B------:R-:W-:-:S04]  /*0680*/  IMAD.WIDE.U32 R18, R19, 0x4, R12 ;  /* 0x0000000413127825 */ /* 0x000fc800078e000c */
[----:B-1----:R-:W-:Y:S01]  /*0690*/  VIADD R16, R5, 0x3 ;  /* 0x0000000305107836 */ /* 0x002fe20000000000 */
[----:B------:R0:W5:Y:S01]  /*06a0*/  LDG.E R27, desc[UR12][R18.64] ;  /* 0x0000000c121b7981 */ /* 0x000162000c1e1900 */
[----:B----4-:R-:W-:Y:S01]  /*06b0*/  FFMA R26, R23, R20, R26 ;  /* 0x00000014171a7223 */ /* 0x010fe2000000001a */
[----:B------:R-:W-:Y:S01]  /*06c0*/  FADD R28, R22, R23 ;  /* 0x00000017161c7221 */ /* 0x000fe20000000000 */
[----:B------:R-:W-:Y:S02]  /*06d0*/  IADD3 R21, PT, PT, R5, 0x2, RZ ;  /* 0x0000000205157810 */ /* 0x000fe40007ffe0ff */
[----:B0-----:R-:W-:-:S04]  /*06e0*/  IABS R18, R16 ;  /* 0x0000001000127213 */ /* 0x001fc80000000000 */
[----:B------:R-:W-:Y:S01]  /*06f0*/  MOV R23, R18 ;  /* 0x0000001200177202 */ /* 0x000fe20000000f00 */
[----:B------:R-:W-:Y:S01]  /*0700*/  VIADD R18, R5, 0x4 ;  /* 0x0000000405127836 */ /* 0x000fe20000000000 */
[----:B------:R-:W-:Y:S01]  /*0710*/  IABS R17, R21 ;  /* 0x0000001500117213 */ /* 0x000fe20000000000 */
[----:B------:R-:W-:-:S03]  /*0720*/  IMAD.WIDE.U32 R20, R29, 0x4, R12 ;  /* 0x000000041d147825 */ /* 0x000fc600078e000c */
[----:B------:R-:W-:Y:S01]  /*0730*/  IABS R22, R18 ;  /* 0x0000001200167213 */ /* 0x000fe20000000000 */
[--C-:B------:R-:W-:Y:S01]  /*0740*/  IMAD.WIDE.U32 R18, R23, 0x4, R12.reuse ;  /* 0x0000000417127825 */ /* 0x100fe200078e000c */
[----:B------:R-:W-:Y:S01]  /*0750*/  VIMNMX.RELU R23, PT, PT, R0, R7, PT ;  /* 0x0000000700177248 */ /* 0x000fe20003fe1100 */
[----:B------:R0:W4:Y:S02]  /*0760*/  LDG.E R29, desc[UR12][R20.64] ;  /* 0x0000000c141d7981 */ /* 0x000124000c1e1900 */
[----:B------:R-:W-:Y:S02]  /*0770*/  IMAD.WIDE.U32 R16, R17, 0x4, R12 ;  /* 0x0000000411107825 */ /* 0x000fe400078e000c */
[----:B------:R-:W3:Y:S02]  /*0780*/  LDG.E R18, desc[UR12][R18.64] ;  /* 0x0000000c12127981 */ /* 0x000ee4000c1e1900 */
[----:B------:R-:W-:Y:S02]  /*0790*/  IMAD R23, R23, UR15, R4 ;  /* 0x0000000f17177c24 */ /* 0x000fe4000f8e0204 */
[----:B------:R-:W3:Y:S01]  /*07a0*/  LDG.E R16, desc[UR12][R16.64] ;  /* 0x0000000c10107981 */ /* 0x000ee2000c1e1900 */
[----:B0-----:R-:W-:-:S04]  /*07b0*/  IMAD.WIDE.U32 R20, R22, 0x4, R12 ;  /* 0x0000000416147825 */ /* 0x001fc800078e000c */
[----:B------:R-:W-:Y:S02]  /*07c0*/  IMAD.WIDE R22, R23, 0x4, R14 ;  /* 0x0000000417167825 */ /* 0x000fe400078e020e */
[----:B------:R-:W3:Y:S04]  /*07d0*/  LDG.E R20, desc[UR12][R20.64] ;  /* 0x0000000c14147981 */ /* 0x000ee8000c1e1900 */
[----:B------:R0:W3:Y:S01]  /*07e0*/  LDG.E R23, desc[UR12][R22.64] ;  /* 0x0000000c16177981 */ /* 0x0000e2000c1e1900 */
[----:B------:R-:W-:-:S05]  /*07f0*/  VIADD R6, R6, 0x8 ;  /* 0x0000000806067836 */ /* 0x000fca0000000000 */
[----:B------:R-:W-:Y:S02]  /*0800*/  ISETP.NE.AND P0, PT, R6, RZ, PT ;  /* 0x000000ff0600720c */ /* 0x000fe40003f05270 */
[----:B------:R-:W-:Y:S01]  /*0810*/  IADD3 R5, PT, PT, R5, 0x8, RZ ;  /* 0x0000000805057810 */ /* 0x000fe20007ffe0ff */
[----:B-----5:R-:W-:Y:S01]  /*0820*/  FADD R28, R28, R27 ;  /* 0x0000001b1c1c7221 */ /* 0x020fe20000000000 */
[----:B------:R-:W-:-:S03]  /*0830*/  FFMA R8, R27, R8, R26 ;  /* 0x000000081b087223 */ /* 0x000fc6000000001a */
[----:B------:R-:W-:Y:S01]  /*0840*/  FADD R28, R28, R11 ;  /* 0x0000000b1c1c7221 */ /* 0x000fe20000000000 */
[----:B------:R-:W-:-:S03]  /*0850*/  FFMA R8, R11, R24, R8 ;  /* 0x000000180b087223 */ /* 0x000fc60000000008 */
[----:B----4-:R-:W-:Y:S01]  /*0860*/  FADD R11, R28, R29 ;  /* 0x0000001d1c0b7221 */ /* 0x010fe20000000000 */
[----:B--2---:R-:W-:-:S03]  /*0870*/  FFMA R29, R29, R10, R8 ;  /* 0x0000000a1d1d7223 */ /* 0x004fc60000000008 */
[----:B---3--:R-:W-:Y:S01]  /*0880*/  FADD R11, R11, R16 ;  /* 0x000000100b0b7221 */ /* 0x008fe20000000000 */
[----:B------:R-:W-:-:S03]  /*0890*/  FFMA R9, R16, R9, R29 ;  /* 0x0000000910097223 */ /* 0x000fc6000000001d */
[----:B------:R-:W-:Y:S01]  /*08a0*/  FADD R11, R11, R18 ;  /* 0x000000120b0b7221 */ /* 0x000fe20000000000 */
[----:B------:R-:W-:-:S03]  /*08b0*/  FFMA R9, R18, R25, R9 ;  /* 0x0000001912097223 */ /* 0x000fc60000000009 */
[----:B0-----:R-:W-:Y:S01]  /*08c0*/  FADD R22, R11, R20 ;  /* 0x000000140b167221 */ /* 0x001fe20000000000 */
[----:B------:R-:W-:Y:S01]  /*08d0*/  FFMA R16, R20, R23, R9 ;  /* 0x0000001714107223 */ /* 0x000fe20000000009 */
[----:B------:R-:W-:Y:S06]  /*08e0*/  @P0 BRA `(.L_x_136) ;  /* 0xfffffff800a40947 */ /* 0x000fec000383ffff */
[----:B------:R-:W-:-:S07]  /*08f0*/  VIADD R20, R5, 0xfffffffd ;  /* 0xfffffffd05147836 */ /* 0x000fce0000000000 */
.L_x_135:
[----:B------:R-:W1:Y:S01]  /*0900*/  LDC.64 R6, c[0x0][0x3a0] ;  /* 0x0000e800ff067b82 */ /* 0x000e620000000a00 */
[----:B------:R-:W-:Y:S02]  /*0910*/  UISETP.GE.U32.AND UP0, UPT, UR7, 0x3, UPT ;  /* 0x000000030700788c */ /* 0x000fe4000bf06070 */
[----:B------:R-:W-:-:S07]  /*0920*/  ULOP3.LUT UP1, URZ, UR8, 0x2, URZ, 0xc0, !UPT ;  /* 0x0000000208ff7892 */ /* 0x000fce000f82c0ff */
[----:B------:R-:W-:Y:S05]  /*0930*/  BRA.U !UP0, `(.L_x_137) ;  /* 0x0000000108b47547 */ /* 0x000fea000b800000 */
[----:B------:R-:W2:Y:S01]  /*0940*/  LDC.64 R14, c[0x0][0x3a0] ;  /* 0x0000e800ff0e7b82 */ /* 0x000ea20000000a00 */
[----:B------:R-:W3:Y:S01]  /*0950*/  LDCU UR10, c[0x0][0x390] ;  /* 0x00007200ff0a77ac */ /* 0x000ee20008000800 */
[C---:B------:R-:W-:Y:S01]  /*0960*/  IADD3 R5, PT, PT, R20.reuse, 0x1, RZ ;  /* 0x0000000114057810 */ /* 0x040fe20007ffe0ff */
[----:B------:R-:W-:Y:S01]  /*0970*/  IMAD.IADD R23, R20, 0x1, R3 ;  /* 0x0000000114177824 */ /* 0x000fe200078e0203 */
[----:B------:R-:W-:Y:S02]  /*0980*/  IABS R19, R20 ;  /* 0x0000001400137213 */ /* 0x000fe40000000000 */
[----:B------:R-:W-:Y:S02]  /*0990*/  IABS R11, R5 ;  /* 0x00000005000b7213 */ /* 0x000fe40000000000 */
[----:B------:R-:W4:Y:S01]  /*09a0*/  LDC.64 R8, c[0x0][0x380] ;  /* 0x0000e000ff087b82 */ /* 0x000f220000000a00 */
[----:B------:R-:W-:Y:S02]  /*09b0*/  VIMNMX.RELU R5, PT, PT, R0, R23, PT ;  /* 0x0000001700057248 */ /* 0x000fe40003fe1100 */
[----:B------:R-:W-:Y:S01]  /*09c0*/  VIADDMNMX.RELU R25, R23, 0x1, R0, PT ;  /* 0x0000000117197846 */ /* 0x000fe20003801100 */
[C---:B------:R-:W-:Y:S01]  /*09d0*/  VIADD R26, R20.reuse, 0x3 ;  /* 0x00000003141a7836 */ /* 0x040fe20000000000 */
[----:B------:R-:W-:-:S02]  /*09e0*/  IADD3 R24, PT, PT, R20, 0x2, RZ ;  /* 0x0000000214187810 */ /* 0x000fc40007ffe0ff */
[----:B------:R-:W-:Y:S01]  /*09f0*/  VIADDMNMX.RELU R27, R23, 0x2, R0, PT ;  /* 0x00000002171b7846 */ /* 0x000fe20003801100 */
[--C-:B---3--:R-:W-:Y:S02]  /*0a00*/  IMAD R13, R5, UR10, R4.reuse ;  /* 0x0000000a050d7c24 */ /* 0x108fe4000f8e0204 */
[----:B------:R-:W-:Y:S02]  /*0a10*/  IMAD R25, R25, UR10, R4 ;  /* 0x0000000a19197c24 */ /* 0x000fe4000f8e0204 */
[--C-:B--2---:R-:W-:Y:S01]  /*0a20*/  IMAD.WIDE R18, R19, 0x4, R14.reuse ;  /* 0x0000000413127825 */ /* 0x104fe200078e020e */
[----:B------:R-:W-:Y:S02]  /*0a30*/  IABS R29, R24 ;  /* 0x00000018001d7213 */ /* 0x000fe40000000000 */
[----:B------:R-:W-:Y:S01]  /*0a40*/  IABS R26, R26 ;  /* 0x0000001a001a7213 */ /* 0x000fe20000000000 */
[----:B------:R-:W-:Y:S01]  /*0a50*/  IMAD.WIDE.U32 R10, R11, 0x4, R14 ;  /* 0x000000040b0a7825 */ /* 0x000fe200078e000e */
[----:B------:R2:W3:Y:S01]  /*0a60*/  LDG.E R5, desc[UR12][R18.64] ;  /* 0x0000000c12057981 */ /* 0x0004e2000c1e1900 */
[----:B------:R-:W-:-:S02]  /*0a70*/  VIADDMNMX.RELU R23, R23, 0x3, R0, PT ;  /* 0x0000000317177846 */ /* 0x000fc40003801100 */
[----:B----4-:R-:W-:Y:S01]  /*0a80*/  IMAD.WIDE R12, R13, 0x4, R8 ;  /* 0x000000040d0c7825 */ /* 0x010fe200078e0208 */
[----:B------:R4:W5:Y:S03]  /*0a90*/  LDG.E R17, desc[UR12][R10.64] ;  /* 0x0000000c0a117981 */ /* 0x000966000c1e1900 */
[--C-:B------:R-:W-:Y:S01]  /*0aa0*/  IMAD R27, R27, UR10, R4.reuse ;  /* 0x0000000a1b1b7c24 */ /* 0x100fe2000f8e0204 */
[----:B------:R0:W5:Y:S01]  /*0ab0*/  LDG.E R21, desc[UR12][R12.64] ;  /* 0x0000000c0c157981 */ /* 0x000162000c1e1900 */
[----:B------:R-:W-:Y:S02]  /*0ac0*/  IMAD R23, R23, UR10, R4 ;  /* 0x0000000a17177c24 */ /* 0x000fe4000f8e0204 */
[----:B--2---:R-:W-:Y:S01]  /*0ad0*/  IMAD.WIDE R18, R25, 0x4, R8 ;  /* 0x0000000419127825 */ /* 0x004fe200078e0208 */
[----:B------:R-:W-:-:S03]  /*0ae0*/  MOV R25, R26 ;  /* 0x0000001a00197202 */ /* 0x000fc60000000f00 */
[----:B----4-:R-:W-:Y:S02]  /*0af0*/  IMAD.WIDE.U32 R10, R29, 0x4, R14 ;  /* 0x000000041d0a7825 */ /* 0x010fe400078e000e */
[----:B------:R-:W2:Y:S02]  /*0b00*/  LDG.E R18, desc[UR12][R18.64] ;  /* 0x0000000c12127981 */ /* 0x000ea4000c1e1900 */
[----:B0-----:R-:W-:Y:S02]  /*0b10*/  IMAD.WIDE R12, R27, 0x4, R8 ;  /* 0x000000041b0c7825 */ /* 0x001fe400078e0208 */
[----:B------:R-:W4:Y:S02]  /*0b20*/  LDG.E R10, desc[UR12][R10.64] ;  /* 0x0000000c0a0a7981 */ /* 0x000f24000c1e1900 */
[----:B------:R-:W-:Y:S02]  /*0b30*/  IMAD.WIDE.U32 R14, R25, 0x4, R14 ;  /* 0x00000004190e7825 */ /* 0x000fe400078e000e */
[----:B------:R-:W4:Y:S02]  /*0b40*/  LDG.E R12, desc[UR12][R12.64] ;  /* 0x0000000c0c0c7981 */ /* 0x000f24000c1e1900 */
[----:B------:R-:W-:-:S02]  /*0b50*/  IMAD.WIDE R8, R23, 0x4, R8 ;  /* 0x0000000417087825 */ /* 0x000fc400078e0208 */
[----:B------:R-:W4:Y:S04]  /*0b60*/  LDG.E R14, desc[UR12][R14.64] ;  /* 0x0000000c0e0e7981 */ /* 0x000f28000c1e1900 */
[----:B------:R-:W4:Y:S01]  /*0b70*/  LDG.E R8, desc[UR12][R8.64] ;  /* 0x0000000c08087981 */ /* 0x000f22000c1e1900 */
[----:B------:R-:W-:Y:S02]  /*0b80*/  VIADD R20, R20, 0x4 ;  /* 0x0000000414147836 */ /* 0x000fe40000000000 */
[----:B---3--:R-:W-:Y:S01]  /*0b90*/  FADD R22, R22, R5 ;  /* 0x0000000516167221 */ /* 0x008fe20000000000 */
[----:B-----5:R-:W-:-:S03]  /*0ba0*/  FFMA R16, R5, R21, R16 ;  /* 0x0000001505107223 */ /* 0x020fc60000000010 */
[----:B------:R-:W-:Y:S01]  /*0bb0*/  FADD R5, R22, R17 ;  /* 0x0000001116057221 */ /* 0x000fe20000000000 */
[----:B--2---:R-:W-:-:S03]  /*0bc0*/  FFMA R17, R17, R18, R16 ;  /* 0x0000001211117223 */ /* 0x004fc60000000010 */
[----:B----4-:R-:W-:Y:S01]  /*0bd0*/  FADD R5, R5, R10 ;  /* 0x0000000a05057221 */ /* 0x010fe20000000000 */
[----:B------:R-:W-:-:S03]  /*0be0*/  FFMA R17, R10, R12, R17 ;  /* 0x0000000c0a117223 */ /* 0x000fc60000000011 */
[----:B------:R-:W-:Y:S01]  /*0bf0*/  FADD R22, R5, R14 ;  /* 0x0000000e05167221 */ /* 0x000fe20000000000 */
[----:B------:R-:W-:-:S07]  /*0c00*/  FFMA R16, R14, R8, R17 ;  /* 0x000000080e107223 */ /* 0x000fce0000000011 */
.L_x_137:
[----:B------:R-:W-:Y:S05]  /*0c10*/  BRA.U !UP1, `(.L_x_138) ;  /* 0x0000000109607547 */ /* 0x000fea000b800000 */
[----:B------:R-:W2:Y:S01]  /*0c20*/  LDC.64 R10, c[0x0][0x3a0] ;  /* 0x0000e800ff0a7b82 */ /* 0x000ea20000000a00 */
[----:B------:R-:W3:Y:S01]  /*0c30*/  LDCU UR10, c[0x0][0x390] ;  /* 0x00007200ff0a77ac */ /* 0x000ee20008000800 */
[C---:B------:R-:W-:Y:S01]  /*0c40*/  IADD3 R5, PT, PT, R20.reuse, R3, RZ ;  /* 0x0000000314057210 */ /* 0x040fe20007ffe0ff */
[----:B------:R-:W-:Y:S01]  /*0c50*/  VIADD R12, R20, 0x1 ;  /* 0x00000001140c7836 */ /* 0x000fe20000000000 */
[----:B------:R-:W-:Y:S02]  /*0c60*/  IABS R15, R20 ;  /* 0x00000014000f7213 */ /* 0x000fe40000000000 */
[----:B------:R-:W-:Y:S02]  /*0c70*/  VIMNMX.RELU R13, PT, PT, R0, R5, PT ;  /* 0x00000005000d7248 */ /* 0x000fe40003fe1100 */
[----:B------:R-:W4:Y:S01]  /*0c80*/  LDC.64 R8, c[0x0][0x380] ;  /* 0x0000e000ff087b82 */ /* 0x000f220000000a00 */
[----:B------:R-:W-:Y:S02]  /*0c90*/  VIADDMNMX.RELU R5, R5, 0x1, R0, PT ;  /* 0x0000000105057846 */ /* 0x000fe40003801100 */
[----:B------:R-:W-:Y:S01]  /*0ca0*/  IABS R17, R12 ;  /* 0x0000000c00117213 */ /* 0x000fe20000000000 */
[----:B---3--:R-:W-:-:S02]  /*0cb0*/  IMAD R13, R13, UR10, R4 ;  /* 0x0000000a0d0d7c24 */ /* 0x008fc4000f8e0204 */
[----:B------:R-:W-:Y:S02]  /*0cc0*/  IMAD R5, R5, UR10, R4 ;  /* 0x0000000a05057c24 */ /* 0x000fe4000f8e0204 */
[----:B--2---:R-:W-:-:S04]  /*0cd0*/  IMAD.WIDE R14, R15, 0x4, R10 ;  /* 0x000000040f0e7825 */ /* 0x004fc800078e020a */
[----:B------:R-:W-:Y:S02]  /*0ce0*/  IMAD.WIDE.U32 R10, R17, 0x4, R10 ;  /* 0x00000004110a7825 */ /* 0x000fe400078e000a */
[----:B------:R-:W2:Y:S02]  /*0cf0*/  LDG.E R15, desc[UR12][R14.64] ;  /* 0x0000000c0e0f7981 */ /* 0x000ea4000c1e1900 */
[--C-:B----4-:R-:W-:Y:S02]  /*0d00*/  IMAD.WIDE R12, R13, 0x4, R8.reuse ;  /* 0x000000040d0c7825 */ /* 0x110fe400078e0208 */
[----:B------:R-:W3:Y:S02]  /*0d10*/  LDG.E R11, desc[UR12][R10.64] ;  /* 0x0000000c0a0b7981 */ /* 0x000ee4000c1e1900 */
[----:B------:R-:W-:Y:S02]  /*0d20*/  IMAD.WIDE R8, R5, 0x4, R8 ;  /* 0x0000000405087825 */ /* 0x000fe400078e0208 */
[----:B------:R-:W4:Y:S04]  /*0d30*/  LDG.E R12, desc[UR12][R12.64] ;  /* 0x0000000c0c0c7981 */ /* 0x000f28000c1e1900 */
[----:B------:R-:W5:Y:S01]  /*0d40*/  LDG.E R8, desc[UR12][R8.64] ;  /* 0x0000000c08087981 */ /* 0x000f62000c1e1900 */
[----:B------:R-:W-:Y:S01]  /*0d50*/  IADD3 R20, PT, PT, R20, 0x2, RZ ;  /* 0x0000000214147810 */ /* 0x000fe20007ffe0ff */
[----:B--2---:R-:W-:-:S04]  /*0d60*/  FADD R22, R22, R15 ;  /* 0x0000000f16167221 */ /* 0x004fc80000000000 */
[----:B---3--:R-:W-:Y:S01]  /*0d70*/  FADD R22, R22, R11 ;  /* 0x0000000b16167221 */ /* 0x008fe20000000000 */
[----:B----4-:R-:W-:-:S04]  /*0d80*/  FFMA R16, R15, R12, R16 ;  /* 0x0000000c0f107223 */ /* 0x010fc80000000010 */
[----:B-----5:R-:W-:-:S07]  /*0d90*/  FFMA R16, R11, R8, R16 ;  /* 0x000000080b107223 */ /* 0x020fce0000000010 */
.L_x_138:
[----:B------:R-:W2:Y:S01]  /*0da0*/  LDC.64 R10, c[0x0][0x380] ;  /* 0x0000e000ff0a7b82 */ /* 0x000ea20000000a00 */
[----:B------:R-:W-:Y:S01]  /*0db0*/  IABS R9, R20 ;  /* 0x0000001400097213 */ /* 0x000fe20000000000 */
[----:B------:R-:W3:Y:S04]  /*0dc0*/  LDCU UR10, c[0x0][0x390] ;  /* 0x00007200ff0a77ac */ /* 0x000ee80008000800 */
[----:B-1----:R-:W-:Y:S01]  /*0dd0*/  IMAD.WIDE R8, R9, 0x4, R6 ;  /* 0x0000000409087825 */ /* 0x002fe200078e0206 */
[----:B------:R-:W-:-:S05]  /*0de0*/  VIADDMNMX.RELU R5, R20, R3, R0, PT ;  /* 0x0000000314057246 */ /* 0x000fca0003801100 */
[----:B------:R-:W4:Y:S01]  /*0df0*/  LDG.E R9, desc[UR12][R8.64] ;  /* 0x0000000c08097981 */ /* 0x000f22000c1e1900 */
[----:B---3--:R-:W-:-:S04]  /*0e00*/  IMAD R5, R5, UR10, R4 ;  /* 0x0000000a05057c24 */ /* 0x008fc8000f8e0204 */
[----:B--2---:R-:W-:-:S05]  /*0e10*/  IMAD.WIDE R10, R5, 0x4, R10 ;  /* 0x00000004050a7825 */ /* 0x004fca00078e020a */
[----:B------:R-:W2:Y:S01]  /*0e20*/  LDG.E R6, desc[UR12][R10.64] ;  /* 0x0000000c0a067981 */ /* 0x000ea2000c1e1900 */
[----:B------:R-:W-:Y:S01]  /*0e30*/  BSSY.RECONVERGENT B1, `(.L_x_139) ;  /* 0x0000010000017945 */ /* 0x000fe20003800200 */
[----:B----4-:R-:W-:-:S04]  /*0e40*/  FADD R13, R9, R22 ;  /* 0x00000016090d7221 */ /* 0x010fc80000000000 */
[----:B------:R-:W1:Y:S01]  /*0e50*/  MUFU.RCP R5, R13 ;  /* 0x0000000d00057308 */ /* 0x000e620000001000 */
[----:B--2---:R-:W-:-:S07]  /*0e60*/  FFMA R6, R9, R6, R16 ;  /* 0x0000000609067223 */ /* 0x004fce0000000010 */
[----:B------:R-:W2:Y:S01]  /*0e70*/  FCHK P0, R6, R13 ;  /* 0x0000000d06007302 */ /* 0x000ea20000000000 */
[----:B-1----:R-:W-:-:S04]  /*0e80*/  FFMA R12, -R13, R5, 1 ;  /* 0x3f8000000d0c7423 */ /* 0x002fc80000000105 */
[----:B------:R-:W-:Y:S01]  /*0e90*/  FFMA R7, R5, R12, R5 ;  /* 0x0000000c05077223 */ /* 0x000fe20000000005 */
[----:B------:R-:W-:-:S03]  /*0ea0*/  IMAD R5, R3, UR10, R4 ;  /* 0x0000000a03057c24 */ /* 0x000fc6000f8e0204 */
[----:B------:R-:W-:-:S04]  /*0eb0*/  FFMA R8, R6, R7, RZ ;  /* 0x0000000706087223 */ /* 0x000fc800000000ff */
[----:B------:R-:W-:-:S04]  /*0ec0*/  FFMA R9, -R13, R8, R6 ;  /* 0x000000080d097223 */ /* 0x000fc80000000106 */
[----:B------:R-:W-:Y:S01]  /*0ed0*/  FFMA R9, R7, R9, R8 ;  /* 0x0000000907097223 */ /* 0x000fe20000000008 */
[----:B--2---:R-:W-:Y:S06]  /*0ee0*/  @!P0 BRA `(.L_x_140) ;  /* 0x0000000000108947 */ /* 0x004fec0003800000 */
[----:B------:R-:W-:Y:S01]  /*0ef0*/  IMAD.MOV.U32 R7, RZ, RZ, R13 ;  /* 0x000000ffff077224 */ /* 0x000fe200078e000d */
[----:B------:R-:W-:-:S07]  /*0f00*/  MOV R8, 0xf20 ;  /* 0x00000f2000087802 */ /* 0x000fce0000000f00 */
[----:B0-----:R-:W-:Y:S05]  /*0f10*/  CALL.REL.NOINC `($__internal_6_$__cuda_sm3x_div_rn_noftz_f32_slowpath) ;  /* 0x00000028002c7944 */ /* 0x001fea0003c00000 */
[----:B------:R-:W-:-:S07]  /*0f20*/  MOV R9, R6 ;  /* 0x0000000600097202 */ /* 0x000fce0000000f00 */
.L_x_140:
[----:B0-----:R-:W-:Y:S05]  /*0f30*/  BSYNC.RECONVERGENT B1 ;  /* 0x0000000000017941 */ /* 0x001fea0003800200 */
.L_x_139:
[----:B------:R-:W0:Y:S01]  /*0f40*/  LDC.64 R6, c[0x0][0x388] ;  /* 0x0000e200ff067b82 */ /* 0x000e220000000a00 */
[----:B------:R-:W1:Y:S01]  /*0f50*/  LDCU UR10, c[0x0][0x390] ;  /* 0x00007200ff0a77ac */ /* 0x000e620008000800 */
[----:B------:R-:W-:-:S05]  /*0f60*/  VIADD R4, R4, UR4 ;  /* 0x0000000404047c36 */ /* 0x000fca0008000000 */
[----:B-1----:R-:W-:Y:S01]  /*0f70*/  ISETP.GE.AND P0, PT, R4, UR10, PT ;  /* 0x0000000a04007c0c */ /* 0x002fe2000bf06270 */
[----:B0-----:R-:W-:-:S05]  /*0f80*/  IMAD.WIDE R6, R5, 0x4, R6 ;  /* 0x0000000405067825 */ /* 0x001fca00078e0206 */
[----:B------:R1:W-:Y:S07]  /*0f90*/  STG.E desc[UR12][R6.64], R9 ;  /* 0x0000000906007986 */ /* 0x0003ee000c10190c */
[----:B------:R-:W-:Y:S05]  /*0fa0*/  @!P0 BRA `(.L_x_141) ;  /* 0xfffffff000c08947 */ /* 0x000fea000383ffff */
.L_x_134:
[----:B0-----:R-:W-:Y:S05]  /*0fb0*/  BSYNC.RECONVERGENT B0 ;  /* 0x0000000000007941 */ /* 0x001fea0003800200 */
.L_x_133:
[----:B------:R-:W0:Y:S01]  /*0fc0*/  LDCU UR10, c[0x0][0x394] ;  /* 0x00007280ff0a77ac */ /* 0x000e220008000800 */
[----:B------:R-:W-:-:S04]  /*0fd0*/  IADD3 R3, PT, PT, R3, UR5, RZ ;  /* 0x0000000503037c10 */ /* 0x000fc8000fffe0ff */
[----:B0-----:R-:W-:-:S13]  /*0fe0*/  ISETP.GE.AND P0, PT, R3, UR10, PT ;  /* 0x0000000a03007c0c */ /* 0x001fda000bf06270 */
[----:B------:R-:W-:Y:S05]  /*0ff0*/  @!P0 BRA `(.L_x_142) ;  /* 0xfffffff000988947 */ /* 0x000fea000383ffff */
[----:B------:R-:W-:Y:S05]  /*1000*/  EXIT ;  /* 0x000000000000794d */ /* 0x000fea0003800000 */
.L_x_132:
[----:B------:R-:W-:Y:S02]  /*1010*/  ULEA UR6, UR10, 0xffffffff, 0x1 ;  /* 0xffffffff0a067891 */ /* 0x000fe4000f8e08ff */
[----:B------:R-:W-:Y:S01]  /*1020*/  ULEA UR10, UR10, 0xfffffffe, 0x1 ;  /* 0xfffffffe0a0a7891 */ /* 0x000fe2000f8e08ff */
[----:B------:R-:W0:Y:S01]  /*1030*/  LDCU.64 UR14, c[0x0][0x390] ;  /* 0x00007200ff0e77ac */ /* 0x000e220008000a00 */
[----:B------:R-:W-:Y:S02]  /*1040*/  ULOP3.LUT UP1, URZ, UR8, 0x2, URZ, 0xc0, !UPT ;  /* 0x0000000208ff7892 */ /* 0x000fe4000f82c0ff */
[----:B------:R-:W-:Y:S02]  /*1050*/  ULOP3.LUT UR6, UR6, 0xfffffffc, URZ, 0xc0, !UPT ;  /* 0xfffffffc06067892 */ /* 0x000fe4000f8ec0ff */
[----:B------:R-:W-:-:S11]  /*1060*/  UISETP.GE.U32.AND UP0, UPT, UR10, 0x3, UPT ;  /* 0x000000030a00788c */ /* 0x000fd6000bf06070 */
.L_x_149:
[----:B------:R-:W1:Y:S01]  /*1070*/  LDCU UR7, c[0x0][0x390] ;  /* 0x00007200ff0777ac */ /* 0x000e620008000800 */
[----:B------:R-:W-:Y:S01]  /*1080*/  BSSY.RECONVERGENT B0, `(.L_x_143) ;  /* 0x00000a5000007945 */ /* 0x000fe20003800200 */
[----:B-1----:R-:W-:-:S13]  /*1090*/  ISETP.GE.AND P0, PT, R2, UR7, PT ;  /* 0x0000000702007c0c */ /* 0x002fda000bf06270 */
[----:B------:R-:W-:Y:S05]  /*10a0*/  @P0 BRA `(.L_x_144) ;  /* 0x0000000800880947 */ /* 0x000fea0003800000 */
[----:B------:R-:W-:-:S07]  /*10b0*/  IMAD.MOV.U32 R20, RZ, RZ, R2 ;  /* 0x000000ffff147224 */ /* 0x000fce00078e0002 */
.L_x_148:
[----:B------:R-:W-:Y:S02]  /*10c0*/  HFMA2 R17, -RZ, RZ, 0, 0 ;  /* 0x00000000ff117431 */ /* 0x000fe400000001ff */
[----:B------:R-:W-:Y:S01]  /*10d0*/  IMAD.U32 R18, RZ, RZ, UR11 ;  /* 0x0000000bff127e24 */ /* 0x000fe2000f8e00ff */
[----:B------:R-:W-:Y:S06]  /*10e0*/  BRA.U !UP0, `(.L_x_145) ;  /* 0x0000000508547547 */ /* 0x000fec000b800000 */
[----:B------:R-:W1:Y:S01]  /*10f0*/  LDC.64 R4, c[0x0][0x3a0] ;  /* 0x0000e800ff047b82 */ /* 0x000e620000000a00 */
[----:B------:R-:W-:Y:S02]  /*1100*/  CS2R R16, SRZ ;  /* 0x0000000000107805 */ /* 0x000fe4000001ff00 */
[----:B------:R-:W-:-:S05]  /*1110*/  MOV R18, UR11 ;  /* 0x0000000b00127c02 */ /* 0x000fca0008000f00 */
[----:B------:R-:W2:Y:S02]  /*1120*/  LDC.64 R6, c[0x0][0x380] ;  /* 0x0000e000ff067b82 */ /* 0x000ea40000000a00 */
.L_x_146:
[C---:B------:R-:W-:Y:S01]  /*1130*/  IMAD.IADD R29, R18.reuse, 0x1, R3 ;  /* 0x00000001121d7824 */ /* 0x040fe200078e0203 */
[----:B------:R-:W-:Y:S02]  /*1140*/  IABS R9, R18 ;  /* 0x0000001200097213 */ /* 0x000fe40000000000 */
[----:B------:R-:W-:Y:S01]  /*1150*/  IADD3 R10, PT, PT, R18, 0x1, RZ ;  /* 0x00000001120a7810 */ /* 0x000fe20007ffe0ff */
[C---:B------:R-:W-:Y:S01]  /*1160*/  VIADD R14, R29.reuse, 0x1 ;  /* 0x000000011d0e7836 */ /* 0x040fe20000000000 */
[C---:B------:R-:W-:Y:S01]  /*1170*/  IADD3 R25, PT, PT, R29.reuse, 0x3, RZ ;  /* 0x000000031d197810 */ /* 0x040fe20007ffe0ff */
[C---:B------:R-:W-:Y:S01]  /*1180*/  VIADD R12, R29.reuse, 0x2 ;  /* 0x000000021d0c7836 */ /* 0x040fe20000000000 */
[----:B------:R-:W-:Y:S01]  /*1190*/  ISETP.GE.AND P1, PT, R29, RZ, PT ;  /* 0x000000ff1d00720c */ /* 0x000fe20003f26270 */
[----:B-1----:R-:W-:Y:S01]  /*11a0*/  IMAD.WIDE R8, R9, 0x4, R4 ;  /* 0x0000000409087825 */ /* 0x002fe200078e0204 */
[----:B------:R-:W-:Y:S02]  /*11b0*/  ISETP.GE.AND P2, PT, R14, RZ, PT ;  /* 0x000000ff0e00720c */ /* 0x000fe40003f46270 */
[----:B------:R-:W-:-:S02]  /*11c0*/  ISETP.GE.AND P3, PT, R12, RZ, PT ;  /* 0x000000ff0c00720c */ /* 0x000fc40003f66270 */
[----:B------:R-:W-:Y:S01]  /*11d0*/  ISETP.GE.AND P4, PT, R25, RZ, PT ;  /* 0x000000ff1900720c */ /* 0x000fe20003f86270 */
[----:B------:R1:W3:Y:S01]  /*11e0*/  LDG.E R19, desc[UR12][R8.64] ;  /* 0x0000000c08137981 */ /* 0x0002e2000c1e1900 */
[----:B------:R-:W-:Y:S02]  /*11f0*/  IABS R11, R10 ;  /* 0x0000000a000b7213 */ /* 0x000fe40000000000 */
[----:B------:R-:W-:Y:S02]  /*1200*/  IADD3 R13, PT, PT, R18, 0x2, RZ ;  /* 0x00000002120d7810 */ /* 0x000fe40007ffe0ff */
[C---:B------:R-:W-:Y:S01]  /*1210*/  VIMNMX.RELU R15, PT, PT, R0.reuse, R29, PT ;  /* 0x0000001d000f7248 */ /* 0x040fe20003fe1100 */
[----:B------:R-:W-:Y:S01]  /*1220*/  IMAD.WIDE.U32 R10, R11, 0x4, R4 ;  /* 0x000000040b0a7825 */ /* 0x000fe200078e0004 */
[C---:B------:R-:W-:Y:S02]  /*1230*/  VIMNMX.RELU R27, PT, PT, R0.reuse, R14, PT ;  /* 0x0000000e001b7248 */ /* 0x040fe40003fe1100 */
[----:B------:R-:W-:-:S02]  /*1240*/  VIMNMX.RELU R23, PT, PT, R0, R12, PT ;  /* 0x0000000c00177248 */ /* 0x000fc40003fe1100 */
[----:B-1----:R-:W-:Y:S01]  /*1250*/  IABS R9, R13 ;  /* 0x0000000d00097213 */ /* 0x002fe20000000000 */
[----:B------:R-:W-:Y:S01]  /*1260*/  @!P1 IMAD.MOV R15, RZ, RZ, -R29 ;  /* 0x000000ffff0f9224 */ /* 0x000fe200078e0a1d */
[----:B------:R-:W-:Y:S01]  /*1270*/  VIMNMX.RELU R13, PT, PT, R0, R25, PT ;  /* 0x00000019000d7248 */ /* 0x000fe20003fe1100 */
[----:B------:R1:W4:Y:S01]  /*1280*/  LDG.E R21, desc[UR12][R10.64] ;  /* 0x0000000c0a157981 */ /* 0x000322000c1e1900 */
[C---:B0-----:R-:W-:Y:S02]  /*1290*/  ISETP.GE.AND P0, PT, R29.reuse, UR15, PT ;  /* 0x0000000f1d007c0c */ /* 0x041fe4000bf06270 */
[----:B------:R-:W-:Y:S02]  /*12a0*/  @!P2 LOP3.LUT R27, RZ, R29, RZ, 0x33, !PT ;  /* 0x0000001dff1ba212 */ /* 0x000fe400078e33ff */
[C---:B------:R-:W-:Y:S02]  /*12b0*/  @!P3 IADD3 R23, PT, PT, -R29.reuse, -0x2, RZ ;  /* 0xfffffffe1d17b810 */ /* 0x040fe40007ffe1ff */
[----:B------:R-:W-:-:S02]  /*12c0*/  @!P4 IADD3 R13, PT, PT, -R29, -0x3, RZ ;  /* 0xfffffffd1d0dc810 */ /* 0x000fc40007ffe1ff */
[-C--:B------:R-:W-:Y:S01]  /*12d0*/  IADD3 R29, PT, PT, R29, -R0.reuse, RZ ;  /* 0x800000001d1d7210 */ /* 0x080fe20007ffe0ff */
[----:B------:R-:W-:Y:S01]  /*12e0*/  IMAD.WIDE.U32 R8, R9, 0x4, R4 ;  /* 0x0000000409087825 */ /* 0x000fe200078e0004 */
[----:B------:R-:W-:Y:S02]  /*12f0*/  ISETP.GE.AND P1, PT, R14, UR15, PT ;  /* 0x0000000f0e007c0c */ /* 0x000fe4000bf26270 */
[----:B------:R-:W-:Y:S01]  /*1300*/  ISETP.GE.AND P2, PT, R12, UR15, PT ;  /* 0x0000000f0c007c0c */ /* 0x000fe2000bf46270 */
[--C-:B------:R-:W-:Y:S01]  /*1310*/  IMAD.IADD R14, R14, 0x1, -R0.reuse ;  /* 0x000000010e0e7824 */ /* 0x100fe200078e0a00 */
[----:B------:R-:W-:Y:S01]  /*1320*/  IADD3 R12, PT, PT, R12, -R0, RZ ;  /* 0x800000000c0c7210 */ /* 0x000fe20007ffe0ff */
[----:B------:R0:W5:Y:S01]  /*1330*/  LDG.E R22, desc[UR12][R8.64] ;  /* 0x0000000c08167981 */ /* 0x000162000c1e1900 */
[----:B-1----:R-:W-:Y:S02]  /*1340*/  IABS R10, R29 ;  /* 0x0000001d000a7213 */ /* 0x002fe40000000000 */
[C---:B------:R-:W-:Y:S01]  /*1350*/  ISETP.GE.AND P3, PT, R25.reuse, UR15, PT ;  /* 0x0000000f19007c0c */ /* 0x040fe2000bf66270 */
[----:B------:R-:W-:Y:S01]  /*1360*/  IMAD.IADD R25, R25, 0x1, -R0 ;  /* 0x0000000119197824 */ /* 0x000fe200078e0a00 */
[----:B------:R-:W-:-:S02]  /*1370*/  IABS R12, R12 ;  /* 0x0000000c000c7213 */ /* 0x000fc40000000000 */
[----:B------:R-:W-:Y:S02]  /*1380*/  IABS R11, R14 ;  /* 0x0000000e000b7213 */ /* 0x000fe40000000000 */
[----:B0-----:R-:W-:Y:S02]  /*1390*/  LOP3.LUT R8, RZ, R10, RZ, 0x33, !PT ;  /* 0x0000000aff087212 */ /* 0x001fe400078e33ff */
[----:B------:R-:W-:Y:S02]  /*13a0*/  MOV R10, R12 ;  /* 0x0000000c000a7202 */ /* 0x000fe40000000f00 */
[----:B------:R-:W-:Y:S01]  /*13b0*/  LOP3.LUT R9, RZ, R11, RZ, 0x33, !PT ;  /* 0x0000000bff097212 */ /* 0x000fe200078e33ff */
[----:B------:R-:W-:Y:S01]  /*13c0*/  @P0 VIADD R15, R8, UR15 ;  /* 0x0000000f080f0c36 */ /* 0x000fe20008000000 */
[----:B------:R-:W-:Y:S02]  /*13d0*/  IABS R25, R25 ;  /* 0x0000001900197213 */ /* 0x000fe40000000000 */
[----:B------:R-:W-:-:S02]  /*13e0*/  LOP3.LUT R8, RZ, R10, RZ, 0x33, !PT ;  /* 0x0000000aff087212 */ /* 0x000fc400078e33ff */
[----:B------:R-:W-:Y:S01]  /*13f0*/  @P1 IADD3 R27, PT, PT, R9, UR15, RZ ;  /* 0x0000000f091b1c10 */ /* 0x000fe2000fffe0ff */
[----:B------:R-:W-:Y:S01]  /*1400*/  VIADD R9, R18, 0x3 ;  /* 0x0000000312097836 */ /* 0x000fe20000000000 */
[----:B------:R-:W-:Y:S01]  /*1410*/  MOV R10, R25 ;  /* 0x00000019000a7202 */ /* 0x000fe20000000f00 */
[----:B------:R-:W-:Y:S02]  /*1420*/  IMAD R15, R15, UR14, R20 ;  /* 0x0000000e0f0f7c24 */ /* 0x000fe4000f8e0214 */
[----:B------:R-:W-:Y:S01]  /*1430*/  @P2 VIADD R23, R8, UR15 ;  /* 0x0000000f08172c36 */ /* 0x000fe20008000000 */
[----:B------:R-:W-:Y:S01]  /*1440*/  LOP3.LUT R8, RZ, R10, RZ, 0x33, !PT ;  /* 0x0000000aff087212 */ /* 0x000fe200078e33ff */
[----:B--2---:R-:W-:Y:S01]  /*1450*/  IMAD.WIDE R14, R15, 0x4, R6 ;  /* 0x000000040f0e7825 */ /* 0x004fe200078e0206 */
[----:B------:R-:W-:-:S03]  /*1460*/  IABS R11, R9 ;  /* 0x00000009000b7213 */ /* 0x000fc60000000000 */
[--C-:B------:R-:W-:Y:S01]  /*1470*/  IMAD R9, R27, UR14, R20.reuse ;  /* 0x0000000e1b097c24 */ /* 0x100fe2000f8e0214 */
[----:B------:R-:W-:Y:S01]  /*1480*/  @P3 IADD3 R13, PT, PT, R8, UR15, RZ ;  /* 0x0000000f080d3c10 */ /* 0x000fe2000fffe0ff */
[----:B------:R-:W-:Y:S01]  /*1490*/  IMAD R23, R23, UR14, R20 ;  /* 0x0000000e17177c24 */ /* 0x000fe2000f8e0214 */
[----:B------:R-:W2:Y:S01]  /*14a0*/  LDG.E R14, desc[UR12][R14.64] ;  /* 0x0000000c0e0e7981 */ /* 0x000ea2000c1e1900 */
[----:B------:R-:W-:-:S04]  /*14b0*/  IMAD.WIDE R8, R9, 0x4, R6 ;  /* 0x0000000409087825 */ /* 0x000fc800078e0206 */
[----:B------:R-:W-:Y:S02]  /*14c0*/  IMAD.WIDE.U32 R10, R11, 0x4, R4 ;  /* 0x000000040b0a7825 */ /* 0x000fe400078e0004 */
[----:B------:R5:W2:Y:S02]  /*14d0*/  LDG.E R8, desc[UR12][R8.64] ;  /* 0x0000000c08087981 */ /* 0x000aa4000c1e1900 */
[----:B------:R-:W-:Y:S02]  /*14e0*/  IMAD R25, R13, UR14, R20 ;  /* 0x0000000e0d197c24 */ /* 0x000fe4000f8e0214 */
[--C-:B------:R-:W-:Y:S01]  /*14f0*/  IMAD.WIDE R12, R23, 0x4, R6.reuse ;  /* 0x00000004170c7825 */ /* 0x100fe200078e0206 */
[----:B------:R-:W2:Y:S03]  /*1500*/  LDG.E R10, desc[UR12][R10.64] ;  /* 0x0000000c0a0a7981 */ /* 0x000ea6000c1e1900 */
[----:B------:R-:W-:-:S02]  /*1510*/  IMAD.WIDE R24, R25, 0x4, R6 ;  /* 0x0000000419187825 */ /* 0x000fc400078e0206 */
[----:B------:R-:W2:Y:S04]  /*1520*/  LDG.E R12, desc[UR12][R12.64] ;  /* 0x0000000c0c0c7981 */ /* 0x000ea8000c1e1900 */
[----:B------:R-:W2:Y:S01]  /*1530*/  LDG.E R24, desc[UR12][R24.64] ;  /* 0x0000000c18187981 */ /* 0x000ea2000c1e1900 */
[----:B------:R-:W-:Y:S01]  /*1540*/  ISETP.GE.AND P0, PT, R18, RZ, PT ;  /* 0x000000ff1200720c */ /* 0x000fe20003f06270 */
[----:B------:R-:W-:Y:S01]  /*1550*/  VIADD R16, R16, 0x4 ;  /* 0x0000000410107836 */ /* 0x000fe20000000000 */
[C---:B------:R-:W-:Y:S02]  /*1560*/  ISETP.GE.AND P1, PT, R18.reuse, -0x1, PT ;  /* 0xffffffff1200780c */ /* 0x040fe40003f26270 */
[----:B---3--:R-:W-:Y:S02]  /*1570*/  FSEL R26, -R19, R19, !P0 ;  /* 0x00000013131a7208 */ /* 0x008fe40004000100 */
[----:B------:R-:W-:-:S02]  /*1580*/  ISETP.GE.AND P0, PT, R18, -0x2, PT ;  /* 0xfffffffe1200780c */ /* 0x000fc40003f06270 */
[----:B----4-:R-:W-:Y:S02]  /*1590*/  FSEL R28, -R21, R21, !P1 ;  /* 0x00000015151c7208 */ /* 0x010fe40004800100 */
[----:B------:R-:W-:Y:S02]  /*15a0*/  ISETP.GE.AND P1, PT, R18, -0x3, PT ;  /* 0xfffffffd1200780c */ /* 0x000fe40003f26270 */
[----:B-----5:R-:W-:Y:S02]  /*15b0*/  FSEL R9, -R22, R22, !P0 ;  /* 0x0000001616097208 */ /* 0x020fe40004000100 */
[----:B------:R-:W-:Y:S02]  /*15c0*/  ISETP.NE.AND P0, PT, R16, UR6, PT ;  /* 0x0000000610007c0c */ /* 0x000fe4000bf05270 */
[----:B------:R-:W-:Y:S01]  /*15d0*/  IADD3 R18, PT, PT, R18, 0x4, RZ ;  /* 0x0000000412127810 */ /* 0x000fe20007ffe0ff */
[----:B--2---:R-:W-:-:S04]  /*15e0*/  FFMA R17, R26, R14, R17 ;  /* 0x0000000e1a117223 */ /* 0x004fc80000000011 */
[----:B------:R-:W-:Y:S01]  /*15f0*/  FFMA R8, R28, R8, R17 ;  /* 0x000000081c087223 */ /* 0x000fe20000000011 */
[----:B------:R-:W-:-:S03]  /*1600*/  FSEL R17, -R10, R10, !P1 ;  /* 0x0000000a0a117208 */ /* 0x000fc60004800100 */
[----:B------:R-:W-:-:S04]  /*1610*/  FFMA R8, R9, R12, R8 ;  /* 0x0000000c09087223 */ /* 0x000fc80000000008 */
[----:B------:R-:W-:Y:S01]  /*1620*/  FFMA R17, R17, R24, R8 ;  /* 0x0000001811117223 */ /* 0x000fe20000000008 */
[----:B------:R-:W-:Y:S06]  /*1630*/  @P0 BRA `(.L_x_146) ;  /* 0xfffffff800bc0947 */ /* 0x000fec000383ffff */
.L_x_145:
[----:B------:R-:W-:Y:S05]  /*1640*/  BRA.U !UP1, `(.L_x_147) ;  /* 0x0000000109a87547 */ /* 0x000fea000b800000 */
[----:B------:R-:W1:Y:S01]  /*1650*/  LDCU.64 UR8, c[0x0][0x390] ;  /* 0x00007200ff0877ac */ /* 0x000e620008000a00 */
[----:B------:R-:W2:Y:S01]  /*1660*/  LDC.64 R6, c[0x0][0x3a0] ;  /* 0x0000e800ff067b82 */ /* 0x000ea20000000a00 */
[C---:B------:R-:W-:Y:S01]  /*1670*/  IMAD.IADD R9, R18.reuse, 0x1, R3 ;  /* 0x0000000112097824 */ /* 0x040fe200078e0203 */
[----:B------:R-:W-:Y:S02]  /*1680*/  IADD3 R10, PT, PT, R18, 0x1, RZ ;  /* 0x00000001120a7810 */ /* 0x000fe40007ffe0ff */
[----:B------:R-:W-:Y:S01]  /*1690*/  IABS R19, R18 ;  /* 0x0000001200137213 */ /* 0x000fe20000000000 */
[C---:B------:R-:W-:Y:S01]  /*16a0*/  VIADD R13, R9.reuse, 0x1 ;  /* 0x00000001090d7836 */ /* 0x040fe20000000000 */
[C---:B------:R-:W-:Y:S02]  /*16b0*/  ISETP.GE.AND P0, PT, R9.reuse, RZ, PT ;  /* 0x000000ff0900720c */ /* 0x040fe40003f06270 */
[----:B------:R-:W3:Y:S01]  /*16c0*/  LDC.64 R4, c[0x0][0x380] ;  /* 0x0000e000ff047b82 */ /* 0x000ee20000000a00 */
[----:B------:R-:W-:Y:S01]  /*16d0*/  IADD3 R8, PT, PT, R9, -R0, RZ ;  /* 0x8000000009087210 */ /* 0x000fe20007ffe0ff */
[C---:B------:R-:W-:Y:S01]  /*16e0*/  IMAD.IADD R12, R13.reuse, 0x1, -R0 ;  /* 0x000000010d0c7824 */ /* 0x040fe200078e0a00 */
[----:B------:R-:W-:-:S02]  /*16f0*/  ISETP.GE.AND P2, PT, R13, RZ, PT ;  /* 0x000000ff0d00720c */ /* 0x000fc40003f46270 */
[----:B------:R-:W-:Y:S02]  /*1700*/  IABS R8, R8 ;  /* 0x0000000800087213 */ /* 0x000fe40000000000 */
[----:B------:R-:W-:Y:S02]  /*1710*/  IABS R12, R12 ;  /* 0x0000000c000c7213 */ /* 0x000fe40000000000 */
[----:B-1----:R-:W-:Y:S02]  /*1720*/  ISETP.GE.AND P1, PT, R9, UR9, PT ;  /* 0x0000000909007c0c */ /* 0x002fe4000bf26270 */
[----:B------:R-:W-:Y:S02]  /*1730*/  ISETP.GE.AND P3, PT, R13, UR9, PT ;  /* 0x000000090d007c0c */ /* 0x000fe4000bf66270 */
[----:B------:R-:W-:Y:S02]  /*1740*/  LOP3.LUT R8, RZ, R8, RZ, 0x33, !PT ;  /* 0x00000008ff087212 */ /* 0x000fe400078e33ff */
[----:B------:R-:W-:-:S02]  /*1750*/  VIMNMX.RELU R15, PT, PT, R0, R13, PT ;  /* 0x0000000d000f7248 */ /* 0x000fc40003fe1100 */
[-C--:B------:R-:W-:Y:S02]  /*1760*/  VIMNMX.RELU R11, PT, PT, R0, R9.reuse, PT ;  /* 0x00000009000b7248 */ /* 0x080fe40003fe1100 */
[----:B------:R-:W-:Y:S02]  /*1770*/  IABS R13, R10 ;  /* 0x0000000a000d7213 */ /* 0x000fe40000000000 */
[----:B------:R-:W-:Y:S01]  /*1780*/  @!P0 IADD3 R11, PT, PT, -R9, RZ, RZ ;  /* 0x000000ff090b8210 */ /* 0x000fe20007ffe1ff */
[----:B------:R-:W-:Y:S01]  /*1790*/  @P1 VIADD R11, R8, UR9 ;  /* 0x00000009080b1c36 */ /* 0x000fe20008000000 */
[----:B------:R-:W-:Y:S02]  /*17a0*/  LOP3.LUT R10, RZ, R12, RZ, 0x33, !PT ;  /* 0x0000000cff0a7212 */ /* 0x000fe400078e33ff */
[----:B------:R-:W-:Y:S01]  /*17b0*/  @!P2 LOP3.LUT R15, RZ, R9, RZ, 0x33, !PT ;  /* 0x00000009ff0fa212 */ /* 0x000fe200078e33ff */
[----:B--2---:R-:W-:Y:S01]  /*17c0*/  IMAD.WIDE R8, R19, 0x4, R6 ;  /* 0x0000000413087825 */ /* 0x004fe200078e0206 */
[----:B------:R-:W-:-:S03]  /*17d0*/  MOV R19, R13 ;  /* 0x0000000d00137202 */ /* 0x000fc60000000f00 */
[----:B------:R-:W-:Y:S02]  /*17e0*/  @P3 VIADD R15, R10, UR9 ;  /* 0x000000090a0f3c36 */ /* 0x000fe40008000000 */
[----:B------:R-:W-:Y:S01]  /*17f0*/  IMAD R13, R11, UR8, R20 ;  /* 0x000000080b0d7c24 */ /* 0x000fe2000f8e0214 */
[----:B------:R-:W2:Y:S01]  /*1800*/  LDG.E R8, desc[UR12][R8.64] ;  /* 0x0000000c08087981 */ /* 0x000ea2000c1e1900 */
[----:B------:R-:W-:-:S04]  /*1810*/  IMAD.WIDE.U32 R10, R19, 0x4, R6 ;  /* 0x00000004130a7825 */ /* 0x000fc800078e0006 */
[----:B------:R-:W-:Y:S02]  /*1820*/  IMAD R15, R15, UR8, R20 ;  /* 0x000000080f0f7c24 */ /* 0x000fe4000f8e0214 */
[--C-:B---3--:R-:W-:Y:S01]  /*1830*/  IMAD.WIDE R6, R13, 0x4, R4.reuse ;  /* 0x000000040d067825 */ /* 0x108fe200078e0204 */
[----:B------:R-:W3:Y:S03]  /*1840*/  LDG.E R10, desc[UR12][R10.64] ;  /* 0x0000000c0a0a7981 */ /* 0x000ee6000c1e1900 */
[----:B------:R-:W-:Y:S02]  /*1850*/  IMAD.WIDE R4, R15, 0x4, R4 ;  /* 0x000000040f047825 */ /* 0x000fe400078e0204 */
[----:B------:R-:W4:Y:S04]  /*1860*/  LDG.E R6, desc[UR12][R6.64] ;  /* 0x0000000c06067981 */ /* 0x000f28000c1e1900 */
[----:B------:R-:W5:Y:S01]  /*1870*/  LDG.E R4, desc[UR12][R4.64] ;  /* 0x0000000c04047981 */ /* 0x000f62000c1e1900 */
[----:B------:R-:W-:-:S02]  /*1880*/  ISETP.GE.AND P0, PT, R18, RZ, PT ;  /* 0x000000ff1200720c */ /* 0x000fc40003f06270 */
[C---:B------:R-:W-:Y:S02]  /*1890*/  ISETP.GE.AND P1, PT, R18.reuse, -0x1, PT ;  /* 0xffffffff1200780c */ /* 0x040fe40003f26270 */
[----:B------:R-:W-:Y:S02]  /*18a0*/  IADD3 R18, PT, PT, R18, 0x2, RZ ;  /* 0x0000000212127810 */ /* 0x000fe40007ffe0ff */
[----:B--2---:R-:W-:Y:S02]  /*18b0*/  FSEL R12, -R8, R8, !P0 ;  /* 0x00000008080c7208 */ /* 0x004fe40004000100 */
[----:B---3--:R-:W-:-:S03]  /*18c0*/  FSEL R9, -R10, R10, !P1 ;  /* 0x0000000a0a097208 */ /* 0x008fc60004800100 */
[----:B----4-:R-:W-:-:S04]  /*18d0*/  FFMA R12, R12, R6, R17 ;  /* 0x000000060c0c7223 */ /* 0x010fc80000000011 */
[----:B-----5:R-:W-:-:S07]  /*18e0*/  FFMA R17, R9, R4, R12 ;  /* 0x0000000409117223 */ /* 0x020fce000000000c */
.L_x_147:
[----:B------:R-:W1:Y:S01]  /*18f0*/  LDCU.64 UR8, c[0x0][0x390] ;  /* 0x00007200ff0877ac */ /* 0x000e620008000a00 */
[----:B------:R-:W-:Y:S01]  /*1900*/  IMAD.IADD R9, R18, 0x1, R3 ;  /* 0x0000000112097824 */ /* 0x000fe200078e0203 */
[----:B------:R-:W2:Y:S01]  /*1910*/  LDC.64 R6, c[0x0][0x3a0] ;  /* 0x0000e800ff067b82 */ /* 0x000ea20000000a00 */
[----:B------:R-:W-:-:S03]  /*1920*/  IABS R10, R18 ;  /* 0x00000012000a7213 */ /* 0x000fc60000000000 */
[C---:B------:R-:W-:Y:S02]  /*1930*/  ISETP.GE.AND P0, PT, R9.reuse, RZ, PT ;  /* 0x000000ff0900720c */ /* 0x040fe40003f06270 */
[----:B------:R-:W-:Y:S02]  /*1940*/  IADD3 R8, PT, PT, R9, -R0, RZ ;  /* 0x8000000009087210 */ /* 0x000fe40007ffe0ff */
[----:B------:R-:W3:Y:S01]  /*1950*/  LDC.64 R4, c[0x0][0x380] ;  /* 0x0000e000ff047b82 */ /* 0x000ee20000000a00 */
[----:B------:R-:W-:Y:S02]  /*1960*/  VIMNMX.RELU R11, PT, PT, R0, R9, PT ;  /* 0x00000009000b7248 */ /* 0x000fe40003fe1100 */
[----:B------:R-:W-:-:S04]  /*1970*/  IABS R8, R8 ;  /* 0x0000000800087213 */ /* 0x000fc80000000000 */
[----:B------:R-:W-:Y:S02]  /*1980*/  LOP3.LUT R8, RZ, R8, RZ, 0x33, !PT ;  /* 0x00000008ff087212 */ /* 0x000fe400078e33ff */
[----:B-1----:R-:W-:Y:S01]  /*1990*/  ISETP.GE.AND P1, PT, R9, UR9, PT ;  /* 0x0000000909007c0c */ /* 0x002fe2000bf26270 */
[----:B------:R-:W-:Y:S01]  /*19a0*/  @!P0 IMAD.MOV R11, RZ, RZ, -R9 ;  /* 0x000000ffff0b8224 */ /* 0x000fe200078e0a09 */
[----:B------:R-:W-:-:S05]  /*19b0*/  MOV R9, R10 ;  /* 0x0000000a00097202 */ /* 0x000fca0000000f00 */
[----:B--2---:R-:W-:-:S06]  /*19c0*/  IMAD.WIDE R6, R9, 0x4, R6 ;  /* 0x0000000409067825 */ /* 0x004fcc00078e0206 */
[----:B------:R-:W-:Y:S01]  /*19d0*/  @P1 VIADD R11, R8, UR9 ;  /* 0x00000009080b1c36 */ /* 0x000fe20008000000 */
[----:B------:R-:W2:Y:S03]  /*19e0*/  LDG.E R6, desc[UR12][R6.64] ;  /* 0x0000000c06067981 */ /* 0x000ea6000c1e1900 */
[----:B------:R-:W-:-:S04]  /*19f0*/  IMAD R9, R11, UR8, R20 ;  /* 0x000000080b097c24 */ /* 0x000fc8000f8e0214 */
[----:B---3--:R-:W-:Y:S02]  /*1a00*/  IMAD.WIDE R8, R9, 0x4, R4 ;  /* 0x0000000409087825 */ /* 0x008fe400078e0204 */
[----:B------:R-:W1:Y:S04]  /*1a10*/  LDC.64 R4, c[0x0][0x388] ;  /* 0x0000e200ff047b82 */ /* 0x000e680000000a00 */
[----:B------:R-:W3:Y:S01]  /*1a20*/  LDG.E R8, desc[UR12][R8.64] ;  /* 0x0000000c08087981 */ /* 0x000ee2000c1e1900 */
[----:B------:R-:W-:Y:S01]  /*1a30*/  ISETP.GE.AND P0, PT, R18, RZ, PT ;  /* 0x000000ff1200720c */ /* 0x000fe20003f06270 */
[----:B------:R-:W-:Y:S01]  /*1a40*/  IMAD R11, R3, UR8, R20 ;  /* 0x00000008030b7c24 */ /* 0x000fe2000f8e0214 */
[----:B------:R-:W-:-:S03]  /*1a50*/  IADD3 R20, PT, PT, R20, UR4, RZ ;  /* 0x0000000414147c10 */ /* 0x000fc6000fffe0ff */
[----:B-1----:R-:W-:Y:S01]  /*1a60*/  IMAD.WIDE R4, R11, 0x4, R4 ;  /* 0x000000040b047825 */ /* 0x002fe200078e0204 */
[----:B--2---:R-:W-:-:S05]  /*1a70*/  FSEL R10, -R6, R6, !P0 ;  /* 0x00000006060a7208 */ /* 0x004fca0004000100 */
[----:B---3--:R-:W-:-:S04]  /*1a80*/  FFMA R10, R10, R8, R17 ;  /* 0x000000080a0a7223 */ /* 0x008fc80000000011 */
[----:B------:R-:W-:-:S05]  /*1a90*/  FMUL R11, R10, 120000000 ;  /* 0x4ce4e1c00a0b7820 */ /* 0x000fca0000400000 */
[----:B------:R1:W-:Y:S01]  /*1aa0*/  STG.E desc[UR12][R4.64], R11 ;  /* 0x0000000b04007986 */ /* 0x0003e2000c10190c */
[----:B------:R-:W-:-:S13]  /*1ab0*/  ISETP.GE.AND P0, PT, R20, UR8, PT ;  /* 0x0000000814007c0c */ /* 0x000fda000bf06270 */
[----:B-1----:R-:W-:Y:S05]  /*1ac0*/  @!P0 BRA `(.L_x_148) ;  /* 0xfffffff4007c8947 */ /* 0x002fea000383ffff */
.L_x_144:
[----:B0-----:R-:W-:Y:S05]  /*1ad0*/  BSYNC.RECONVERGENT B0 ;  /* 0x0000000000007941 */ /* 0x001fea0003800200 */
.L_x_143:
[----:B------:R-:W0:Y:S01]  /*1ae0*/  LDCU UR7, c[0x0][0x394] ;  /* 0x00007280ff0777ac */ /* 0x000e220008000800 */
[----:B------:R-:W-:-:S05]  /*1af0*/  VIADD R3, R3, UR5 ;  /* 0x0000000503037c36 */ /* 0x000fca0008000000 */
[----:B0-----:R-:W-:-:S13]  /*1b00*/  ISETP.GE.AND P0, PT, R3, UR7, PT ;  /* 0x0000000703007c0c */ /* 0x001fda000bf06270 */
[----:B------:R-:W-:Y:S05]  /*1b10*/  @!P0 BRA `(.L_x_149) ;  /* 0xfffffff400548947 */ /* 0x000fea000383ffff */
[----:B------:R-:W-:Y:S05]  /*1b20*/  EXIT ;  /* 0x000000000000794d */ /* 0x000fea0003800000 */
.L_x_131:
[----:B------:R-:W0:Y:S01]  /*1b30*/  LDCU.S8 UR6, c[0x0][0x3ad] ;  /* 0x000075a0ff0677ac */ /* 0x000e220008000200 */
[----:B------:R-:W1:Y:S01]  /*1b40*/  LDC R4, c[0x0][0x390] ;  /* 0x0000e400ff047b82 */ /* 0x000e620000000800 */
[----:B------:R-:W-:-:S04]  /*1b50*/  UIADD3 UR7, UPT, UPT, -UR10, URZ, URZ ;  /* 0x000000ff0a077290 */ /* 0x000fc8000fffe1ff */
[----:B------:R-:W-:Y:S02]  /*1b60*/  ULEA UR7, UR7, 0x2, 0x1 ;  /* 0x0000000207077891 */ /* 0x000fe4000f8e08ff */
[----:B0-----:R-:W-:Y:S01]  /*1b70*/  UISETP.NE.AND UP0, UPT, UR6, URZ, UPT ;  /* 0x000000ff0600728c */ /* 0x001fe2000bf05270 */
[----:B-1----:R-:W-:-:S08]  /*1b80*/  IADD3 R4, PT, PT, R4, -0x1, RZ ;  /* 0xffffffff04047810 */ /* 0x002fd00007ffe0ff */
[----:B------:R-:W-:Y:S05]  /*1b90*/  BRA.U UP0, `(.L_x_150) ;  /* 0x0000000d006c7547 */ /* 0x000fea000b800000 */
[----:B------:R-:W-:Y:S02]  /*1ba0*/  ULEA UR8, UR10, 0x6, 0x1 ;  /* 0x000000060a087891 */ /* 0x000fe4000f8e08ff */
[----:B------:R-:W-:Y:S01]  /*1bb0*/  ULEA UR6, UR10, 0xffffffff, 0x1 ;  /* 0xffffffff0a067891 */ /* 0x000fe2000f8e08ff */
[----:B------:R-:W0:Y:S01]  /*1bc0*/  LDCU UR14, c[0x0][0x390] ;  /* 0x00007200ff0e77ac */ /* 0x000e220008000800 */
[----:B------:R-:W-:Y:S02]  /*1bd0*/  ULEA UR10, UR10, 0xfffffffe, 0x1 ;  /* 0xfffffffe0a0a7891 */ /* 0x000fe4000f8e08ff */
[----:B------:R-:W-:Y:S02]  /*1be0*/  ULOP3.LUT UR8, UR8, 0x6, URZ, 0xc0, !UPT ;  /* 0x0000000608087892 */ /* 0x000fe4000f8ec0ff */
[----:B------:R-:W-:-:S12]  /*1bf0*/  ULOP3.LUT UR6, UR6, 0xfffffff8, URZ, 0xc0, !UPT ;  /* 0xfffffff806067892 */ /* 0x000fd8000f8ec0ff */
.L_x_160:
[----:B-1----:R-:W1:Y:S01]  /*1c00*/  LDCU UR9, c[0x0][0x390] ;  /* 0x00007200ff0977ac */ /* 0x002e620008000800 */
[----:B------:R-:W-:Y:S01]  /*1c10*/  BSSY.RECONVERGENT B0, `(.L_x_151) ;  /* 0x00000ce000007945 */ /* 0x000fe20003800200 */
[----:B-1----:R-:W-:-:S13]  /*1c20*/  ISETP.GE.AND P0, PT, R2, UR9, PT ;  /* 0x0000000902007c0c */ /* 0x002fda000bf06270 */
[----:B------:R-:W-:Y:S05]  /*1c30*/  @P0 BRA `(.L_x_152) ;  /* 0x0000000c002c0947 */ /* 0x000fea0003800000 */
[----:B------:R-:W-:-:S07]  /*1c40*/  IMAD.MOV.U32 R5, RZ, RZ, R2 ;  /* 0x000000ffff057224 */ /* 0x000fce00078e0002 */
.L_x_159:
[----:B------:R-:W-:Y:S01]  /*1c50*/  UISETP.GE.U32.AND UP0, UPT, UR10, 0x7, UPT ;  /* 0x000000070a00788c */ /* 0x000fe2000bf06070 */
[----:B------:R-:W-:Y:S02]  /*1c60*/  HFMA2 R22, -RZ, RZ, 0, 0 ;  /* 0x00000000ff167431 */ /* 0x000fe400000001ff */
[----:B-1----:R-:W-:Y:S01]  /*1c70*/  IMAD.U32 R6, RZ, RZ, UR11 ;  /* 0x0000000bff067e24 */ /* 0x002fe2000f8e00ff */
[----:B------:R-:W-:-:S05]  /*1c80*/  MOV R16, RZ ;  /* 0x000000ff00107202 */ /* 0x000fca0000000f00 */
[----:B------:R-:W-:Y:S05]  /*1c90*/  BRA.U !UP0, `(.L_x_153) ;  /* 0x0000000508687547 */ /* 0x000fea000b800000 */
[----:B------:R-:W1:Y:S01]  /*1ca0*/  LDC.64 R12, c[0x0][0x3a0] ;  /* 0x0000e800ff0c7b82 */ /* 0x000e620000000a00 */
[----:B------:R-:W-:Y:S01]  /*1cb0*/  IMAD.MOV.U32 R0, RZ, RZ, RZ ;  /* 0x000000ffff007224 */ /* 0x000fe200078e00ff */
[----:B------:R-:W-:Y:S01]  /*1cc0*/  MOV R22, RZ ;  /* 0x000000ff00167202 */ /* 0x000fe20000000f00 */
[----:B------:R-:W-:-:S05]  /*1cd0*/  IMAD.U32 R6, RZ, RZ, UR11 ;  /* 0x0000000bff067e24 */ /* 0x000fca000f8e00ff */
[----:B------:R-:W2:Y:S02]  /*1ce0*/  LDC.64 R14, c[0x0][0x380] ;  /* 0x0000e000ff0e7b82 */ /* 0x000ea40000000a00 */
.L_x_154:
[C---:B------:R-:W-:Y:S01]  /*1cf0*/  IADD3 R23, PT, PT, R6.reuse, R5, RZ ;  /* 0x0000000506177210 */ /* 0x040fe20007ffe0ff */
[----:B------:R-:W-:Y:S01]  /*1d00*/  VIADD R7, R6, 0x1 ;  /* 0x0000000106077836 */ /* 0x000fe20000000000 */
[----:B------:R-:W-:Y:S02]  /*1d10*/  IABS R25, R6 ;  /* 0x0000000600197213 */ /* 0x000fe40000000000 */
[----:B------:R-:W-:Y:S02]  /*1d20*/  VIMNMX.RELU R8, PT, PT, R4, R23, PT ;  /* 0x0000001704087248 */ /* 0x000fe40003fe1100 */
[----:B------:R-:W-:Y:S01]  /*1d30*/  IABS R19, R7 ;  /* 0x0000000700137213 */ /* 0x000fe20000000000 */
[----:B-1----:R-:W-:-:S04]  /*1d40*/  IMAD.WIDE R24, R25, 0x4, R12 ;  /* 0x0000000419187825 */ /* 0x002fc800078e020c */
[----:B0-----:R-:W-:Y:S01]  /*1d50*/  IMAD R21, R3, UR14, R8 ;  /* 0x0000000e03157c24 */ /* 0x001fe2000f8e0208 */
[----:B------:R-:W-:Y:S01]  /*1d60*/  VIADDMNMX.RELU R8, R23, 0x1, R4, PT ;  /* 0x0000000117087846 */ /* 0x000fe20003801104 */
[----:B------:R0:W3:Y:S02]  /*1d70*/  LDG.E R9, desc[UR12][R24.64] ;  /* 0x0000000c18097981 */ /* 0x0000e4000c1e1900 */
[----:B--2---:R-:W-:-:S04]  /*1d80*/  IMAD.WIDE R20, R21, 0x4, R14 ;  /* 0x0000000415147825 */ /* 0x004fc800078e020e */
[----:B------:R-:W-:Y:S01]  /*1d90*/  IMAD R11, R3, UR14, R8 ;  /* 0x0000000e030b7c24 */ /* 0x000fe2000f8e0208 */
[----:B------:R1:W3:Y:S01]  /*1da0*/  LDG.E R17, desc[UR12][R20.64] ;  /* 0x0000000c14117981 */ /* 0x0002e2000c1e1900 */
[----:B------:R-:W-:-:S04]  /*1db0*/  IMAD.WIDE.U32 R18, R19, 0x4, R12 ;  /* 0x0000000413127825 */ /* 0x000fc800078e000c */
[----:B------:R-:W-:Y:S01]  /*1dc0*/  IMAD.WIDE R10, R11, 0x4, R14 ;  /* 0x000000040b0a7825 */ /* 0x000fe200078e020e */
[----:B------:R-:W2:Y:S04]  /*1dd0*/  LDG.E R8, desc[UR12][R18.64] ;  /* 0x0000000c12087981 */ /* 0x000ea8000c1e1900 */
[----:B------:R4:W2:Y:S01]  /*1de0*/  LDG.E R29, desc[UR12][R10.64] ;  /* 0x0000000c0a1d7981 */ /* 0x0008a2000c1e1900 */
[C---:B0-----:R-:W-:Y:S01]  /*1df0*/  VIADD R24, R6.reuse, 0x3 ;  /* 0x0000000306187836 */ /* 0x041fe20000000000 */
[----:B------:R-:W-:Y:S02]  /*1e00*/  IADD3 R7, PT, PT, R6, 0x2, RZ ;  /* 0x0000000206077810 */ /* 0x000fe40007ffe0ff */
[----:B-1----:R-:W-:Y:S02]  /*1e10*/  VIADDMNMX.RELU R20, R23, 0x2, R4, PT ;  /* 0x0000000217147846 */ /* 0x002fe40003801104 */
[----:B------:R-:W-:-:S02]  /*1e20*/  IABS R24, R24 ;  /* 0x0000001800187213 */ /* 0x000fc40000000000 */
[----:B------:R-:W-:Y:S01]  /*1e30*/  IABS R25, R7 ;  /* 0x0000000700197213 */ /* 0x000fe20000000000 */
[----:B------:R-:W-:Y:S01]  /*1e40*/  IMAD R7, R3, UR14, R20 ;  /* 0x0000000e03077c24 */ /* 0x000fe2000f8e0214 */
[----:B------:R-:W-:Y:S01]  /*1e50*/  IADD3 R21, PT, PT, R6, 0x4, RZ ;  /* 0x0000000406157810 */ /* 0x000fe20007ffe0ff */
[----:B------:R-:W-:Y:S01]  /*1e60*/  IMAD.MOV.U32 R20, RZ, RZ, R24 ;  /* 0x000000ffff147224 */ /* 0x000fe200078e0018 */
[----:B------:R-:W-:Y:S01]  /*1e70*/  VIADDMNMX.RELU R26, R23, 0x3, R4, PT ;  /* 0x00000003171a7846 */ /* 0x000fe20003801104 */
[----:B------:R-:W-:Y:S01]  /*1e80*/  IMAD.WIDE.U32 R24, R25, 0x4, R12 ;  /* 0x0000000419187825 */ /* 0x000fe200078e000c */
[----:B----4-:R-:W-:-:S03]  /*1e90*/  IABS R11, R21 ;  /* 0x00000015000b7213 */ /* 0x010fc60000000000 */
[----:B------:R-:W-:Y:S01]  /*1ea0*/  IMAD.WIDE R18, R7, 0x4, R14 ;  /* 0x0000000407127825 */ /* 0x000fe200078e020e */
[----:B------:R-:W4:Y:S03]  /*1eb0*/  LDG.E R28, desc[UR12][R24.64] ;  /* 0x0000000c181c7981 */ /* 0x000f26000c1e1900 */
[----:B------:R-:W-:Y:S01]  /*1ec0*/  IMAD.WIDE.U32 R20, R20, 0x4, R12 ;  /* 0x0000000414147825 */ /* 0x000fe200078e000c */
[----:B------:R0:W5:Y:S03]  /*1ed0*/  LDG.E R7, desc[UR12][R18.64] ;  /* 0x0000000c12077981 */ /* 0x000166000c1e1900 */
[----:B------:R-:W-:Y:S01]  /*1ee0*/  IMAD R27, R3, UR14, R26 ;  /* 0x0000000e031b7c24 */ /* 0x000fe2000f8e021a */
[----:B------:R1:W5:Y:S03]  /*1ef0*/  LDG.E R25, desc[UR12][R20.64] ;  /* 0x0000000c14197981 */ /* 0x000366000c1e1900 */
[----:B------:R-:W-:Y:S01]  /*1f00*/  IMAD.WIDE R26, R27, 0x4, R14 ;  /* 0x000000041b1a7825 */ /* 0x000fe200078e020e */
[----:B0-----:R-:W-:-:S03]  /*1f10*/  VIADDMNMX.RELU R18, R23, 0x4, R4, PT ;  /* 0x0000000417127846 */ /* 0x001fc60003801104 */
[----:B------:R-:W-:Y:S02]  /*1f20*/  IMAD.WIDE.U32 R10, R11, 0x4, R12 ;  /* 0x000000040b0a7825 */ /* 0x000fe400078e000c */
[----:B------:R0:W5:Y:S01]  /*1f30*/  LDG.E R26, desc[UR12][R26.64] ;  /* 0x0000000c1a1a7981 */ /* 0x000162000c1e1900 */
[----:B-1----:R-:W-:Y:S01]  /*1f40*/  IADD3 R20, PT, PT, R6, 0x5, RZ ;  /* 0x0000000506147810 */ /* 0x002fe20007ffe0ff */
[----:B------:R-:W-:Y:S02]  /*1f50*/  IMAD R19, R3, UR14, R18 ;  /* 0x0000000e03137c24 */ /* 0x000fe4000f8e0212 */
[----:B------:R-:W5:Y:S01]  /*1f60*/  LDG.E R11, desc[UR12][R10.64] ;  /* 0x0000000c0a0b7981 */ /* 0x000f62000c1e1900 */
[----:B------:R-:W-:Y:S01]  /*1f70*/  IABS R21, R20 ;  /* 0x0000001400157213 */ /* 0x000fe20000000000 */
[----:B------:R-:W-:-:S04]  /*1f80*/  IMAD.WIDE R18, R19, 0x4, R14 ;  /* 0x0000000413127825 */ /* 0x000fc800078e020e */
[----:B0-----:R-:W-:Y:S01]  /*1f90*/  VIADD R27, R6, 0x6 ;  /* 0x00000006061b7836 */ /* 0x001fe20000000000 */
[----:B------:R0:W5:Y:S01]  /*1fa0*/  LDG.E R24, desc[UR12][R18.64] ;  /* 0x0000000c12187981 */ /* 0x000162000c1e1900 */
[----:B------:R-:W-:-:S05]  /*1fb0*/  IMAD.WIDE.U32 R20, R21, 0x4, R12 ;  /* 0x0000000415147825 */ /* 0x000fca00078e000c */
[----:B------:R1:W5:Y:S01]  /*1fc0*/  LDG.E R10, desc[UR12][R20.64] ;  /* 0x0000000c140a7981 */ /* 0x000362000c1e1900 */
[----:B0-----:R-:W-:-:S05]  /*1fd0*/  IABS R19, R27 ;  /* 0x0000001b00137213 */ /* 0x001fca0000000000 */
[----:B------:R-:W-:-:S06]  /*1fe0*/  IMAD.WIDE.U32 R18, R19, 0x4, R12 ;  /* 0x0000000413127825 */ /* 0x000fcc00078e000c */
[----:B------:R-:W5:Y:S01]  /*1ff0*/  LDG.E R18, desc[UR12][R18.64] ;  /* 0x0000000c12127981 */ /* 0x000f62000c1e1900 */
[----:B---3--:R-:W-:Y:S01]  /*2000*/  FFMA R22, R9, R17, R22 ;  /* 0x0000001109167223 */ /* 0x008fe20000000016 */
[----:B------:R-:W-:Y:S01]  /*2010*/  VIADDMNMX.RELU R17, R23, 0x5, R4, PT ;  /* 0x0000000517117846 */ /* 0x000fe20003801104 */
[----:B------:R-:W-:-:S04]  /*2020*/  FADD R9, R9, R16 ;  /* 0x0000001009097221 */ /* 0x000fc80000000000 */
[----:B------:R-:W-:Y:S02]  /*2030*/  IMAD R17, R3, UR14, R17 ;  /* 0x0000000e03117c24 */ /* 0x000fe4000f8e0211 */
[----:B--2---:R-:W-:Y:S01]  /*2040*/  FFMA R29, R8, R29, R22 ;  /* 0x0000001d081d7223 */ /* 0x004fe20000000016 */
[----:B------:R-:W-:Y:S01]  /*2050*/  VIADDMNMX.RELU R22, R23, 0x6, R4, PT ;  /* 0x0000000617167846 */ /* 0x000fe20003801104 */
[----:B------:R-:W-:-:S04]  /*2060*/  IMAD.WIDE R16, R17, 0x4, R14 ;  /* 0x0000000411107825 */ /* 0x000fc800078e020e */
[----:B------:R-:W-:Y:S01]  /*2070*/  IMAD R22, R3, UR14, R22 ;  /* 0x0000000e03167c24 */ /* 0x000fe2000f8e0216 */
[----:B------:R0:W2:Y:S03]  /*2080*/  LDG.E R27, desc[UR12][R16.64] ;  /* 0x0000000c101b7981 */ /* 0x0000a6000c1e1900 */
[----:B-1----:R-:W-:Y:S01]  /*2090*/  IMAD.WIDE R20, R22, 0x4, R14 ;  /* 0x0000000416147825 */ /* 0x002fe200078e020e */
[----:B------:R-:W-:Y:S02]  /*20a0*/  VIADDMNMX.RELU R22, R23, 0x7, R4, PT ;  /* 0x0000000717167846 */ /* 0x000fe40003801104 */
[----:B0-----:R-:W-:-:S03]  /*20b0*/  IADD3 R16, PT, PT, R6, 0x7, RZ ;  /* 0x0000000706107810 */ /* 0x001fc60007ffe0ff */
[----:B------:R-:W-:Y:S01]  /*20c0*/  IMAD R23, R3, UR14, R22 ;  /* 0x0000000e03177c24 */ /* 0x000fe2000f8e0216 */
[----:B------:R-:W3:Y:S01]  /*20d0*/  LDG.E R21, desc[UR12][R20.64] ;  /* 0x0000000c14157981 */ /* 0x000ee2000c1e1900 */
[----:B------:R-:W-:Y:S02]  /*20e0*/  IABS R17, R16 ;  /* 0x0000001000117213 */ /* 0x000fe40000000000 */
[----:B------:R-:W-:-:S04]  /*20f0*/  IMAD.WIDE R22, R23, 0x4, R14 ;  /* 0x0000000417167825 */ /* 0x000fc800078e020e */
[----:B------:R-:W-:Y:S02]  /*2100*/  IMAD.WIDE.U32 R16, R17, 0x4, R12 ;  /* 0x0000000411107825 */ /* 0x000fe400078e000c */
[----:B------:R-:W3:Y:S04]  /*2110*/  LDG.E R22, desc[UR12][R22.64] ;  /* 0x0000000c16167981 */ /* 0x000ee8000c1e1900 */
[----:B------:R0:W3:Y:S01]  /*2120*/  LDG.E R17, desc[UR12][R16.64] ;  /* 0x0000000c10117981 */ /* 0x0000e2000c1e1900 */
[----:B------:R-:W-:Y:S01]  /*2130*/  FADD R9, R9, R8 ;  /* 0x0000000809097221 */ /* 0x000fe20000000000 */
[----:B------:R-:W-:-:S03]  /*2140*/  VIADD R0, R0, 0x8 ;  /* 0x0000000800007836 */ /* 0x000fc60000000000 */
[----:B----4-:R-:W-:Y:S01]  /*2150*/  FADD R8, R9, R28 ;  /* 0x0000001c09087221 */ /* 0x010fe20000000000 */
[----:B-----5:R-:W-:Y:S01]  /*2160*/  FFMA R28, R28, R7, R29 ;  /* 0x000000071c1c7223 */ /* 0x020fe2000000001d */
[----:B------:R-:W-:Y:S02]  /*2170*/  ISETP.NE.AND P0, PT, R0, UR6, PT ;  /* 0x0000000600007c0c */ /* 0x000fe4000bf05270 */
[----:B------:R-:W-:Y:S01]  /*2180*/  FADD R8, R8, R25 ;  /* 0x0000001908087221 */ /* 0x000fe20000000000 */
[----:B------:R-:W-:-:S03]  /*2190*/  FFMA R26, R25, R26, R28 ;  /* 0x0000001a191a7223 */ /* 0x000fc6000000001c */
[----:B------:R-:W-:Y:S01]  /*21a0*/  FADD R7, R8, R11 ;  /* 0x0000000b08077221 */ /* 0x000fe20000000000 */
[----:B------:R-:W-:-:S03]  /*21b0*/  FFMA R11, R11, R24, R26 ;  /* 0x000000180b0b7223 */ /* 0x000fc6000000001a */
[----:B------:R-:W-:Y:S01]  /*21c0*/  FADD R7, R7, R10 ;  /* 0x0000000a07077221 */ /* 0x000fe20000000000 */
[----:B------:R-:W-:-:S03]  /*21d0*/  IADD3 R6, PT, PT, R6, 0x8, RZ ;  /* 0x0000000806067810 */ /* 0x000fc60007ffe0ff */
[----:B0-----:R-:W-:Y:S01]  /*21e0*/  FADD R16, R7, R18 ;  /* 0x0000001207107221 */ /* 0x001fe20000000000 */
[----:B--2---:R-:W-:-:S04]  /*21f0*/  FFMA R11, R10, R27, R11 ;  /* 0x0000001b0a0b7223 */ /* 0x004fc8000000000b */
[----:B---3--:R-:W-:Y:S01]  /*2200*/  FFMA R18, R18, R21, R11 ;  /* 0x0000001512127223 */ /* 0x008fe2000000000b */
[----:B------:R-:W-:-:S03]  /*2210*/  FADD R16, R16, R17 ;  /* 0x0000001110107221 */ /* 0x000fc60000000000 */
[----:B------:R-:W-:Y:S01]  /*2220*/  FFMA R22, R17, R22, R18 ;  /* 0x0000001611167223 */ /* 0x000fe20000000012 */
[----:B------:R-:W-:Y:S06]  /*2230*/  @P0 BRA `(.L_x_154) ;  /* 0xfffffff800ac0947 */ /* 0x000fec000383ffff */
.L_x_153:
[----:B------:R-:W1:Y:S01]  /*2240*/  LDC.64 R8, c[0x0][0x3a0] ;  /* 0x0000e800ff087b82 */ /* 0x000e620000000a00 */
[----:B------:R-:W-:-:S09]  /*2250*/  UISETP.GE.U32.AND UP0, UPT, UR8, 0x3, UPT ;  /* 0x000000030800788c */ /* 0x000fd2000bf06070 */
[----:B------:R-:W-:Y:S05]  /*2260*/  BRA.U !UP0, `(.L_x_155) ;  /* 0x0000000108b47547 */ /* 0x000fea000b800000 */
[----:B------:R-:W2:Y:S01]  /*2270*/  LDC.64 R18, c[0x0][0x3a0] ;  /* 0x0000e800ff127b82 */ /* 0x000ea20000000a00 */
[----:B------:R-:W3:Y:S01]  /*2280*/  LDCU UR9, c[0x0][0x390] ;  /* 0x00007200ff0977ac */ /* 0x000ee20008000800 */
[C---:B------:R-:W-:Y:S01]  /*2290*/  VIADD R0, R6.reuse, 0x1 ;  /* 0x0000000106007836 */ /* 0x040fe20000000000 */
[----:B------:R-:W-:-:S05]  /*22a0*/  IADD3 R23, PT, PT, R6, R5, RZ ;  /* 0x0000000506177210 */ /* 0x000fca0007ffe0ff */
[----:B------:R-:W4:Y:S01]  /*22b0*/  LDC.64 R10, c[0x0][0x380] ;  /* 0x0000e000ff0a7b82 */ /* 0x000f220000000a00 */
[----:B------:R-:W-:Y:S02]  /*22c0*/  IABS R13, R0 ;  /* 0x00000000000d7213 */ /* 0x000fe40000000000 */
[----:B------:R-:W-:Y:S01]  /*22d0*/  VIMNMX.RELU R0, PT, PT, R4, R23, PT ;  /* 0x0000001704007248 */ /* 0x000fe20003fe1100 */
[C---:B------:R-:W-:Y:S01]  /*22e0*/  VIADD R25, R6.reuse, 0x2 ;  /* 0x0000000206197836 */ /* 0x040fe20000000000 */
[----:B------:R-:W-:Y:S02]  /*22f0*/  IABS R21, R6 ;  /* 0x0000000600157213 */ /* 0x000fe40000000000 */
[----:B------:R-:W-:Y:S02]  /*2300*/  VIADDMNMX.RELU R24, R23, 0x1, R4, PT ;  /* 0x0000000117187846 */ /* 0x000fe40003801104 */
[----:B------:R-:W-:Y:S01]  /*2310*/  IADD3 R27, PT, PT, R6, 0x3, RZ ;  /* 0x00000003061b7810 */ /* 0x000fe20007ffe0ff */
[C---:B---3--:R-:W-:Y:S01]  /*2320*/  IMAD R15, R3.reuse, UR9, R0 ;  /* 0x00000009030f7c24 */ /* 0x048fe2000f8e0200 */
[----:B------:R-:W-:Y:S01]  /*2330*/  IABS R28, R25 ;  /* 0x00000019001c7213 */ /* 0x000fe20000000000 */
[----:B------:R-:W-:Y:S01]  /*2340*/  IMAD R25, R3, UR9, R24 ;  /* 0x0000000903197c24 */ /* 0x000fe2000f8e0218 */
[----:B------:R-:W-:Y:S01]  /*2350*/  VIADDMNMX.RELU R26, R23, 0x2, R4, PT ;  /* 0x00000002171a7846 */ /* 0x000fe20003801104 */
[----:B--2---:R-:W-:Y:S01]  /*2360*/  IMAD.WIDE R20, R21, 0x4, R18 ;  /* 0x0000000415147825 */ /* 0x004fe200078e0212 */
[----:B------:R-:W-:-:S02]  /*2370*/  IABS R29, R27 ;  /* 0x0000001b001d7213 */ /* 0x000fc40000000000 */
[----:B------:R-:W-:Y:S01]  /*2380*/  VIADDMNMX.RELU R24, R23, 0x3, R4, PT ;  /* 0x0000000317187846 */ /* 0x000fe20003801104 */
[----:B------:R-:W-:Y:S01]  /*2390*/  IMAD.WIDE.U32 R12, R13, 0x4, R18 ;  /* 0x000000040d0c7825 */ /* 0x000fe200078e0012 */
[----:B------:R2:W3:Y:S03]  /*23a0*/  LDG.E R7, desc[UR12][R20.64] ;  /* 0x0000000c14077981 */ /* 0x0004e6000c1e1900 */
[----:B----4-:R-:W-:Y:S01]  /*23b0*/  IMAD.WIDE R14, R15, 0x4, R10 ;  /* 0x000000040f0e7825 */ /* 0x010fe200078e020a */
[----:B------:R4:W5:Y:S03]  /*23c0*/  LDG.E R0, desc[UR12][R12.64] ;  /* 0x0000000c0c007981 */ /* 0x000966000c1e1900 */
[----:B------:R-:W-:Y:S01]  /*23d0*/  IMAD.MOV.U32 R27, RZ, RZ, R28 ;  /* 0x000000ffff1b7224 */ /* 0x000fe200078e001c */
[----:B------:R0:W5:Y:S01]  /*23e0*/  LDG.E R17, desc[UR12][R14.64] ;  /* 0x0000000c0e117981 */ /* 0x000162000c1e1900 */
[----:B------:R-:W-:-:S02]  /*23f0*/  IMAD R23, R3, UR9, R26 ;  /* 0x0000000903177c24 */ /* 0x000fc4000f8e021a */
[----:B--2---:R-:W-:-:S04]  /*2400*/  IMAD.WIDE R20, R25, 0x4, R10 ;  /* 0x0000000419147825 */ /* 0x004fc800078e020a */
[----:B----4-:R-:W-:Y:S02]  /*2410*/  IMAD.WIDE.U32 R12, R27, 0x4, R18 ;  /* 0x000000041b0c7825 */ /* 0x010fe400078e0012 */
[----:B------:R-:W2:Y:S02]  /*2420*/  LDG.E R21, desc[UR12][R20.64] ;  /* 0x0000000c14157981 */ /* 0x000ea4000c1e1900 */
[----:B------:R-:W-:Y:S02]  /*2430*/  IMAD R25, R3, UR9, R24 ;  /* 0x0000000903197c24 */ /* 0x000fe4000f8e0218 */
[----:B0-----:R-:W-:Y:S01]  /*2440*/  IMAD.WIDE R14, R23, 0x4, R10 ;  /* 0x00000004170e7825 */ /* 0x001fe200078e020a */
[----:B------:R-:W4:Y:S03]  /*2450*/  LDG.E R12, desc[UR12][R12.64] ;  /* 0x0000000c0c0c7981 */ /* 0x000f26000c1e1900 */
[----:B------:R-:W-:-:S02]  /*2460*/  IMAD.WIDE.U32 R18, R29, 0x4, R18 ;  /* 0x000000041d127825 */ /* 0x000fc400078e0012 */
[----:B------:R-:W4:Y:S02]  /*2470*/  LDG.E R14, desc[UR12][R14.64] ;  /* 0x0000000c0e0e7981 */ /* 0x000f24000c1e1900 */
[----:B------:R-:W-:Y:S02]  /*2480*/  IMAD.WIDE R10, R25, 0x4, R10 ;  /* 0x00000004190a7825 */ /* 0x000fe400078e020a */
[----:B------:R-:W4:Y:S04]  /*2490*/  LDG.E R18, desc[UR12][R18.64] ;  /* 0x0000000c12127981 */ /* 0x000f28000c1e1900 */
[----:B------:R-:W4:Y:S01]  /*24a0*/  LDG.E R10, desc[UR12][R10.64] ;  /* 0x0000000c0a0a7981 */ /* 0x000f22000c1e1900 */
[----:B------:R-:W-:Y:S01]  /*24b0*/  IADD3 R6, PT, PT, R6, 0x4, RZ ;  /* 0x0000000406067810 */ /* 0x000fe20007ffe0ff */
[----:B---3--:R-:W-:-:S04]  /*24c0*/  FADD R23, R16, R7 ;  /* 0x0000000710177221 */ /* 0x008fc80000000000 */
[----:B-----5:R-:W-:Y:S01]  /*24d0*/  FADD R23, R23, R0 ;  /* 0x0000000017177221 */ /* 0x020fe20000000000 */
[----:B------:R-:W-:-:S04]  /*24e0*/  FFMA R17, R7, R17, R22 ;  /* 0x0000001107117223 */ /* 0x000fc80000000016 */
[----:B--2---:R-:W-:Y:S01]  /*24f0*/  FFMA R17, R0, R21, R17 ;  /* 0x0000001500117223 */ /* 0x004fe20000000011 */
[----:B----4-:R-:W-:-:S03]  /*2500*/  FADD R23, R23, R12 ;  /* 0x0000000c17177221 */ /* 0x010fc60000000000 */
[----:B------:R-:W-:Y:S01]  /*2510*/  FFMA R17, R12, R14, R17 ;  /* 0x0000000e0c117223 */ /* 0x000fe20000000011 */
[----:B------:R-:W-:-:S03]  /*2520*/  FADD R16, R23, R18 ;  /* 0x0000001217107221 */ /* 0x000fc60000000000 */
[----:B------:R-:W-:-:S07]  /*2530*/  FFMA R22, R18, R10, R17 ;  /* 0x0000000a12167223 */ /* 0x000fce0000000011 */
.L_x_155:
[----:B------:R-:W-:-:S09]  /*2540*/  ULOP3.LUT UP0, URZ, UR7, 0x2, URZ, 0xc0, !UPT ;  /* 0x0000000207ff7892 */ /* 0x000fd2000f80c0ff */
[----:B------:R-:W-:Y:S05]  /*2550*/  BRA.U !UP0, `(.L_x_156) ;  /* 0x0000000108607547 */ /* 0x000fea000b800000 */
[----:B------:R-:W2:Y:S01]  /*2560*/  LDC.64 R12, c[0x0][0x3a0] ;  /* 0x0000e800ff0c7b82 */ /* 0x000ea20000000a00 */
[----:B------:R-:W3:Y:S01]  /*2570*/  LDCU UR9, c[0x0][0x390] ;  /* 0x00007200ff0977ac */ /* 0x000ee20008000800 */
[C---:B------:R-:W-:Y:S01]  /*2580*/  IMAD.IADD R7, R6.reuse, 0x1, R5 ;  /* 0x0000000106077824 */ /* 0x040fe200078e0205 */
[----:B------:R-:W-:Y:S02]  /*2590*/  IADD3 R14, PT, PT, R6, 0x1, RZ ;  /* 0x00000001060e7810 */ /* 0x000fe40007ffe0ff */
[----:B------:R-:W-:Y:S02]  /*25a0*/  IABS R19, R6 ;  /* 0x0000000600137213 */ /* 0x000fe40000000000 */
[----:B------:R-:W-:Y:S01]  /*25b0*/  VIMNMX.RELU R0, PT, PT, R4, R7, PT ;  /* 0x0000000704007248 */ /* 0x000fe20003fe1100 */
[----:B------:R-:W4:Y:S01]  /*25c0*/  LDC.64 R10, c[0x0][0x380] ;  /* 0x0000e000ff0a7b82 */ /* 0x000f220000000a00 */
[----:B------:R-:W-:Y:S02]  /*25d0*/  IABS R17, R14 ;  /* 0x0000000e00117213 */ /* 0x000fe40000000000 */
[----:B------:R-:W-:Y:S01]  /*25e0*/  VIADDMNMX.RELU R14, R7, 0x1, R4, PT ;  /* 0x00000001070e7846 */ /* 0x000fe20003801104 */
[----:B---3--:R-:W-:-:S04]  /*25f0*/  IMAD R15, R3, UR9, R0 ;  /* 0x00000009030f7c24 */ /* 0x008fc8000f8e0200 */
        /* <DEDUP_REMOVED lines=9> */
[----:B------:R-:W-:-:S02]  /*2690*/  VIADD R6, R6, 0x2 ;  /* 0x0000000206067836 */ /* 0x000fc40000000000 */
[----:B--2---:R-:W-:-:S04]  /*26a0*/  FADD R16, R16, R19 ;  /* 0x0000001310107221 */ /* 0x004fc80000000000 */
[----:B---3--:R-:W-:Y:S01]  /*26b0*/  FADD R16, R16, R13 ;  /* 0x0000000d10107221 */ /* 0x008fe20000000000 */
[----:B----4-:R-:W-:-:S04]  /*26c0*/  FFMA R22, R19, R14, R22 ;  /* 0x0000000e13167223 */ /* 0x010fc80000000016 */
[----:B-----5:R-:W-:-:S07]  /*26d0*/  FFMA R22, R13, R10, R22 ;  /* 0x0000000a0d167223 */ /* 0x020fce0000000016 */
.L_x_156:
[----:B------:R-:W2:Y:S01]  /*26e0*/  LDC.64 R12, c[0x0][0x380] ;  /* 0x0000e000ff0c7b82 */ /* 0x000ea20000000a00 */
[----:B------:R-:W3:Y:S01]  /*26f0*/  LDCU UR9, c[0x0][0x390] ;  /* 0x00007200ff0977ac */ /* 0x000ee20008000800 */
[----:B------:R-:W-:-:S05]  /*2700*/  IABS R11, R6 ;  /* 0x00000006000b7213 */ /* 0x000fca0000000000 */
[----:B-1----:R-:W-:Y:S01]  /*2710*/  IMAD.WIDE R10, R11, 0x4, R8 ;  /* 0x000000040b0a7825 */ /* 0x002fe200078e0208 */
[----:B------:R-:W-:-:S05]  /*2720*/  VIADDMNMX.RELU R6, R6, R5, R4, PT ;  /* 0x0000000506067246 */ /* 0x000fca0003801104 */
[----:B------:R-:W4:Y:S01]  /*2730*/  LDG.E R11, desc[UR12][R10.64] ;  /* 0x0000000c0a0b7981 */ /* 0x000f22000c1e1900 */
[----:B---3--:R-:W-:-:S04]  /*2740*/  IMAD R9, R3, UR9, R6 ;  /* 0x0000000903097c24 */ /* 0x008fc8000f8e0206 */
[----:B--2---:R-:W-:-:S06]  /*2750*/  IMAD.WIDE R8, R9, 0x4, R12 ;  /* 0x0000000409087825 */ /* 0x004fcc00078e020c */
        /* <DEDUP_REMOVED lines=13> */
[----:B------:R-:W-:Y:S02]  /*2830*/  MOV R7, R13 ;  /* 0x0000000d00077202 */ /* 0x000fe40000000f00 */
[----:B------:R-:W-:-:S07]  /*2840*/  MOV R8, 0x2860 ;  /* 0x0000286000087802 */ /* 0x000fce0000000f00 */
[----:B0-----:R-:W-:Y:S05]  /*2850*/  CALL.REL.NOINC `($__internal_6_$__cuda_sm3x_div_rn_noftz_f32_slowpath) ;  /* 0x0000000c00dc7944 */ /* 0x001fea0003c00000 */
[----:B------:R-:W-:-:S07]  /*2860*/  IMAD.MOV.U32 R11, RZ, RZ, R6 ;  /* 0x000000ffff0b7224 */ /* 0x000fce00078e0006 */
.L_x_158:
[----:B0-----:R-:W-:Y:S05]  /*2870*/  BSYNC.RECONVERGENT B1 ;  /* 0x0000000000017941 */ /* 0x001fea0003800200 */
.L_x_157:
[----:B------:R-:W0:Y:S01]  /*2880*/  LDC.64 R6, c[0x0][0x388] ;  /* 0x0000e200ff067b82 */ /* 0x000e220000000a00 */
[----:B------:R-:W1:Y:S01]  /*2890*/  LDCU UR9, c[0x0][0x390] ;  /* 0x00007200ff0977ac */ /* 0x000e620008000800 */
[----:B------:R-:W-:-:S04]  /*28a0*/  IADD3 R5, PT, PT, R5, UR4, RZ ;  /* 0x0000000405057c10 */ /* 0x000fc8000fffe0ff */
[----:B-1----:R-:W-:Y:S01]  /*28b0*/  ISETP.GE.AND P0, PT, R5, UR9, PT ;  /* 0x0000000905007c0c */ /* 0x002fe2000bf06270 */
[----:B0-----:R-:W-:-:S05]  /*28c0*/  IMAD.WIDE R6, R0, 0x4, R6 ;  /* 0x0000000400067825 */ /* 0x001fca00078e0206 */
[----:B------:R1:W-:Y:S07]  /*28d0*/  STG.E desc[UR12][R6.64], R11 ;  /* 0x0000000b06007986 */ /* 0x0003ee000c10190c */
[----:B------:R-:W-:Y:S05]  /*28e0*/  @!P0 BRA `(.L_x_159) ;  /* 0xfffffff000d88947 */ /* 0x000fea000383ffff */
.L_x_152:
[----:B0-----:R-:W-:Y:S05]  /*28f0*/  BSYNC.RECONVERGENT B0 ;  /* 0x0000000000007941 */ /* 0x001fea0003800200 */
.L_x_151:
[----:B------:R-:W0:Y:S01]  /*2900*/  LDCU UR9, c[0x0][0x394] ;  /* 0x00007280ff0977ac */ /* 0x000e220008000800 */
[----:B------:R-:W-:-:S05]  /*2910*/  VIADD R3, R3, UR5 ;  /* 0x0000000503037c36 */ /* 0x000fca0008000000 */
[----:B0-----:R-:W-:-:S13]  /*2920*/  ISETP.GE.AND P0, PT, R3, UR9, PT ;  /* 0x0000000903007c0c */ /* 0x001fda000bf06270 */
[----:B------:R-:W-:Y:S05]  /*2930*/  @!P0 BRA `(.L_x_160) ;  /* 0xfffffff000b08947 */ /* 0x000fea000383ffff */
[----:B------:R-:W-:Y:S05]  /*2940*/  EXIT ;  /* 0x000000000000794d */ /* 0x000fea0003800000 */
.L_x_150:
[----:B------:R-:W-:Y:S02]  /*2950*/  ULEA UR6, UR10, 0xffffffff, 0x1 ;  /* 0xffffffff0a067891 */ /* 0x000fe4000f8e08ff */
[----:B------:R-:W-:Y:S01]  /*2960*/  ULEA UR10, UR10, 0xfffffffe, 0x1 ;  /* 0xfffffffe0a0a7891 */ /* 0x000fe2000f8e08ff */
[----:B------:R-:W0:Y:S01]  /*2970*/  LDCU UR8, c[0x0][0x390] ;  /* 0x00007200ff0877ac */ /* 0x000e220008000800 */
[----:B------:R-:W-:Y:S02]  /*2980*/  ULOP3.LUT UP1, URZ, UR7, 0x2, URZ, 0xc0, !UPT ;  /* 0x0000000207ff7892 */ /* 0x000fe4000f82c0ff */
[----:B------:R-:W-:Y:S02]  /*2990*/  ULOP3.LUT UR6, UR6, 0xfffffffc, URZ, 0xc0, !UPT ;  /* 0xfffffffc06067892 */ /* 0x000fe4000f8ec0ff */
[----:B------:R-:W-:-:S11]  /*29a0*/  UISETP.GE.U32.AND UP0, UPT, UR10, 0x3, UPT ;  /* 0x000000030a00788c */ /* 0x000fd6000bf06070 */
.L_x_167:
[----:B------:R-:W1:Y:S01]  /*29b0*/  LDCU UR7, c[0x0][0x390] ;  /* 0x00007200ff0777ac */ /* 0x000e620008000800 */
[----:B------:R-:W-:Y:S01]  /*29c0*/  BSSY.RECONVERGENT B0, `(.L_x_161) ;  /* 0x00000a8000007945 */ /* 0x000fe20003800200 */
[----:B-1----:R-:W-:-:S13]  /*29d0*/  ISETP.GE.AND P0, PT, R2, UR7, PT ;  /* 0x0000000702007c0c */ /* 0x002fda000bf06270 */
[----:B------:R-:W-:Y:S05]  /*29e0*/  @P0 BRA `(.L_x_162) ;  /* 0x0000000800940947 */ /* 0x000fea0003800000 */
[----:B------:R-:W-:-:S07]  /*29f0*/  MOV R20, R2 ;  /* 0x0000000200147202 */ /* 0x000fce0000000f00 */
.L_x_166:
[----:B------:R-:W-:Y:S01]  /*2a00*/  IMAD.MOV.U32 R18, RZ, RZ, RZ ;  /* 0x000000ffff127224 */ /* 0x000fe200078e00ff */
[----:B------:R-:W-:Y:S01]  /*2a10*/  MOV R5, UR11 ;  /* 0x0000000b00057c02 */ /* 0x000fe20008000f00 */
[----:B------:R-:W-:Y:S06]  /*2a20*/  BRA.U !UP0, `(.L_x_163) ;  /* 0x0000000508587547 */ /* 0x000fec000b800000 */
[----:B------:R-:W1:Y:S01]  /*2a30*/  LDC.64 R6, c[0x0][0x3a0] ;  /* 0x0000e800ff067b82 */ /* 0x000e620000000a00 */
[----:B------:R-:W-:Y:S02]  /*2a40*/  HFMA2 R18, -RZ, RZ, 0, 0 ;  /* 0x00000000ff127431 */ /* 0x000fe400000001ff */
[----:B------:R-:W-:Y:S02]  /*2a50*/  IMAD.MOV.U32 R0, RZ, RZ, RZ ;  /* 0x000000ffff007224 */ /* 0x000fe400078e00ff */
[----:B------:R-:W-:-:S03]  /*2a60*/  IMAD.U32 R5, RZ, RZ, UR11 ;  /* 0x0000000bff057e24 */ /* 0x000fc6000f8e00ff */
[----:B------:R-:W2:Y:S04]  /*2a70*/  LDC.64 R8, c[0x0][0x380] ;  /* 0x0000e000ff087b82 */ /* 0x000ea80000000a00 */
.L_x_164:
[C---:B------:R-:W-:Y:S01]  /*2a80*/  IADD3 R17, PT, PT, R5.reuse, R20, RZ ;  /* 0x0000001405117210 */ /* 0x040fe20007ffe0ff */
[----:B------:R-:W-:Y:S01]  /*2a90*/  VIADD R12, R5, 0x1 ;  /* 0x00000001050c7836 */ /* 0x000fe20000000000 */
[----:B------:R-:W-:Y:S02]  /*2aa0*/  IABS R11, R5 ;  /* 0x00000005000b7213 */ /* 0x000fe40000000000 */
[C---:B------:R-:W-:Y:S01]  /*2ab0*/  IADD3 R25, PT, PT, R17.reuse, 0x1, RZ ;  /* 0x0000000111197810 */ /* 0x040fe20007ffe0ff */
[C---:B------:R-:W-:Y:S01]  /*2ac0*/  VIADD R15, R17.reuse, 0x3 ;  /* 0x00000003110f7836 */ /* 0x040fe20000000000 */
[----:B------:R-:W-:Y:S01]  /*2ad0*/  IADD3 R23, PT, PT, R17, 0x2, RZ ;  /* 0x0000000211177810 */ /* 0x000fe20007ffe0ff */
[----:B-1----:R-:W-:Y:S01]  /*2ae0*/  IMAD.WIDE R10, R11, 0x4, R6 ;  /* 0x000000040b0a7825 */ /* 0x002fe200078e0206 */
[----:B------:R-:W-:Y:S02]  /*2af0*/  ISETP.GE.AND P2, PT, R25, RZ, PT ;  /* 0x000000ff1900720c */ /* 0x000fe40003f46270 */
[----:B------:R-:W-:-:S02]  /*2b00*/  ISETP.GE.AND P1, PT, R17, RZ, PT ;  /* 0x000000ff1100720c */ /* 0x000fc40003f26270 */
[----:B------:R-:W-:Y:S01]  /*2b10*/  ISETP.GE.AND P3, PT, R23, RZ, PT ;  /* 0x000000ff1700720c */ /* 0x000fe20003f66270 */
[----:B------:R-:W-:Y:S01]  /*2b20*/  VIADD R14, R5, 0x2 ;  /* 0x00000002050e7836 */ /* 0x000fe20000000000 */
[----:B------:R-:W-:Y:S01]  /*2b30*/  ISETP.GE.AND P4, PT, R15, RZ, PT ;  /* 0x000000ff0f00720c */ /* 0x000fe20003f86270 */
[----:B------:R1:W3:Y:S01]  /*2b40*/  LDG.E R19, desc[UR12][R10.64] ;  /* 0x0000000c0a137981 */ /* 0x0002e2000c1e1900 */
[----:B------:R-:W-:Y:S02]  /*2b50*/  IABS R13, R12 ;  /* 0x0000000c000d7213 */ /* 0x000fe40000000000 */
[C---:B------:R-:W-:Y:S02]  /*2b60*/  VIMNMX.RELU R26, PT, PT, R4.reuse, R25, PT ;  /* 0x00000019041a7248 */ /* 0x040fe40003fe1100 */
[C---:B------:R-:W-:Y:S01]  /*2b70*/  VIMNMX.RELU R16, PT, PT, R4.reuse, R17, PT ;  /* 0x0000001104107248 */ /* 0x040fe20003fe1100 */
[----:B------:R-:W-:Y:S01]  /*2b80*/  IMAD.WIDE.U32 R12, R13, 0x4, R6 ;  /* 0x000000040d0c7825 */ /* 0x000fe200078e0006 */
[----:B------:R-:W-:-:S02]  /*2b90*/  VIMNMX.RELU R24, PT, PT, R4, R23, PT ;  /* 0x0000001704187248 */ /* 0x000fc40003fe1100 */
[----:B------:R-:W-:Y:S02]  /*2ba0*/  @!P2 LOP3.LUT R26, RZ, R17, RZ, 0x33, !PT ;  /* 0x00000011ff1aa212 */ /* 0x000fe400078e33ff */
[----:B-1----:R-:W-:Y:S01]  /*2bb0*/  IABS R11, R14 ;  /* 0x0000000e000b7213 */ /* 0x002fe20000000000 */
[----:B------:R1:W4:Y:S01]  /*2bc0*/  LDG.E R21, desc[UR12][R12.64] ;  /* 0x0000000c0c157981 */ /* 0x000322000c1e1900 */
[----:B------:R-:W-:Y:S02]  /*2bd0*/  VIMNMX.RELU R14, PT, PT, R4, R15, PT ;  /* 0x0000000f040e7248 */ /* 0x000fe40003fe1100 */
[C---:B0-----:R-:W-:Y:S02]  /*2be0*/  ISETP.GE.AND P0, PT, R17.reuse, UR8, PT ;  /* 0x0000000811007c0c */ /* 0x041fe4000bf06270 */
[C---:B------:R-:W-:Y:S02]  /*2bf0*/  @!P1 IADD3 R16, PT, PT, -R17.reuse, RZ, RZ ;  /* 0x000000ff11109210 */ /* 0x040fe40007ffe1ff */
[----:B------:R-:W-:-:S02]  /*2c00*/  @!P3 IADD3 R24, PT, PT, -R17, -0x2, RZ ;  /* 0xfffffffe1118b810 */ /* 0x000fc40007ffe1ff */
[C---:B------:R-:W-:Y:S01]  /*2c10*/  @!P4 IADD3 R14, PT, PT, -R17.reuse, -0x3, RZ ;  /* 0xfffffffd110ec810 */ /* 0x040fe20007ffe1ff */
[--C-:B------:R-:W-:Y:S01]  /*2c20*/  IMAD.IADD R17, R17, 0x1, -R4.reuse ;  /* 0x0000000111117824 */ /* 0x100fe200078e0a04 */
[C---:B------:R-:W-:Y:S01]  /*2c30*/  ISETP.GE.AND P2, PT, R23.reuse, UR8, PT ;  /* 0x0000000817007c0c */ /* 0x040fe2000bf46270 */
[----:B------:R-:W-:Y:S01]  /*2c40*/  IMAD.IADD R23, R23, 0x1, -R4 ;  /* 0x0000000117177824 */ /* 0x000fe200078e0a04 */
[----:B------:R-:W-:Y:S01]  /*2c50*/  ISETP.GE.AND P1, PT, R25, UR8, PT ;  /* 0x0000000819007c0c */ /* 0x000fe2000bf26270 */
[----:B------:R-:W-:Y:S01]  /*2c60*/  IMAD.WIDE.U32 R10, R11, 0x4, R6 ;  /* 0x000000040b0a7825 */ /* 0x000fe200078e0006 */
[----:B------:R-:W-:Y:S02]  /*2c70*/  IADD3 R25, PT, PT, R25, -R4, RZ ;  /* 0x8000000419197210 */ /* 0x000fe40007ffe0ff */
[----:B-1----:R-:W-:Y:S02]  /*2c80*/  IABS R12, R17 ;  /* 0x00000011000c7213 */ /* 0x002fe40000000000 */
[----:B------:R-:W-:Y:S01]  /*2c90*/  IABS R23, R23 ;  /* 0x0000001700177213 */ /* 0x000fe20000000000 */
[----:B------:R0:W5:Y:S01]  /*2ca0*/  LDG.E R22, desc[UR12][R10.64] ;  /* 0x0000000c0a167981 */ /* 0x000162000c1e1900 */
[----:B------:R-:W-:-:S02]  /*2cb0*/  ISETP.GE.AND P3, PT, R15, UR8, PT ;  /* 0x000000080f007c0c */ /* 0x000fc4000bf66270 */
[----:B------:R-:W-:Y:S02]  /*2cc0*/  IADD3 R15, PT, PT, R15, -R4, RZ ;  /* 0x800000040f0f7210 */ /* 0x000fe40007ffe0ff */
[----:B------:R-:W-:Y:S02]  /*2cd0*/  IABS R13, R25 ;  /* 0x00000019000d7213 */ /* 0x000fe40000000000 */
[----:B------:R-:W-:Y:S02]  /*2ce0*/  IABS R15, R15 ;  /* 0x0000000f000f7213 */ /* 0x000fe40000000000 */
[----:B0-----:R-:W-:Y:S01]  /*2cf0*/  LOP3.LUT R10, RZ, R12, RZ, 0x33, !PT ;  /* 0x0000000cff0a7212 */ /* 0x001fe200078e33ff */
[----:B------:R-:W-:Y:S01]  /*2d00*/  IMAD.MOV.U32 R12, RZ, RZ, R23 ;  /* 0x000000ffff0c7224 */ /* 0x000fe200078e0017 */
[----:B------:R-:W-:Y:S02]  /*2d10*/  LOP3.LUT R11, RZ, R13, RZ, 0x33, !PT ;  /* 0x0000000dff0b7212 */ /* 0x000fe400078e33ff */
[----:B------:R-:W-:-:S02]  /*2d20*/  @P0 IADD3 R16, PT, PT, R10, UR8, RZ ;  /* 0x000000080a100c10 */ /* 0x000fc4000fffe0ff */
[----:B------:R-:W-:Y:S01]  /*2d30*/  LOP3.LUT R10, RZ, R12, RZ, 0x33, !PT ;  /* 0x0000000cff0a7212 */ /* 0x000fe200078e33ff */
[----:B------:R-:W-:Y:S02]  /*2d40*/  IMAD.MOV.U32 R12, RZ, RZ, R15 ;  /* 0x000000ffff0c7224 */ /* 0x000fe400078e000f */
[----:B------:R-:W-:Y:S01]  /*2d50*/  @P1 VIADD R26, R11, UR8 ;  /* 0x000000080b1a1c36 */ /* 0x000fe20008000000 */
[----:B------:R-:W-:Y:S01]  /*2d60*/  IADD3 R11, PT, PT, R5, 0x3, RZ ;  /* 0x00000003050b7810 */ /* 0x000fe20007ffe0ff */
[----:B------:R-:W-:Y:S01]  /*2d70*/  IMAD R17, R3, UR8, R16 ;  /* 0x0000000803117c24 */ /* 0x000fe2000f8e0210 */
[----:B------:R-:W-:Y:S02]  /*2d80*/  @P2 IADD3 R24, PT, PT, R10, UR8, RZ ;  /* 0x000000080a182c10 */ /* 0x000fe4000fffe0ff */
[----:B------:R-:W-:Y:S01]  /*2d90*/  LOP3.LUT R10, RZ, R12, RZ, 0x33, !PT ;  /* 0x0000000cff0a7212 */ /* 0x000fe200078e33ff */
[----:B--2---:R-:W-:Y:S01]  /*2da0*/  IMAD.WIDE R16, R17, 0x4, R8 ;  /* 0x0000000411107825 */ /* 0x004fe200078e0208 */
[----:B------:R-:W-:-:S03]  /*2db0*/  IABS R13, R11 ;  /* 0x0000000b000d7213 */ /* 0x000fc60000000000 */
[C---:B------:R-:W-:Y:S02]  /*2dc0*/  IMAD R11, R3.reuse, UR8, R26 ;  /* 0x00000008030b7c24 */ /* 0x040fe4000f8e021a */
[----:B------:R-:W-:Y:S01]  /*2dd0*/  @P3 VIADD R14, R10, UR8 ;  /* 0x000000080a0e3c36 */ /* 0x000fe20008000000 */
[----:B------:R4:W2:Y:S01]  /*2de0*/  LDG.E R17, desc[UR12][R16.64] ;  /* 0x0000000c10117981 */ /* 0x0008a2000c1e1900 */
[----:B------:R-:W-:Y:S02]  /*2df0*/  IMAD R15, R3, UR8, R24 ;  /* 0x00000008030f7c24 */ /* 0x000fe4000f8e0218 */
        /* <DEDUP_REMOVED lines=9> */
[C---:B------:R-:W-:Y:S02]  /*2e90*/  ISETP.GE.AND P0, PT, R5.reuse, RZ, PT ;  /* 0x000000ff0500720c */ /* 0x040fe40003f06270 */
[----:B------:R-:W-:Y:S02]  /*2ea0*/  IADD3 R0, PT, PT, R0, 0x4, RZ ;  /* 0x0000000400007810 */ /* 0x000fe40007ffe0ff */
[----:B------:R-:W-:Y:S02]  /*2eb0*/  ISETP.GE.AND P1, PT, R5, -0x1, PT ;  /* 0xffffffff0500780c */ /* 0x000fe40003f26270 */
[----:B---3--:R-:W-:-:S02]  /*2ec0*/  FSEL R19, -R19, R19, !P0 ;  /* 0x0000001313137208 */ /* 0x008fc40004000100 */
[----:B------:R-:W-:Y:S02]  /*2ed0*/  ISETP.GE.AND P0, PT, R5, -0x2, PT ;  /* 0xfffffffe0500780c */ /* 0x000fe40003f06270 */
[----:B----4-:R-:W-:Y:S02]  /*2ee0*/  FSEL R16, -R21, R21, !P1 ;  /* 0x0000001515107208 */ /* 0x010fe40004800100 */
[C---:B------:R-:W-:Y:S01]  /*2ef0*/  ISETP.GE.AND P1, PT, R5.reuse, -0x3, PT ;  /* 0xfffffffd0500780c */ /* 0x040fe20003f26270 */
[----:B------:R-:W-:Y:S01]  /*2f00*/  VIADD R5, R5, 0x4 ;  /* 0x0000000405057836 */ /* 0x000fe20000000000 */
[----:B-----5:R-:W-:Y:S02]  /*2f10*/  FSEL R11, -R22, R22, !P0 ;  /* 0x00000016160b7208 */ /* 0x020fe40004000100 */
[----:B------:R-:W-:Y:S01]  /*2f20*/  ISETP.NE.AND P0, PT, R0, UR6, PT ;  /* 0x0000000600007c0c */ /* 0x000fe2000bf05270 */
[----:B--2---:R-:W-:-:S04]  /*2f30*/  FFMA R17, R19, R17, R18 ;  /* 0x0000001113117223 */ /* 0x004fc80000000012 */
[----:B------:R-:W-:Y:S01]  /*2f40*/  FFMA R10, R16, R10, R17 ;  /* 0x0000000a100a7223 */ /* 0x000fe20000000011 */
[----:B------:R-:W-:-:S03]  /*2f50*/  FSEL R13, -R12, R12, !P1 ;  /* 0x0000000c0c0d7208 */ /* 0x000fc60004800100 */
[----:B------:R-:W-:-:S04]  /*2f60*/  FFMA R10, R11, R14, R10 ;  /* 0x0000000e0b0a7223 */ /* 0x000fc8000000000a */
[----:B------:R-:W-:Y:S01]  /*2f70*/  FFMA R18, R13, R24, R10 ;  /* 0x000000180d127223 */ /* 0x000fe2000000000a */
[----:B------:R-:W-:Y:S06]  /*2f80*/  @P0 BRA `(.L_x_164) ;  /* 0xfffffff800bc0947 */ /* 0x000fec000383ffff */
.L_x_163:
[----:B------:R-:W-:Y:S05]  /*2f90*/  BRA.U !UP1, `(.L_x_165) ;  /* 0x0000000109b07547 */ /* 0x000fea000b800000 */
[----:B------:R-:W1:Y:S01]  /*2fa0*/  LDCU UR7, c[0x0][0x390] ;  /* 0x00007200ff0777ac */ /* 0x000e620008000800 */
[C---:B------:R-:W-:Y:S01]  /*2fb0*/  IADD3 R11, PT, PT, R5.reuse, R20, RZ ;  /* 0x00000014050b7210 */ /* 0x040fe20007ffe0ff */
[----:B------:R-:W2:Y:S01]  /*2fc0*/  LDC.64 R8, c[0x0][0x3a0] ;  /* 0x0000e800ff087b82 */ /* 0x000ea20000000a00 */
[----:B------:R-:W-:Y:S01]  /*2fd0*/  VIADD R12, R5, 0x1 ;  /* 0x00000001050c7836 */ /* 0x000fe20000000000 */
[----:B------:R-:W-:Y:S02]  /*2fe0*/  IABS R15, R5 ;  /* 0x00000005000f7213 */ /* 0x000fe40000000000 */
[C---:B------:R-:W-:Y:S01]  /*2ff0*/  IMAD.IADD R0, R11.reuse, 0x1, -R4 ;  /* 0x000000010b007824 */ /* 0x040fe200078e0a04 */
[C---:B------:R-:W-:Y:S02]  /*3000*/  IADD3 R13, PT, PT, R11.reuse, 0x1, RZ ;  /* 0x000000010b0d7810 */ /* 0x040fe40007ffe0ff */
[----:B------:R-:W-:Y:S01]  /*3010*/  ISETP.GE.AND P0, PT, R11, RZ, PT ;  /* 0x000000ff0b00720c */ /* 0x000fe20003f06270 */
[----:B------:R-:W3:Y:S01]  /*3020*/  LDC.64 R6, c[0x0][0x380] ;  /* 0x0000e000ff067b82 */ /* 0x000ee20000000a00 */
[----:B------:R-:W-:-:S02]  /*3030*/  IADD3 R10, PT, PT, R13, -R4, RZ ;  /* 0x800000040d0a7210 */ /* 0x000fc40007ffe0ff */
[----:B------:R-:W-:Y:S02]  /*3040*/  IABS R14, R0 ;  /* 0x00000000000e7213 */ /* 0x000fe40000000000 */
[----:B------:R-:W-:Y:S02]  /*3050*/  ISETP.GE.AND P2, PT, R13, RZ, PT ;  /* 0x000000ff0d00720c */ /* 0x000fe40003f46270 */
[----:B------:R-:W-:Y:S01]  /*3060*/  IABS R16, R10 ;  /* 0x0000000a00107213 */ /* 0x000fe20000000000 */
[----:B------:R-:W-:Y:S01]  /*3070*/  IMAD.MOV.U32 R10, RZ, RZ, R14 ;  /* 0x000000ffff0a7224 */ /* 0x000fe200078e000e */
[----:B-1----:R-:W-:Y:S02]  /*3080*/  ISETP.GE.AND P1, PT, R11, UR7, PT ;  /* 0x000000070b007c0c */ /* 0x002fe4000bf26270 */
[----:B------:R-:W-:Y:S02]  /*3090*/  ISETP.GE.AND P3, PT, R13, UR7, PT ;  /* 0x000000070d007c0c */ /* 0x000fe4000bf66270 */
[----:B------:R-:W-:Y:S01]  /*30a0*/  VIMNMX.RELU R14, PT, PT, R4, R13, PT ;  /* 0x0000000d040e7248 */ /* 0x000fe20003fe1100 */
[----:B------:R-:W-:Y:S01]  /*30b0*/  IMAD.MOV.U32 R13, RZ, RZ, R16 ;  /* 0x000000ffff0d7224 */ /* 0x000fe200078e0010 */
[----:B------:R-:W-:-:S02]  /*30c0*/  LOP3.LUT R10, RZ, R10, RZ, 0x33, !PT ;  /* 0x0000000aff0a7212 */ /* 0x000fc400078e33ff */
[----:B------:R-:W-:Y:S02]  /*30d0*/  VIMNMX.RELU R0, PT, PT, R4, R11, PT ;  /* 0x0000000b04007248 */ /* 0x000fe40003fe1100 */
[----:B------:R-:W-:Y:S02]  /*30e0*/  @!P0 IADD3 R0, PT, PT, -R11, RZ, RZ ;  /* 0x000000ff0b008210 */ /* 0x000fe40007ffe1ff */
[----:B------:R-:W-:Y:S02]  /*30f0*/  IABS R16, R12 ;  /* 0x0000000c00107213 */ /* 0x000fe40000000000 */
[----:B------:R-:W-:Y:S02]  /*3100*/  LOP3.LUT R12, RZ, R13, RZ, 0x33, !PT ;  /* 0x0000000dff0c7212 */ /* 0x000fe400078e33ff */
[----:B------:R-:W-:Y:S01]  /*3110*/  @P1 IADD3 R0, PT, PT, R10, UR7, RZ ;  /* 0x000000070a001c10 */ /* 0x000fe2000fffe0ff */
[----:B------:R-:W-:Y:S01]  /*3120*/  IMAD.MOV.U32 R13, RZ, RZ, R16 ;  /* 0x000000ffff0d7224 */ /* 0x000fe200078e0010 */
[----:B------:R-:W-:Y:S01]  /*3130*/  @!P2 LOP3.LUT R14, RZ, R11, RZ, 0x33, !PT ;  /* 0x0000000bff0ea212 */ /* 0x000fe200078e33ff */
[----:B--2---:R-:W-:Y:S01]  /*3140*/  IMAD.WIDE R10, R15, 0x4, R8 ;  /* 0x000000040f0a7825 */ /* 0x004fe200078e0208 */
[----:B------:R-:W-:-:S03]  /*3150*/  @P3 IADD3 R14, PT, PT, R12, UR7, RZ ;  /* 0x000000070c0e3c10 */ /* 0x000fc6000fffe0ff */
[----:B------:R-:W-:Y:S02]  /*3160*/  IMAD R15, R3, UR7, R0 ;  /* 0x00000007030f7c24 */ /* 0x000fe4000f8e0200 */
[----:B------:R-:W-:Y:S01]  /*3170*/  IMAD.WIDE.U32 R12, R13, 0x4, R8 ;  /* 0x000000040d0c7825 */ /* 0x000fe200078e0008 */
[----:B------:R-:W2:Y:S03]  /*3180*/  LDG.E R10, desc[UR12][R10.64] ;  /* 0x0000000c0a0a7981 */ /* 0x000ea6000c1e1900 */
[----:B------:R-:W-:Y:S02]  /*3190*/  IMAD R17, R3, UR7, R14 ;  /* 0x0000000703117c24 */ /* 0x000fe4000f8e020e */
[--C-:B---3--:R-:W-:Y:S01]  /*31a0*/  IMAD.WIDE R8, R15, 0x4, R6.reuse ;  /* 0x000000040f087825 */ /* 0x108fe200078e0206 */
[----:B------:R-:W3:Y:S03]  /*31b0*/  LDG.E R12, desc[UR12][R12.64] ;  /* 0x0000000c0c0c7981 */ /* 0x000ee6000c1e1900 */
[----:B------:R-:W-:-:S02]  /*31c0*/  IMAD.WIDE R6, R17, 0x4, R6 ;  /* 0x0000000411067825 */ /* 0x000fc400078e0206 */
[----:B------:R-:W4:Y:S04]  /*31d0*/  LDG.E R8, desc[UR12][R8.64] ;  /* 0x0000000c08087981 */ /* 0x000f28000c1e1900 */
[----:B------:R-:W5:Y:S01]  /*31e0*/  LDG.E R6, desc[UR12][R6.64] ;  /* 0x0000000c06067981 */ /* 0x000f62000c1e1900 */
[C---:B------:R-:W-:Y:S02]  /*31f0*/  ISETP.GE.AND P0, PT, R5.reuse, RZ, PT ;  /* 0x000000ff0500720c */ /* 0x040fe40003f06270 */
[C---:B------:R-:W-:Y:S01]  /*3200*/  ISETP.GE.AND P1, PT, R5.reuse, -0x1, PT ;  /* 0xffffffff0500780c */ /* 0x040fe20003f26270 */
[----:B------:R-:W-:Y:S01]  /*3210*/  VIADD R5, R5, 0x2 ;  /* 0x0000000205057836 */ /* 0x000fe20000000000 */
[----:B--2---:R-:W-:Y:S02]  /*3220*/  FSEL R15, -R10, R10, !P0 ;  /* 0x0000000a0a0f7208 */ /* 0x004fe40004000100 */
[----:B---3--:R-:W-:-:S03]  /*3230*/  FSEL R0, -R12, R12, !P1 ;  /* 0x0000000c0c007208 */ /* 0x008fc60004800100 */
[----:B----4-:R-:W-:-:S04]  /*3240*/  FFMA R15, R15, R8, R18 ;  /* 0x000000080f0f7223 */ /* 0x010fc80000000012 */
[----:B-----5:R-:W-:-:S07]  /*3250*/  FFMA R18, R0, R6, R15 ;  /* 0x0000000600127223 */ /* 0x020fce000000000f */
.L_x_165:
[----:B------:R-:W1:Y:S01]  /*3260*/  LDCU UR7, c[0x0][0x390] ;  /* 0x00007200ff0777ac */ /* 0x000e620008000800 */
[----:B------:R-:W2:Y:S01]  /*3270*/  LDC.64 R8, c[0x0][0x3a0] ;  /* 0x0000e800ff087b82 */ /* 0x000ea20000000a00 */
[----:B------:R-:W-:Y:S02]  /*3280*/  IADD3 R11, PT, PT, R5, R20, RZ ;  /* 0x00000014050b7210 */ /* 0x000fe40007ffe0ff */
[----:B------:R-:W-:Y:S02]  /*3290*/  IABS R12, R5 ;  /* 0x00000005000c7213 */ /* 0x000fe40000000000 */
[C---:B------:R-:W-:Y:S01]  /*32a0*/  ISETP.GE.AND P0, PT, R11.reuse, RZ, PT ;  /* 0x000000ff0b00720c */ /* 0x040fe20003f06270 */
[----:B------:R-:W-:Y:S02]  /*32b0*/  IMAD.IADD R0, R11, 0x1, -R4 ;  /* 0x000000010b007824 */ /* 0x000fe400078e0a04 */
[----:B------:R-:W3:Y:S03]  /*32c0*/  LDC.64 R6, c[0x0][0x380] ;  /* 0x0000e000ff067b82 */ /* 0x000ee60000000a00 */
[----:B------:R-:W-:-:S02]  /*32d0*/  IABS R10, R0 ;  /* 0x00000000000a7213 */ /* 0x000fc40000000000 */
[----:B------:R-:W-:Y:S02]  /*32e0*/  VIMNMX.RELU R0, PT, PT, R4, R11, PT ;  /* 0x0000000b04007248 */ /* 0x000fe40003fe1100 */
[----:B------:R-:W-:Y:S02]  /*32f0*/  LOP3.LUT R10, RZ, R10, RZ, 0x33, !PT ;  /* 0x0000000aff0a7212 */ /* 0x000fe400078e33ff */
[C---:B-1----:R-:W-:Y:S02]  /*3300*/  ISETP.GE.AND P1, PT, R11.reuse, UR7, PT ;  /* 0x000000070b007c0c */ /* 0x042fe4000bf26270 */
[----:B------:R-:W-:Y:S01]  /*3310*/  @!P0 IADD3 R0, PT, PT, -R11, RZ, RZ ;  /* 0x000000ff0b008210 */ /* 0x000fe20007ffe1ff */
[----:B------:R-:W-:-:S04]  /*3320*/  IMAD.MOV.U32 R11, RZ, RZ, R12 ;  /* 0x000000ffff0b7224 */ /* 0x000fc800078e000c */
[----:B--2---:R-:W-:-:S06]  /*3330*/  IMAD.WIDE R8, R11, 0x4, R8 ;  /* 0x000000040b087825 */ /* 0x004fcc00078e0208 */
[----:B------:R-:W-:Y:S01]  /*3340*/  @P1 IADD3 R0, PT, PT, R10, UR7, RZ ;  /* 0x000000070a001c10 */ /* 0x000fe2000fffe0ff */
[----:B------:R-:W2:Y:S04]  /*3350*/  LDG.E R8, desc[UR12][R8.64] ;  /* 0x0000000c08087981 */ /* 0x000ea8000c1e1900 */
[----:B------:R-:W-:-:S04]  /*3360*/  IMAD R11, R3, UR7, R0 ;  /* 0x00000007030b7c24 */ /* 0x000fc8000f8e0200 */
[----:B---3--:R-:W-:Y:S02]  /*3370*/  IMAD.WIDE R10, R11, 0x4, R6 ;  /* 0x000000040b0a7825 */ /* 0x008fe400078e0206 */
[----:B------:R-:W1:Y:S04]  /*3380*/  LDC.64 R6, c[0x0][0x388] ;  /* 0x0000e200ff067b82 */ /* 0x000e680000000a00 */
[----:B------:R-:W3:Y:S01]  /*3390*/  LDG.E R10, desc[UR12][R10.64] ;  /* 0x0000000c0a0a7981 */ /* 0x000ee2000c1e1900 */
[----:B------:R-:W-:Y:S01]  /*33a0*/  ISETP.GE.AND P0, PT, R5, RZ, PT ;  /* 0x000000ff0500720c */ /* 0x000fe20003f06270 */
[----:B------:R-:W-:Y:S02]  /*33b0*/  IMAD R5, R3, UR7, R20 ;  /* 0x0000000703057c24 */ /* 0x000fe4000f8e0214 */
[----:B------:R-:W-:-:S02]  /*33c0*/  VIADD R20, R20, UR4 ;  /* 0x0000000414147c36 */ /* 0x000fc40008000000 */
[----:B-1----:R-:W-:Y:S01]  /*33d0*/  IMAD.WIDE R6, R5, 0x4, R6 ;  /* 0x0000000405067825 */ /* 0x002fe200078e0206 */
[----:B--2---:R-:W-:-:S05]  /*33e0*/  FSEL R13, -R8, R8, !P0 ;  /* 0x00000008080d7208 */ /* 0x004fca0004000100 */
[----:B---3--:R-:W-:-:S04]  /*33f0*/  FFMA R13, R13, R10, R18 ;  /* 0x0000000a0d0d7223 */ /* 0x008fc80000000012 */
[----:B------:R-:W-:-:S05]  /*3400*/  FMUL R5, R13, 120000000 ;  /* 0x4ce4e1c00d057820 */ /* 0x000fca0000400000 */
[----:B------:R1:W-:Y:S01]  /*3410*/  STG.E desc[UR12][R6.64], R5 ;  /* 0x0000000506007986 */ /* 0x0003e2000c10190c */
[----:B------:R-:W-:-:S13]  /*3420*/  ISETP.GE.AND P0, PT, R20, UR7, PT ;  /* 0x0000000714007c0c */ /* 0x000fda000bf06270 */
[----:B-1----:R-:W-:Y:S05]  /*3430*/  @!P0 BRA `(.L_x_166) ;  /* 0xfffffff400708947 */ /* 0x002fea000383ffff */
.L_x_162:
[----:B0-----:R-:W-:Y:S05]  /*3440*/  BSYNC.RECONVERGENT B0 ;  /* 0x0000000000007941 */ /* 0x001fea0003800200 */
.L_x_161:
[----:B------:R-:W0:Y:S01]  /*3450*/  LDCU UR7, c[0x0][0x394] ;  /* 0x00007280ff0777ac */ /* 0x000e220008000800 */
[----:B------:R-:W-:-:S04]  /*3460*/  IADD3 R3, PT, PT, R3, UR5, RZ ;  /* 0x0000000503037c10 */ /* 0x000fc8000fffe0ff */
[----:B0-----:R-:W-:-:S13]  /*3470*/  ISETP.GE.AND P0, PT, R3, UR7, PT ;  /* 0x0000000703007c0c */ /* 0x001fda000bf06270 */
[----:B------:R-:W-:Y:S05]  /*3480*/  @!P0 BRA `(.L_x_167) ;  /* 0xfffffff400488947 */ /* 0x000fea000383ffff */
[----:B------:R-:W-:Y:S05]  /*3490*/  EXIT ;  /* 0x000000000000794d */ /* 0x000fea0003800000 */
.L_x_130:
[----:B------:R-:W0:Y:S02]  /*34a0*/  LDCU.S8 UR6, c[0x0][0x3ad] ;  /* 0x000075a0ff0677ac */ /* 0x000e240008000200 */
[----:B0-----:R-:W-:-:S09]  /*34b0*/  UISETP.NE.AND UP0, UPT, UR6, URZ, UPT ;  /* 0x000000ff0600728c */ /* 0x001fd2000bf05270 */
[----:B------:R-:W-:Y:S05]  /*34c0*/  BRA.U !UP0, `(.L_x_168) ;  /* 0x0000000108487547 */ /* 0x000fea000b800000 */
.L_x_172:
[----:B------:R-:W0:Y:S01]  /*34d0*/  LDC R9, c[0x0][0x390] ;  /* 0x0000e400ff097b82 */ /* 0x000e220000000800 */
[----:B------:R-:W-:Y:S01]  /*34e0*/  BSSY.RECONVERGENT B0, `(.L_x_169) ;  /* 0x000000b000007945 */ /* 0x000fe20003800200 */
[----:B0-----:R-:W-:-:S13]  /*34f0*/  ISETP.GE.AND P0, PT, R2, R9, PT ;  /* 0x000000090200720c */ /* 0x001fda0003f06270 */
[----:B-1----:R-:W-:Y:S05]  /*3500*/  @P0 BRA `(.L_x_170) ;  /* 0x0000000000200947 */ /* 0x002fea0003800000 */
[----:B------:R-:W0:Y:S01]  /*3510*/  LDC.64 R6, c[0x0][0x388] ;  /* 0x0000e200ff067b82 */ /* 0x000e220000000a00 */
[----:B------:R-:W-:-:S07]  /*3520*/  IMAD.MOV.U32 R0, RZ, RZ, R2 ;  /* 0x000000ffff007224 */ /* 0x000fce00078e0002 */
.L_x_171:
[----:B-1----:R-:W-:Y:S01]  /*3530*/  IMAD R5, R3, R9, R0 ;  /* 0x0000000903057224 */ /* 0x002fe200078e0200 */
[----:B------:R-:W-:-:S03]  /*3540*/  IADD3 R0, PT, PT, R0, UR4, RZ ;  /* 0x0000000400007c10 */ /* 0x000fc6000fffe0ff */
[----:B0-----:R-:W-:Y:S01]  /*3550*/  IMAD.WIDE R4, R5, 0x4, R6 ;  /* 0x0000000405047825 */ /* 0x001fe200078e0206 */
[----:B------:R-:W-:-:S04]  /*3560*/  ISETP.GE.AND P0, PT, R0, R9, PT ;  /* 0x000000090000720c */ /* 0x000fc80003f06270 */
[----:B------:R1:W-:Y:S09]  /*3570*/  STG.E desc[UR12][R4.64], RZ ;  /* 0x000000ff04007986 */ /* 0x0003f2000c10190c */
[----:B------:R-:W-:Y:S05]  /*3580*/  @!P0 BRA `(.L_x_171) ;  /* 0xfffffffc00e88947 */ /* 0x000fea000383ffff */
.L_x_170:
[----:B------:R-:W-:Y:S05]  /*3590*/  BSYNC.RECONVERGENT B0 ;  /* 0x0000000000007941 */ /* 0x000fea0003800200 */
.L_x_169:
[----:B------:R-:W0:Y:S01]  /*35a0*/  LDCU UR6, c[0x0][0x394] ;  /* 0x00007280ff0677ac */ /* 0x000e220008000800 */
[----:B------:R-:W-:-:S05]  /*35b0*/  VIADD R3, R3, UR5 ;  /* 0x0000000503037c36 */ /* 0x000fca0008000000 */
[----:B0-----:R-:W-:-:S13]  /*35c0*/  ISETP.GE.AND P0, PT, R3, UR6, PT ;  /* 0x0000000603007c0c */ /* 0x001fda000bf06270 */
[----:B------:R-:W-:Y:S05]  /*35d0*/  @!P0 BRA `(.L_x_172) ;  /* 0xfffffffc00bc8947 */ /* 0x000fea000383ffff */
[----:B------:R-:W-:Y:S05]  /*35e0*/  EXIT ;  /* 0x000000000000794d */ /* 0x000fea0003800000 */
.L_x_168:
[----:B------:R-:W-:Y:S01]  /*35f0*/  MOV R5, 0x7f800000 ;  /* 0x7f80000000057802 */ /* 0x000fe20000000f00 */
[----:B------:R-:W0:Y:S04]  /*3600*/  FCHK P0, RZ, RZ ;  /* 0x000000ffff007302 */ /* 0x000e280000000000 */
[----:B------:R-:W-:-:S04]  /*3610*/  FFMA R0, -RZ, R5, 1 ;  /* 0x3f800000ff007423 */ /* 0x000fc80000000105 */
[----:B------:R-:W-:-:S04]  /*3620*/  FFMA R0, R0, R5, +INF ;  /* 0x7f80000000007423 */ /* 0x000fc80000000005 */
[----:B------:R-:W-:-:S04]  /*3630*/  FFMA R5, RZ, R0, RZ ;  /* 0x00000000ff057223 */ /* 0x000fc800000000ff */
[----:B------:R-:W-:-:S04]  /*3640*/  FFMA R4, -RZ, R5, RZ ;  /* 0x00000005ff047223 */ /* 0x000fc800000001ff */
[----:B------:R-:W-:Y:S01]  /*3650*/  FFMA R9, R0, R4, R5 ;  /* 0x0000000400097223 */ /* 0x000fe20000000005 */
[----:B0-----:R-:W-:Y:S06]  /*3660*/  @!P0 BRA `(.L_x_173) ;  /* 0x0000000000108947 */ /* 0x001fec0003800000 */
[----:B------:R-:W-:Y:S02]  /*3670*/  CS2R R6, SRZ ;  /* 0x0000000000067805 */ /* 0x000fe4000001ff00 */
[----:B------:R-:W-:-:S07]  /*3680*/  MOV R8, 0x36a0 ;  /* 0x000036a000087802 */ /* 0x000fce0000000f00 */
[----:B------:R-:W-:Y:S05]  /*3690*/  CALL.REL.NOINC `($__internal_6_$__cuda_sm3x_div_rn_noftz_f32_slowpath) ;  /* 0x00000000004c7944 */ /* 0x000fea0003c00000 */
[----:B------:R-:W-:-:S07]  /*36a0*/  IMAD.MOV.U32 R9, RZ, RZ, R6 ;  /* 0x000000ffff097224 */ /* 0x000fce00078e0006 */
.L_x_173:
[----:B------:R-:W0:Y:S01]  /*36b0*/  LDC R11, c[0x0][0x390] ;  /* 0x0000e400ff0b7b82 */ /* 0x000e220000000800 */
[----:B------:R-:W-:Y:S01]  /*36c0*/  BSSY.RECONVERGENT B0, `(.L_x_174) ;  /* 0x000000b000007945 */ /* 0x000fe20003800200 */
[----:B0-----:R-:W-:-:S13]  /*36d0*/  ISETP.GE.AND P0, PT, R2, R11, PT ;  /* 0x0000000b0200720c */ /* 0x001fda0003f06270 */
[----:B-1----:R-:W-:Y:S05]  /*36e0*/  @P0 BRA `(.L_x_175) ;  /* 0x0000000000200947 */ /* 0x002fea0003800000 */
[----:B------:R-:W0:Y:S01]  /*36f0*/  LDC.64 R6, c[0x0][0x388] ;  /* 0x0000e200ff067b82 */ /* 0x000e220000000a00 */
[----:B------:R-:W-:-:S07]  /*3700*/  MOV R0, R2 ;  /* 0x0000000200007202 */ /* 0x000fce0000000f00 */
.L_x_176:
[----:B-1----:R-:W-:Y:S02]  /*3710*/  IMAD R5, R3, R11, R0 ;  /* 0x0000000b03057224 */ /* 0x002fe400078e0200 */
[----:B------:R-:W-:Y:S02]  /*3720*/  VIADD R0, R0, UR4 ;  /* 0x0000000400007c36 */ /* 0x000fe40008000000 */
[----:B0-----:R-:W-:-:S03]  /*3730*/  IMAD.WIDE R4, R5, 0x4, R6 ;  /* 0x0000000405047825 */ /* 0x001fc600078e0206 */
[----:B------:R-:W-:Y:S02]  /*3740*/  ISETP.GE.AND P0, PT, R0, R11, PT ;  /* 0x0000000b0000720c */ /* 0x000fe40003f06270 */
[----:B------:R1:W-:Y:S11]  /*3750*/  STG.E desc[UR12][R4.64], R9 ;  /* 0x0000000904007986 */ /* 0x0003f6000c10190c */
[----:B------:R-:W-:Y:S05]  /*3760*/  @!P0 BRA `(.L_x_176) ;  /* 0xfffffffc00e88947 */ /* 0x000fea000383ffff */
.L_x_175:
[----:B------:R-:W-:Y:S05]  /*3770*/  BSYNC.RECONVERGENT B0 ;  /* 0x0000000000007941 */ /* 0x000fea0003800200 */
.L_x_174:
[----:B------:R-:W0:Y:S01]  /*3780*/  LDCU UR6, c[0x0][0x394] ;  /* 0x00007280ff0677ac */ /* 0x000e220008000800 */
[----:B------:R-:W-:-:S04]  /*3790*/  IADD3 R3, PT, PT, R3, UR5, RZ ;  /* 0x0000000503037c10 */ /* 0x000fc8000fffe0ff */
[----:B0-----:R-:W-:-:S13]  /*37a0*/  ISETP.GE.AND P0, PT, R3, UR6, PT ;  /* 0x0000000603007c0c */ /* 0x001fda000bf06270 */
[----:B------:R-:W-:Y:S05]  /*37b0*/  @!P0 BRA `(.L_x_173) ;  /* 0xfffffffc00bc8947 */ /* 0x000fea000383ffff */
[----:B------:R-:W-:Y:S05]  /*37c0*/  EXIT ;  /* 0x000000000000794d */ /* 0x000fea0003800000 */
        .weak           $__internal_6_$__cuda_sm3x_div_rn_noftz_f32_slowpath
        .type           $__internal_6_$__cuda_sm3x_div_rn_noftz_f32_slowpath,@function
        .size           $__internal_6_$__cuda_sm3x_div_rn_noftz_f32_slowpath,(.L_x_263 - $__internal_6_$__cuda_sm3x_div_rn_noftz_f32_slowpath)
$__internal_6_$__cuda_sm3x_div_rn_noftz_f32_slowpath:
[----:B------:R-:W-:Y:S01]  /*37d0*/  SHF.R.U32.HI R10, RZ, 0x17, R7 ;  /* 0x00000017ff0a7819 */ /* 0x000fe20000011607 */
[----:B------:R-:W-:Y:S01]  /*37e0*/  BSSY.RECONVERGENT B2, `(.L_x_177) ;  /* 0x0000064000027945 */ /* 0x000fe20003800200 */
        /* <DEDUP_REMOVED lines=25> */
[----:B------:R-:W-:-:S04]  /*3980*/  IADD3 R9, PT, PT, R14, -0x1, RZ ;  /* 0xffffffff0e097810 */ /* 0x000fc80007ffe0ff */
[----:B------:R-:W-:Y:S01]  /*3990*/  ISETP.GE.AND P0, PT, R9, RZ, PT ;  /* 0x000000ff0900720c */ /* 0x000fe20003f06270 */
[----:B------:R-:W-:-:S05]  /*39a0*/  VIADD R9, R10, 0xffffffff ;  /* 0xffffffff0a097836 */ /* 0x000fca0000000000 */
[----:B------:R-:W-:-:S07]  /*39b0*/  ISETP.GE.AND P1, PT, R9, RZ, PT ;  /* 0x000000ff0900720c */ /* 0x000fce0003f26270 */
[----:B------:R-:W-:Y:S01]  /*39c0*/  @P0 MOV R9, RZ ;  /* 0x000000ff00090202 */ /* 0x000fe20000000f00 */
[----:B------:R-:W-:Y:S02]  /*39d0*/  @!P0 IMAD.MOV.U32 R9, RZ, RZ, -0x40 ;  /* 0xffffffc0ff098424 */ /* 0x000fe400078e00ff */
[----:B------:R-:W-:-:S03]  /*39e0*/  @!P0 FFMA R6, R6, 1.84467440737095516160e+19, RZ ;  /* 0x5f80000006068823 */ /* 0x000fc600000000ff */
[----:B------:R-:W-:Y:S01]  /*39f0*/  @!P1 FFMA R7, R7, 1.84467440737095516160e+19, RZ ;  /* 0x5f80000007079823 */ /* 0x000fe200000000ff */
[----:B------:R-:W-:-:S07]  /*3a00*/  @!P1 IADD3 R9, PT, PT, R9, 0x40, RZ ;  /* 0x0000004009099810 */ /* 0x000fce0007ffe0ff */
.L_x_178:
[----:B------:R-:W-:Y:S01]  /*3a10*/  LEA R12, R10, 0xc0800000, 0x17 ;  /* 0xc08000000a0c7811 */ /* 0x000fe200078eb8ff */
[----:B------:R-:W-:Y:S04]  /*3a20*/  BSSY.RECONVERGENT B3, `(.L_x_183) ;  /* 0x0000036000037945 */ /* 0x000fe80003800200 */
[----:B------:R-:W-:Y:S01]  /*3a30*/  IMAD.IADD R12, R7, 0x1, -R12 ;  /* 0x00000001070c7824 */ /* 0x000fe200078e0a0c */
[----:B------:R-:W-:-:S03]  /*3a40*/  IADD3 R7, PT, PT, R14, -0x7f, RZ ;  /* 0xffffff810e077810 */ /* 0x000fc60007ffe0ff */
        /* <DEDUP_REMOVED lines=26> */
[C---:B------:R-:W-:Y:S01]  /*3bf0*/  IADD3 R12, PT, PT, R13.reuse, 0x20, RZ ;  /* 0x000000200d0c7810 */ /* 0x040fe20007ffe0ff */
[CCC-:B------:R-:W-:Y:S01]  /*3c00*/  FFMA.RM R10, R16.reuse, R14.reuse, R11.reuse ;  /* 0x0000000e100a7223 */ /* 0x1c0fe2000000400b */
[----:B------:R-:W-:Y:S02]  /*3c10*/  ISETP.NE.AND P2, PT, R13, RZ, PT ;  /* 0x000000ff0d00720c */ /* 0x000fe40003f45270 */
        /* <DEDUP_REMOVED lines=18> */
.L_x_185:
[----:B------:R-:W-:-:S04]  /*3d40*/  LOP3.LUT R6, R6, 0x80000000, RZ, 0xc0, !PT ;  /* 0x8000000006067812 */ /* 0x000fc800078ec0ff */
[----:B------:R-:W-:Y:S01]  /*3d50*/  LOP3.LUT R6, R6, 0x7f800000, RZ, 0xfc, !PT ;  /* 0x7f80000006067812 */ /* 0x000fe200078efcff */
[----:B------:R-:W-:Y:S06]  /*3d60*/  BRA `(.L_x_186) ;  /* 0x0000000000047947 */ /* 0x000fec0003800000 */
.L_x_184:
[----:B------:R-:W-:-:S07]  /*3d70*/  IMAD R6, R10, 0x800000, R6 ;  /* 0x008000000a067824 */ /* 0x000fce00078e0206 */
.L_x_186:
[----:B------:R-:W-:Y:S05]  /*3d80*/  BSYNC.RECONVERGENT B3 ;  /* 0x0000000000037941 */ /* 0x000fea0003800200 */
.L_x_183:
[----:B------:R-:W-:Y:S05]  /*3d90*/  BRA `(.L_x_187) ;  /* 0x0000000000207947 */ /* 0x000fea0003800000 */
.L_x_182:
[----:B------:R-:W-:-:S04]  /*3da0*/  LOP3.LUT R6, R7, 0x80000000, R6, 0x48, !PT ;  /* 0x8000000007067812 */ /* 0x000fc800078e4806 */
[----:B------:R-:W-:Y:S01]  /*3db0*/  LOP3.LUT R6, R6, 0x7f800000, RZ, 0xfc, !PT ;  /* 0x7f80000006067812 */ /* 0x000fe200078efcff */
[----:B------:R-:W-:Y:S06]  /*3dc0*/  BRA `(.L_x_187) ;  /* 0x0000000000147947 */ /* 0x000fec0003800000 */
.L_x_181:
[----:B------:R-:W-:Y:S01]  /*3dd0*/  LOP3.LUT R6, R7, 0x80000000, R6, 0x48, !PT ;  /* 0x8000000007067812 */ /* 0x000fe200078e4806 */
[----:B------:R-:W-:Y:S06]  /*3de0*/  BRA `(.L_x_187) ;  /* 0x00000000000c7947 */ /* 0x000fec0003800000 */
.L_x_180:
[----:B------:R-:W0:Y:S01]  /*3df0*/  MUFU.RSQ R6, -QNAN ;  /* 0xffc0000000067908 */ /* 0x000e220000001400 */
[----:B------:R-:W-:Y:S05]  /*3e00*/  BRA `(.L_x_187) ;  /* 0x0000000000047947 */ /* 0x000fea0003800000 */
.L_x_179:
[----:B------:R-:W-:-:S07]  /*3e10*/  FADD.FTZ R6, R6, R7 ;  /* 0x0000000706067221 */ /* 0x000fce0000010000 */
.L_x_187:
[----:B------:R-:W-:Y:S05]  /*3e20*/  BSYNC.RECONVERGENT B2 ;  /* 0x0000000000027941 */ /* 0x000fea0003800200 */
.L_x_177:
[----:B------:R-:W-:-:S04]  /*3e30*/  HFMA2 R9, -RZ, RZ, 0, 0 ;  /* 0x00000000ff097431 */ /* 0x000fc800000001ff */
[----:B0-----:R-:W-:Y:S05]  /*3e40*/  RET.REL.NODEC R8 `(_Z14convolve_imagePfS_iiiS_ibb) ;  /* 0xffffffc0086c7950 */ /* 0x001fea0003c3ffff */
.L_x_188:
        /* <DEDUP_REMOVED lines=11> */
.L_x_263:


//--------------------- .text._Z22calc_image_gradient_1dPKfPfiiiS1_ib --------------------------
	.section	.text._Z22calc_image_gradient_1dPKfPfiiiS1_ib,"ax",@progbits
	.align	128
        .global         _Z22calc_image_gradient_1dPKfPfiiiS1_ib
        .type           _Z22calc_image_gradient_1dPKfPfiiiS1_ib,@function
        .size           _Z22calc_image_gradient_1dPKfPfiiiS1_ib,(.L_x_264 - _Z22calc_image_gradient_1dPKfPfiiiS1_ib)
        .other          _Z22calc_image_gradient_1dPKfPfiiiS1_ib,@"STO_CUDA_ENTRY STV_DEFAULT"
_Z22calc_image_gradient_1dPKfPfiiiS1_ib:
.text._Z22calc_image_gradient_1dPKfPfiiiS1_ib:
        /* <DEDUP_REMOVED lines=20> */
[----:B-1----:R-:W-:Y:S05]  /*0140*/  BRA.U !UP0, `(.L_x_189) ;  /* 0x0000000108487547 */ /* 0x002fea000b800000 */
.L_x_193:
[----:B------:R-:W0:Y:S01]  /*0150*/  LDC R8, c[0x0][0x390] ;  /* 0x0000e400ff087b82 */ /* 0x000e220000000800 */
[----:B------:R-:W-:Y:S01]  /*0160*/  BSSY.RECONVERGENT B0, `(.L_x_190) ;  /* 0x000000b000007945 */ /* 0x000fe20003800200 */
[----:B0-----:R-:W-:-:S13]  /*0170*/  ISETP.GE.AND P0, PT, R0, R8, PT ;  /* 0x000000080000720c */ /* 0x001fda0003f06270 */
[----:B------:R-:W-:Y:S05]  /*0180*/  @P0 BRA `(.L_x_191) ;  /* 0x0000000000200947 */ /* 0x000fea0003800000 */
[----:B------:R-:W0:Y:S01]  /*0190*/  LDC.64 R6, c[0x0][0x388] ;  /* 0x0000e200ff067b82 */ /* 0x000e220000000a00 */
[----:B------:R-:W-:-:S07]  /*01a0*/  IMAD.MOV.U32 R3, RZ, RZ, R0 ;  /* 0x000000ffff037224 */ /* 0x000fce00078e0000 */
.L_x_192:
[----:B------:R-:W-:Y:S02]  /*01b0*/  IMAD R5, R2, R8, R3 ;  /* 0x0000000802057224 */ /* 0x000fe400078e0203 */
[----:B------:R-:W-:Y:S02]  /*01c0*/  VIADD R3, R3, UR4 ;  /* 0x0000000403037c36 */ /* 0x000fe40008000000 */
[----:B0-----:R-:W-:-:S03]  /*01d0*/  IMAD.WIDE R4, R5, 0x4, R6 ;  /* 0x0000000405047825 */ /* 0x001fc600078e0206 */
[----:B------:R-:W-:Y:S02]  /*01e0*/  ISETP.GE.AND P0, PT, R3, R8, PT ;  /* 0x000000080300720c */ /* 0x000fe40003f06270 */
[----:B------:R1:W-:Y:S11]  /*01f0*/  STG.E desc[UR12][R4.64], RZ ;  /* 0x000000ff04007986 */ /* 0x0003f6000c10190c */
[----:B-1----:R-:W-:Y:S05]  /*0200*/  @!P0 BRA `(.L_x_192) ;  /* 0xfffffffc00e88947 */ /* 0x002fea000383ffff */
.L_x_191:
[----:B------:R-:W-:Y:S05]  /*0210*/  BSYNC.RECONVERGENT B0 ;  /* 0x0000000000007941 */ /* 0x000fea0003800200 */
.L_x_190:
[----:B------:R-:W0:Y:S01]  /*0220*/  LDCU UR6, c[0x0][0x394] ;  /* 0x00007280ff0677ac */ /* 0x000e220008000800 */
[----:B------:R-:W-:-:S04]  /*0230*/  IADD3 R2, PT, PT, R2, UR5, RZ ;  /* 0x0000000502027c10 */ /* 0x000fc8000fffe0ff */
[----:B0-----:R-:W-:-:S13]  /*0240*/  ISETP.GE.AND P0, PT, R2, UR6, PT ;  /* 0x0000000602007c0c */ /* 0x001fda000bf06270 */
[----:B------:R-:W-:Y:S05]  /*0250*/  @!P0 BRA `(.L_x_193) ;  /* 0xfffffffc00bc8947 */ /* 0x000fea000383ffff */
[----:B------:R-:W-:Y:S05]  /*0260*/  EXIT ;  /* 0x000000000000794d */ /* 0x000fea0003800000 */
.L_x_189:
[----:B------:R-:W0:Y:S01]  /*0270*/  LDCU.U8 UR6, c[0x0][0x3ac] ;  /* 0x00007580ff0677ac */ /* 0x000e220008000000 */
[----:B------:R-:W-:Y:S01]  /*0280*/  IMAD.MOV.U32 R3, RZ, RZ, 0x41400000 ;  /* 0x41400000ff037424 */ /* 0x000fe200078e00ff */
[----:B------:R-:W-:-:S04]  /*0290*/  UIADD3 UR8, UPT, UPT, -UR10, URZ, URZ ;  /* 0x000000ff0a087290 */ /* 0x000fc8000fffe1ff */
[----:B------:R-:W-:Y:S02]  /*02a0*/  ULEA UR8, UR8, 0x2, 0x1 ;  /* 0x0000000208087891 */ /* 0x000fe4000f8e08ff */
[----:B0-----:R-:W-:-:S04]  /*02b0*/  UPRMT UR6, UR6, 0x8880, URZ ;  /* 0x0000888006067896 */ /* 0x001fc800080000ff */
[----:B------:R-:W-:-:S09]  /*02c0*/  UISETP.NE.AND UP0, UPT, UR6, URZ, UPT ;  /* 0x000000ff0600728c */ /* 0x000fd2000bf05270 */
[----:B------:R-:W-:Y:S05]  /*02d0*/  BRA.U UP0, `(.L_x_194) ;  /* 0x0000000d00b87547 */ /* 0x000fea000b800000 */
[----:B------:R-:W-:Y:S01]  /*02e0*/  ULEA UR6, UR10, 0xffffffff, 0x1 ;  /* 0xffffffff0a067891 */ /* 0x000fe2000f8e08ff */
[----:B------:R-:W-:Y:S01]  /*02f0*/  VIADD R5, R7, 0xffffffff ;  /* 0xffffffff07057836 */ /* 0x000fe20000000000 */
[----:B------:R-:W-:Y:S02]  /*0300*/  ULEA UR7, UR10, 0x6, 0x1 ;  /* 0x000000060a077891 */ /* 0x000fe4000f8e08ff */
[----:B------:R-:W-:Y:S01]  /*0310*/  ULOP3.LUT UR9, UR6, 0xfffffff8, URZ, 0xc0, !UPT ;  /* 0xfffffff806097892 */ /* 0x000fe2000f8ec0ff */
[----:B------:R-:W0:Y:S01]  /*0320*/  LDCU UR15, c[0x0][0x390] ;  /* 0x00007200ff0f77ac */ /* 0x000e220008000800 */
[----:B------:R-:W-:Y:S02]  /*0330*/  ULEA UR6, UR10, 0xfffffffe, 0x1 ;  /* 0xfffffffe0a067891 */ /* 0x000fe4000f8e08ff */
[----:B------:R-:W-:Y:S02]  /*0340*/  ULOP3.LUT UR7, UR7, 0x6, URZ, 0xc0, !UPT ;  /* 0x0000000607077892 */ /* 0x000fe4000f8ec0ff */
[----:B------:R-:W-:-:S12]  /*0350*/  UIADD3 UR9, UPT, UPT, -UR9, URZ, URZ ;  /* 0x000000ff09097290 */ /* 0x000fd8000fffe1ff */
.L_x_204:
[----:B-1----:R-:W1:Y:S01]  /*0360*/  LDCU UR10, c[0x0][0x390] ;  /* 0x00007200ff0a77ac */ /* 0x002e620008000800 */
[----:B------:R-:W-:Y:S01]  /*0370*/  BSSY.RECONVERGENT B0, `(.L_x_195) ;  /* 0x00000df000007945 */ /* 0x000fe20003800200 */
[----:B-1----:R-:W-:-:S13]  /*0380*/  ISETP.GE.AND P0, PT, R0, UR10, PT ;  /* 0x0000000a00007c0c */ /* 0x002fda000bf06270 */
[----:B------:R-:W-:Y:S05]  /*0390*/  @P0 BRA `(.L_x_196) ;  /* 0x0000000c00700947 */ /* 0x000fea0003800000 */
[----:B------:R-:W-:-:S07]  /*03a0*/  MOV R7, R0 ;  /* 0x0000000000077202 */ /* 0x000fce0000000f00 */
.L_x_203:
[----:B------:R-:W-:Y:S01]  /*03b0*/  UISETP.GE.U32.AND UP0, UPT, UR6, 0x7, UPT ;  /* 0x000000070600788c */ /* 0x000fe2000bf06070 */
[----:B------:R-:W-:Y:S02]  /*03c0*/  IMAD.MOV.U32 R26, RZ, RZ, RZ ;  /* 0x000000ffff1a7224 */ /* 0x000fe400078e00ff */
[----:B------:R-:W-:-:S06]  /*03d0*/  IMAD.U32 R23, RZ, RZ, UR11 ;  /* 0x0000000bff177e24 */ /* 0x000fcc000f8e00ff */
[----:B-1----:R-:W-:Y:S05]  /*03e0*/  BRA.U !UP0, `(.L_x_197) ;  /* 0x00000005089c7547 */ /* 0x002fea000b800000 */
[----:B------:R-:W1:Y:S01]  /*03f0*/  LDCU UR14, c[0x0][0x3a8] ;  /* 0x00007500ff0e77ac */ /* 0x000e620008000800 */
[----:B------:R-:W2:Y:S01]  /*0400*/  LDC.64 R12, c[0x0][0x3a0] ;  /* 0x0000e800ff0c7b82 */ /* 0x000ea20000000a00 */
[----:B------:R-:W-:Y:S02]  /*0410*/  HFMA2 R26, -RZ, RZ, 0, 0 ;  /* 0x00000000ff1a7431 */ /* 0x000fe400000001ff */
[----:B------:R-:W-:-:S05]  /*0420*/  IMAD.U32 R10, RZ, RZ, UR9 ;  /* 0x00000009ff0a7e24 */ /* 0x000fca000f8e00ff */
[----:B------:R-:W3:Y:S01]  /*0430*/  LDC.64 R14, c[0x0][0x380] ;  /* 0x0000e000ff0e7b82 */ /* 0x000ee20000000a00 */
[----:B-1----:R-:W-:Y:S02]  /*0440*/  UIADD3 UR10, UPT, UPT, -UR14, 0x4, URZ ;  /* 0x000000040e0a7890 */ /* 0x002fe4000fffe1ff */
[----:B------:R-:W-:-:S04]  /*0450*/  VIADD R6, R2, -UR14 ;  /* 0x8000000e02067c36 */ /* 0x000fc80008000000 */
[----:B------:R-:W-:-:S07]  /*0460*/  MOV R4, UR10 ;  /* 0x0000000a00047c02 */ /* 0x000fce0008000f00 */
.L_x_198:
[----:B------:R-:W-:Y:S01]  /*0470*/  VIADD R9, R4, 0xfffffffd ;  /* 0xfffffffd04097836 */ /* 0x000fe20000000000 */
[----:B------:R-:W-:Y:S01]  /*0480*/  VIADDMNMX.RELU R8, R6, 0x1, R5, PT ;  /* 0x0000000106087846 */ /* 0x000fe20003801105 */
[----:B------:R-:W-:-:S03]  /*0490*/  VIADD R11, R4, 0xfffffffe ;  /* 0xfffffffe040b7836 */ /* 0x000fc60000000000 */
[----:B------:R-:W-:Y:S01]  /*04a0*/  IABS R23, R9 ;  /* 0x0000000900177213 */ /* 0x000fe20000000000 */
[----:B0-----:R-:W-:Y:S01]  /*04b0*/  IMAD R21, R8, UR15, R7 ;  /* 0x0000000f08157c24 */ /* 0x001fe2000f8e0207 */
[----:B------:R-:W-:-:S03]  /*04c0*/  IABS R17, R11 ;  /* 0x0000000b00117213 */ /* 0x000fc60000000000 */
[----:B--2---:R-:W-:-:S04]  /*04d0*/  IMAD.WIDE R22, R23, 0x4, R12 ;  /* 0x0000000417167825 */ /* 0x004fc800078e020c */
[----:B---3--:R-:W-:Y:S01]  /*04e0*/  IMAD.WIDE R20, R21, 0x4, R14 ;  /* 0x0000000415147825 */ /* 0x008fe200078e020e */
[----:B------:R0:W2:Y:S01]  /*04f0*/  LDG.E R8, desc[UR12][R22.64] ;  /* 0x0000000c16087981 */ /* 0x0000a2000c1e1900 */
[----:B------:R-:W-:-:S03]  /*0500*/  VIADDMNMX.RELU R18, R6, 0x2, R5, PT ;  /* 0x0000000206127846 */ /* 0x000fc60003801105 */
[----:B------:R1:W3:Y:S01]  /*0510*/  LDG.E R27, desc[UR12][R20.64] ;  /* 0x0000000c141b7981 */ /* 0x0002e2000c1e1900 */
[----:B------:R-:W-:Y:S01]  /*0520*/  IADD3 R11, PT, PT, R4, -0x1, RZ ;  /* 0xffffffff040b7810 */ /* 0x000fe20007ffe0ff */
[----:B------:R-:W-:-:S03]  /*0530*/  IMAD.WIDE.U32 R16, R17, 0x4, R12 ;  /* 0x0000000411107825 */ /* 0x000fc600078e000c */
[----:B------:R-:W-:Y:S01]  /*0540*/  IABS R25, R11 ;  /* 0x0000000b00197213 */ /* 0x000fe20000000000 */
[----:B------:R-:W-:Y:S01]  /*0550*/  IMAD R19, R18, UR15, R7 ;  /* 0x0000000f12137c24 */ /* 0x000fe2000f8e0207 */
[----:B0-----:R-:W-:Y:S01]  /*0560*/  VIADDMNMX.RELU R22, R6, 0x3, R5, PT ;  /* 0x0000000306167846 */ /* 0x001fe20003801105 */
[----:B------:R-:W4:Y:S02]  /*0570*/  LDG.E R11, desc[UR12][R16.64] ;  /* 0x0000000c100b7981 */ /* 0x000f24000c1e1900 */
[----:B------:R-:W-:-:S04]  /*0580*/  IMAD.WIDE R18, R19, 0x4, R14 ;  /* 0x0000000413127825 */ /* 0x000fc800078e020e */
[----:B------:R-:W-:Y:S02]  /*0590*/  IMAD.WIDE.U32 R24, R25, 0x4, R12 ;  /* 0x0000000419187825 */ /* 0x000fe400078e000c */
[----:B------:R0:W5:Y:S02]  /*05a0*/  LDG.E R18, desc[UR12][R18.64] ;  /* 0x0000000c12127981 */ /* 0x000164000c1e1900 */
[----:B-1----:R-:W-:Y:S02]  /*05b0*/  IMAD R21, R22, UR15, R7 ;  /* 0x0000000f16157c24 */ /* 0x002fe4000f8e0207 */
[----:B------:R-:W5:Y:S02]  /*05c0*/  LDG.E R22, desc[UR12][R24.64] ;  /* 0x0000000c18167981 */ /* 0x000f64000c1e1900 */
[----:B------:R-:W-:-:S05]  /*05d0*/  IMAD.WIDE R20, R21, 0x4, R14 ;  /* 0x0000000415147825 */ /* 0x000fca00078e020e */
[----:B------:R1:W5:Y:S01]  /*05e0*/  LDG.E R23, desc[UR12][R20.64] ;  /* 0x0000000c14177981 */ /* 0x000362000c1e1900 */
[----:B------:R-:W-:Y:S01]  /*05f0*/  ISETP.GE.AND P0, PT, R9, RZ, PT ;  /* 0x000000ff0900720c */ /* 0x000fe20003f06270 */
[----:B0-----:R-:W-:Y:S01]  /*0600*/  VIADD R19, R4, 0x1 ;  /* 0x0000000104137836 */ /* 0x001fe20000000000 */
[----:B------:R-:W-:Y:S02]  /*0610*/  IABS R17, R4 ;  /* 0x0000000400117213 */ /* 0x000fe40000000000 */
[----:B------:R-:W-:-:S03]  /*0620*/  VIADDMNMX.RELU R28, R6, 0x4, R5, PT ;  /* 0x00000004061c7846 */ /* 0x000fc60003801105 */
[----:B------:R-:W-:Y:S01]  /*0630*/  IMAD.WIDE.U32 R16, R17, 0x4, R12 ;  /* 0x0000000411107825 */ /* 0x000fe200078e000c */
[----:B-1----:R-:W-:-:S03]  /*0640*/  VIADDMNMX.RELU R20, R6, 0x5, R5, PT ;  /* 0x0000000506147846 */ /* 0x002fc60003801105 */
[--C-:B------:R-:W-:Y:S02]  /*0650*/  IMAD R25, R28, UR15, R7.reuse ;  /* 0x0000000f1c197c24 */ /* 0x100fe4000f8e0207 */
[----:B------:R-:W-:-:S04]  /*0660*/  IMAD R21, R20, UR15, R7 ;  /* 0x0000000f14157c24 */ /* 0x000fc8000f8e0207 */
[----:B------:R-:W-:-:S04]  /*0670*/  IMAD.WIDE R20, R21, 0x4, R14 ;  /* 0x0000000415147825 */ /* 0x000fc800078e020e */
[----:B------:R-:W-:-:S06]  /*0680*/  IMAD.WIDE R24, R25, 0x4, R14 ;  /* 0x0000000419187825 */ /* 0x000fcc00078e020e */
[----:B------:R-:W5:Y:S01]  /*0690*/  LDG.E R24, desc[UR12][R24.64] ;  /* 0x0000000c18187981 */ /* 0x000f62000c1e1900 */
[----:B--2---:R-:W-:Y:S02]  /*06a0*/  FSEL R29, -R8, R8, !P0 ;  /* 0x00000008081d7208 */ /* 0x004fe40004000100 */
[----:B------:R-:W-:Y:S01]  /*06b0*/  ISETP.GE.AND P0, PT, R9, -0x1, PT ;  /* 0xffffffff0900780c */ /* 0x000fe20003f06270 */
[----:B------:R0:W2:Y:S02]  /*06c0*/  LDG.E R8, desc[UR12][R16.64] ;  /* 0x0000000c10087981 */ /* 0x0000a4000c1e1900 */
[----:B---3--:R-:W-:Y:S01]  /*06d0*/  FFMA R27, R29, R27, R26 ;  /* 0x0000001b1d1b7223 */ /* 0x008fe2000000001a */
[----:B------:R-:W-:Y:S02]  /*06e0*/  VIADDMNMX.RELU R26, R6, 0x6, R5, PT ;  /* 0x00000006061a7846 */ /* 0x000fe40003801105 */
[----:B------:R-:W-:-:S03]  /*06f0*/  IABS R29, R19 ;  /* 0x00000013001d7213 */ /* 0x000fc60000000000 */
[----:B------:R-:W-:Y:S01]  /*0700*/  IMAD R19, R26, UR15, R7 ;  /* 0x0000000f1a137c24 */ /* 0x000fe2000f8e0207 */
[----:B----4-:R-:W-:-:S03]  /*0710*/  FSEL R26, -R11, R11, !P0 ;  /* 0x0000000b0b1a7208 */ /* 0x010fc60004000100 */
[----:B0-----:R-:W-:Y:S01]  /*0720*/  IMAD.WIDE R16, R19, 0x4, R14 ;  /* 0x0000000413107825 */ /* 0x001fe200078e020e */
[----:B------:R-:W-:Y:S01]  /*0730*/  ISETP.GE.AND P0, PT, R9, -0x2, PT ;  /* 0xfffffffe0900780c */ /* 0x000fe20003f06270 */
[----:B------:R-:W3:Y:S04]  /*0740*/  LDG.E R11, desc[UR12][R20.64] ;  /* 0x0000000c140b7981 */ /* 0x000ee8000c1e1900 */
[----:B------:R0:W4:Y:S01]  /*0750*/  LDG.E R28, desc[UR12][R16.64] ;  /* 0x0000000c101c7981 */ /* 0x000122000c1e1900 */
[----:B-----5:R-:W-:Y:S01]  /*0760*/  FFMA R26, R26, R18, R27 ;  /* 0x000000121a1a7223 */ /* 0x020fe2000000001b */
[----:B------:R-:W-:Y:S02]  /*0770*/  VIADD R27, R4, 0x2 ;  /* 0x00000002041b7836 */ /* 0x000fe40000000000 */
[----:B------:R-:W-:Y:S01]  /*0780*/  IMAD.WIDE.U32 R18, R29, 0x4, R12 ;  /* 0x000000041d127825 */ /* 0x000fe200078e000c */
[----:B------:R-:W-:-:S02]  /*0790*/  FSEL R29, -R22, R22, !P0 ;  /* 0x00000016161d7208 */ /* 0x000fc40004000100 */
[C---:B0-----:R-:W-:Y:S01]  /*07a0*/  IADD3 R16, PT, PT, R4.reuse, 0x3, RZ ;  /* 0x0000000304107810 */ /* 0x041fe20007ffe0ff */
[----:B------:R-:W-:Y:S01]  /*07b0*/  VIADD R20, R4, 0x4 ;  /* 0x0000000404147836 */ /* 0x000fe20000000000 */
[----:B------:R-:W-:Y:S01]  /*07c0*/  IABS R21, R27 ;  /* 0x0000001b00157213 */ /* 0x000fe20000000000 */
[----:B------:R0:W5:Y:S01]  /*07d0*/  LDG.E R25, desc[UR12][R18.64] ;  /* 0x0000000c12197981 */ /* 0x000162000c1e1900 */
[----:B------:R-:W-:Y:S01]  /*07e0*/  IABS R22, R16 ;  /* 0x0000001000167213 */ /* 0x000fe20000000000 */
[----:B------:R-:W-:Y:S01]  /*07f0*/  FFMA R29, R29, R23, R26 ;  /* 0x000000171d1d7223 */ /* 0x000fe2000000001a */
[----:B------:R-:W-:-:S03]  /*0800*/  IABS R26, R20 ;  /* 0x00000014001a7213 */ /* 0x000fc60000000000 */
[----:B------:R-:W-:Y:S02]  /*0810*/  IMAD.MOV.U32 R23, RZ, RZ, R22 ;  /* 0x000000ffff177224 */ /* 0x000fe400078e0016 */
[----:B------:R-:W-:Y:S01]  /*0820*/  IMAD.WIDE.U32 R16, R21, 0x4, R12 ;  /* 0x0000000415107825 */ /* 0x000fe200078e000c */
[----:B------:R-:W-:-:S03]  /*0830*/  VIADDMNMX.RELU R22, R6, 0x7, R5, PT ;  /* 0x0000000706167846 */ /* 0x000fc60003801105 */
[----:B------:R-:W-:Y:S01]  /*0840*/  IMAD.WIDE.U32 R20, R23, 0x4, R12 ;  /* 0x0000000417147825 */ /* 0x000fe200078e000c */
[----:B------:R-:W-:Y:S01]  /*0850*/  IADD3 R6, PT, PT, R6, 0x8, RZ ;  /* 0x0000000806067810 */ /* 0x000fe20007ffe0ff */
[----:B------:R-:W4:Y:S02]  /*0860*/  LDG.E R16, desc[UR12][R16.64] ;  /* 0x0000000c10107981 */ /* 0x000f24000c1e1900 */
[----:B------:R-:W-:Y:S01]  /*0870*/  IMAD.MOV.U32 R23, RZ, RZ, R26 ;  /* 0x000000ffff177224 */ /* 0x000fe200078e001a */
[----:B------:R-:W-:Y:S01]  /*0880*/  VIMNMX.RELU R26, PT, PT, R5, R6, PT ;  /* 0x00000006051a7248 */ /* 0x000fe20003fe1100 */
[----:B------:R-:W4:Y:S01]  /*0890*/  LDG.E R20, desc[UR12][R20.64] ;  /* 0x0000000c14147981 */ /* 0x000f22000c1e1900 */
[----:B0-----:R-:W-:Y:S02]  /*08a0*/  IMAD R19, R22, UR15, R7 ;  /* 0x0000000f16137c24 */ /* 0x001fe4000f8e0207 */
[----:B------:R-:W-:-:S04]  /*08b0*/  IMAD.WIDE.U32 R22, R23, 0x4, R12 ;  /* 0x0000000417167825 */ /* 0x000fc800078e000c */
[----:B------:R-:W-:Y:S02]  /*08c0*/  IMAD.WIDE R18, R19, 0x4, R14 ;  /* 0x0000000413127825 */ /* 0x000fe400078e020e */
[----:B------:R-:W4:Y:S02]  /*08d0*/  LDG.E R22, desc[UR12][R22.64] ;  /* 0x0000000c16167981 */ /* 0x000f24000c1e1900 */
[----:B------:R-:W-:Y:S02]  /*08e0*/  IMAD R27, R26, UR15, R7 ;  /* 0x0000000f1a1b7c24 */ /* 0x000fe4000f8e0207 */
[----:B------:R-:W4:Y:S02]  /*08f0*/  LDG.E R18, desc[UR12][R18.64] ;  /* 0x0000000c12127981 */ /* 0x000f24000c1e1900 */
[----:B------:R-:W-:-:S06]  /*0900*/  IMAD.WIDE R26, R27, 0x4, R14 ;  /* 0x000000041b1a7825 */ /* 0x000fcc00078e020e */
[----:B------:R-:W4:Y:S01]  /*0910*/  LDG.E R26, desc[UR12][R26.64] ;  /* 0x0000000c1a1a7981 */ /* 0x000f22000c1e1900 */
[C---:B------:R-:W-:Y:S02]  /*0920*/  ISETP.GE.AND P0, PT, R9.reuse, -0x3, PT ;  /* 0xfffffffd0900780c */ /* 0x040fe40003f06270 */
[C---:B------:R-:W-:Y:S01]  /*0930*/  ISETP.GE.AND P1, PT, R9.reuse, -0x4, PT ;  /* 0xfffffffc0900780c */ /* 0x040fe20003f26270 */
[----:B------:R-:W-:Y:S01]  /*0940*/  VIADD R10, R10, 0x8 ;  /* 0x000000080a0a7836 */ /* 0x000fe20000000000 */
[----:B------:R-:W-:Y:S02]  /*0950*/  IADD3 R4, PT, PT, R4, 0x8, RZ ;  /* 0x0000000804047810 */ /* 0x000fe40007ffe0ff */
[----:B--2---:R-:W-:Y:S02]  /*0960*/  FSEL R8, -R8, R8, !P0 ;  /* 0x0000000808087208 */ /* 0x004fe40004000100 */
[----:B------:R-:W-:-:S03]  /*0970*/  ISETP.GE.AND P0, PT, R9, -0x5, PT ;  /* 0xfffffffb0900780c */ /* 0x000fc60003f06270 */
[----:B------:R-:W-:Y:S01]  /*0980*/  FFMA R8, R8, R24, R29 ;  /* 0x0000001808087223 */ /* 0x000fe2000000001d */
[----:B-----5:R-:W-:Y:S02]  /*0990*/  FSEL R25, -R25, R25, !P1 ;  /* 0x0000001919197208 */ /* 0x020fe40004800100 */
[----:B------:R-:W-:-:S03]  /*09a0*/  ISETP.GE.AND P1, PT, R9, -0x6, PT ;  /* 0xfffffffa0900780c */ /* 0x000fc60003f26270 */
[----:B---3--:R-:W-:Y:S01]  /*09b0*/  FFMA R11, R25, R11, R8 ;  /* 0x0000000b190b7223 */ /* 0x008fe20000000008 */
[----:B----4-:R-:W-:Y:S02]  /*09c0*/  FSEL R16, -R16, R16, !P0 ;  /* 0x0000001010107208 */ /* 0x010fe40004000100 */
[----:B------:R-:W-:Y:S02]  /*09d0*/  FSEL R20, -R20, R20, !P1 ;  /* 0x0000001414147208 */ /* 0x000fe40004800100 */
[----:B------:R-:W-:Y:S01]  /*09e0*/  ISETP.NE.AND P1, PT, R10, RZ, PT ;  /* 0x000000ff0a00720c */ /* 0x000fe20003f25270 */
[----:B------:R-:W-:Y:S01]  /*09f0*/  FFMA R11, R16, R28, R11 ;  /* 0x0000001c100b7223 */ /* 0x000fe2000000000b */
[----:B------:R-:W-:-:S04]  /*0a00*/  ISETP.GE.AND P0, PT, R9, -0x7, PT ;  /* 0xfffffff90900780c */ /* 0x000fc80003f06270 */
[----:B------:R-:W-:Y:S01]  /*0a10*/  FSEL R22, -R22, R22, !P0 ;  /* 0x0000001616167208 */ /* 0x000fe20004000100 */
[----:B------:R-:W-:-:S04]  /*0a20*/  FFMA R11, R20, R18, R11 ;  /* 0x00000012140b7223 */ /* 0x000fc8000000000b */
[----:B------:R-:W-:Y:S02]  /*0a30*/  FFMA R26, R22, R26, R11 ;  /* 0x0000001a161a7223 */ /* 0x000fe4000000000b */
[----:B------:R-:W-:Y:S05]  /*0a40*/  @P1 BRA `(.L_x_198) ;  /* 0xfffffff800881947 */ /* 0x000fea000383ffff */
[----:B------:R-:W-:-:S07]  /*0a50*/  VIADD R23, R4, 0xfffffffd ;  /* 0xfffffffd04177836 */ /* 0x000fce0000000000 */
.L_x_197:
[----:B------:R-:W1:Y:S01]  /*0a60*/  LDC.64 R8, c[0x0][0x3a0] ;  /* 0x0000e800ff087b82 */ /* 0x000e620000000a00 */
[----:B------:R-:W-:-:S09]  /*0a70*/  UISETP.GE.U32.AND UP0, UPT, UR7, 0x3, UPT ;  /* 0x000000030700788c */ /* 0x000fd2000bf06070 */
[----:B------:R-:W-:Y:S05]  /*0a80*/  BRA.U !UP0, `(.L_x_199) ;  /* 0x0000000108c07547 */ /* 0x000fea000b800000 */
[----:B------:R-:W2:Y:S01]  /*0a90*/  LDC.64 R12, c[0x0][0x3a0] ;  /* 0x0000e800ff0c7b82 */ /* 0x000ea20000000a00 */
[----:B------:R-:W3:Y:S01]  /*0aa0*/  LDCU UR10, c[0x0][0x390] ;  /* 0x00007200ff0a77ac */ /* 0x000ee20008000800 */
[----:B------:R-:W-:-:S06]  /*0ab0*/  IABS R15, R23 ;  /* 0x00000017000f7213 */ /* 0x000fcc0000000000 */
[----:B------:R-:W4:Y:S01]  /*0ac0*/  LDC.64 R10, c[0x0][0x380] ;  /* 0x0000e000ff0a7b82 */ /* 0x000f220000000a00 */
[C---:B------:R-:W-:Y:S02]  /*0ad0*/  VIADD R16, R23.reuse, 0x1 ;  /* 0x0000000117107836 */ /* 0x040fe40000000000 */
[C---:B------:R-:W-:Y:S01]  /*0ae0*/  IMAD.IADD R6, R23.reuse, 0x1, R2 ;  /* 0x0000000117067824 */ /* 0x040fe200078e0202 */
[C---:B------:R-:W-:Y:S01]  /*0af0*/  IADD3 R17, PT, PT, R23.reuse, 0x2, RZ ;  /* 0x0000000217117810 */ /* 0x040fe20007ffe0ff */
[----:B------:R-:W-:Y:S01]  /*0b00*/  VIADD R18, R23, 0x3 ;  /* 0x0000000317127836 */ /* 0x000fe20000000000 */
[----:B------:R-:W-:Y:S02]  /*0b10*/  IABS R21, R16 ;  /* 0x0000001000157213 */ /* 0x000fe40000000000 */
[----:B------:R-:W-:Y:S02]  /*0b20*/  VIMNMX.RELU R16, PT, PT, R5, R6, PT ;  /* 0x0000000605107248 */ /* 0x000fe40003fe1100 */
[----:B------:R-:W-:-:S02]  /*0b30*/  IABS R19, R17 ;  /* 0x0000001100137213 */ /* 0x000fc40000000000 */
[----:B------:R-:W-:Y:S01]  /*0b40*/  IABS R25, R18 ;  /* 0x0000001200197213 */ /* 0x000fe20000000000 */
[----:B---3--:R-:W-:Y:S01]  /*0b50*/  IMAD R17, R16, UR10, R7 ;  /* 0x0000000a10117c24 */ /* 0x008fe2000f8e0207 */
[C---:B------:R-:W-:Y:S01]  /*0b60*/  VIADDMNMX.RELU R18, R6.reuse, 0x1, R5, PT ;  /* 0x0000000106127846 */ /* 0x040fe20003801105 */
[----:B--2---:R-:W-:Y:S01]  /*0b70*/  IMAD.WIDE R14, R15, 0x4, R12 ;  /* 0x000000040f0e7825 */ /* 0x004fe200078e020c */
[----:B------:R-:W-:-:S03]  /*0b80*/  VIADDMNMX.RELU R22, R6, 0x2, R5, PT ;  /* 0x0000000206167846 */ /* 0x000fc60003801105 */
[----:B------:R-:W-:Y:S01]  /*0b90*/  IMAD.WIDE.U32 R20, R21, 0x4, R12 ;  /* 0x0000000415147825 */ /* 0x000fe200078e000c */
[----:B------:R2:W3:Y:S03]  /*0ba0*/  LDG.E R4, desc[UR12][R14.64] ;  /* 0x0000000c0e047981 */ /* 0x0004e6000c1e1900 */
[----:B----4-:R-:W-:Y:S01]  /*0bb0*/  IMAD.WIDE R16, R17, 0x4, R10 ;  /* 0x0000000411107825 */ /* 0x010fe200078e020a */
[----:B------:R-:W-:Y:S01]  /*0bc0*/  VIADDMNMX.RELU R6, R6, 0x3, R5, PT ;  /* 0x0000000306067846 */ /* 0x000fe20003801105 */
[----:B------:R3:W4:Y:S04]  /*0bd0*/  LDG.E R20, desc[UR12][R20.64] ;  /* 0x0000000c14147981 */ /* 0x000728000c1e1900 */
[----:B------:R-:W5:Y:S01]  /*0be0*/  LDG.E R17, desc[UR12][R16.64] ;  /* 0x0000000c10117981 */ /* 0x000f62000c1e1900 */
[----:B--2---:R-:W-:-:S04]  /*0bf0*/  IMAD.WIDE.U32 R14, R19, 0x4, R12 ;  /* 0x00000004130e7825 */ /* 0x004fc800078e000c */
[----:B------:R-:W-:Y:S02]  /*0c00*/  IMAD R19, R18, UR10, R7 ;  /* 0x0000000a12137c24 */ /* 0x000fe4000f8e0207 */
[----:B------:R-:W-:Y:S01]  /*0c10*/  IMAD.WIDE.U32 R12, R25, 0x4, R12 ;  /* 0x00000004190c7825 */ /* 0x000fe200078e000c */
[----:B------:R-:W2:Y:S03]  /*0c20*/  LDG.E R14, desc[UR12][R14.64] ;  /* 0x0000000c0e0e7981 */ /* 0x000ea6000c1e1900 */
[----:B------:R-:W-:Y:S02]  /*0c30*/  IMAD R25, R22, UR10, R7 ;  /* 0x0000000a16197c24 */ /* 0x000fe4000f8e0207 */
[----:B------:R-:W-:Y:S01]  /*0c40*/  IMAD.WIDE R18, R19, 0x4, R10 ;  /* 0x0000000413127825 */ /* 0x000fe200078e020a */
[----:B------:R-:W2:Y:S03]  /*0c50*/  LDG.E R12, desc[UR12][R12.64] ;  /* 0x0000000c0c0c7981 */ /* 0x000ea6000c1e1900 */
[----:B------:R-:W-:-:S02]  /*0c60*/  IMAD R27, R6, UR10, R7 ;  /* 0x0000000a061b7c24 */ /* 0x000fc4000f8e0207 */
[--C-:B------:R-:W-:Y:S01]  /*0c70*/  IMAD.WIDE R24, R25, 0x4, R10.reuse ;  /* 0x0000000419187825 */ /* 0x100fe200078e020a */
[----:B------:R-:W2:Y:S03]  /*0c80*/  LDG.E R18, desc[UR12][R18.64] ;  /* 0x0000000c12127981 */ /* 0x000ea6000c1e1900 */
[----:B------:R-:W-:Y:S02]  /*0c90*/  IMAD.WIDE R10, R27, 0x4, R10 ;  /* 0x000000041b0a7825 */ /* 0x000fe400078e020a */
[----:B------:R-:W2:Y:S04]  /*0ca0*/  LDG.E R24, desc[UR12][R24.64] ;  /* 0x0000000c18187981 */ /* 0x000ea8000c1e1900 */
[----:B------:R-:W2:Y:S01]  /*0cb0*/  LDG.E R10, desc[UR12][R10.64] ;  /* 0x0000000c0a0a7981 */ /* 0x000ea2000c1e1900 */
[----:B------:R-:W-:-:S02]  /*0cc0*/  ISETP.GE.AND P0, PT, R23, RZ, PT ;  /* 0x000000ff1700720c */ /* 0x000fc40003f06270 */
[C---:B------:R-:W-:Y:S02]  /*0cd0*/  ISETP.GE.AND P1, PT, R23.reuse, -0x1, PT ;  /* 0xffffffff1700780c */ /* 0x040fe40003f26270 */
[----:B---3--:R-:W-:Y:S02]  /*0ce0*/  FSEL R21, -R4, R4, !P0 ;  /* 0x0000000404157208 */ /* 0x008fe40004000100 */
[----:B------:R-:W-:Y:S02]  /*0cf0*/  ISETP.GE.AND P0, PT, R23, -0x2, PT ;  /* 0xfffffffe1700780c */ /* 0x000fe40003f06270 */
[----:B----4-:R-:W-:Y:S01]  /*0d00*/  FSEL R20, -R20, R20, !P1 ;  /* 0x0000001414147208 */ /* 0x010fe20004800100 */
[----:B-----5:R-:W-:Y:S01]  /*0d10*/  FFMA R17, R21, R17, R26 ;  /* 0x0000001115117223 */ /* 0x020fe2000000001a */
[----:B------:R-:W-:Y:S02]  /*0d20*/  ISETP.GE.AND P1, PT, R23, -0x3, PT ;  /* 0xfffffffd1700780c */ /* 0x000fe40003f26270 */
[----:B--2---:R-:W-:-:S02]  /*0d30*/  FSEL R14, -R14, R14, !P0 ;  /* 0x0000000e0e0e7208 */ /* 0x004fc40004000100 */
[----:B------:R-:W-:Y:S01]  /*0d40*/  FSEL R13, -R12, R12, !P1 ;  /* 0x0000000c0c0d7208 */ /* 0x000fe20004800100 */
[----:B------:R-:W-:Y:S01]  /*0d50*/  FFMA R17, R20, R18, R17 ;  /* 0x0000001214117223 */ /* 0x000fe20000000011 */
[----:B------:R-:W-:-:S03]  /*0d60*/  IADD3 R23, PT, PT, R23, 0x4, RZ ;  /* 0x0000000417177810 */ /* 0x000fc60007ffe0ff */
[----:B------:R-:W-:-:S04]  /*0d70*/  FFMA R14, R14, R24, R17 ;  /* 0x000000180e0e7223 */ /* 0x000fc80000000011 */
[----:B------:R-:W-:-:S07]  /*0d80*/  FFMA R26, R13, R10, R14 ;  /* 0x0000000a0d1a7223 */ /* 0x000fce000000000e */
.L_x_199:
[----:B------:R-:W2:Y:S01]  /*0d90*/  LDC.64 R10, c[0x0][0x380] ;  /* 0x0000e000ff0a7b82 */ /* 0x000ea20000000a00 */
[----:B------:R-:W-:Y:S01]  /*0da0*/  ULOP3.LUT UP0, URZ, UR8, 0x2, URZ, 0xc0, !UPT ;  /* 0x0000000208ff7892 */ /* 0x000fe2000f80c0ff */
[----:B------:R-:W3:Y:S08]  /*0db0*/  LDCU UR14, c[0x0][0x390] ;  /* 0x00007200ff0e77ac */ /* 0x000ef00008000800 */
[----:B------:R-:W-:Y:S05]  /*0dc0*/  BRA.U !UP0, `(.L_x_200) ;  /* 0x0000000108687547 */ /* 0x000fea000b800000 */
[----:B------:R-:W4:Y:S01]  /*0dd0*/  LDC.64 R14, c[0x0][0x3a0] ;  /* 0x0000e800ff0e7b82 */ /* 0x000f220000000a00 */
[----:B------:R-:W5:Y:S01]  /*0de0*/  LDCU UR10, c[0x0][0x390] ;  /* 0x00007200ff0a77ac */ /* 0x000f620008000800 */
[C---:B------:R-:W-:Y:S01]  /*0df0*/  VIADD R6, R23.reuse, 0x1 ;  /* 0x0000000117067836 */ /* 0x040fe20000000000 */
[----:B------:R-:W-:Y:S01]  /*0e00*/  IABS R17, R23 ;  /* 0x0000001700117213 */ /* 0x000fe20000000000 */
[----:B------:R-:W-:-:S03]  /*0e10*/  IMAD.IADD R4, R23, 0x1, R2 ;  /* 0x0000000117047824 */ /* 0x000fc600078e0202 */
[----:B------:R-:W-:Y:S01]  /*0e20*/  IABS R21, R6 ;  /* 0x0000000600157213 */ /* 0x000fe20000000000 */
[----:B------:R-:W0:Y:S01]  /*0e30*/  LDC.64 R12, c[0x0][0x380] ;  /* 0x0000e000ff0c7b82 */ /* 0x000e220000000a00 */
[----:B------:R-:W-:Y:S02]  /*0e40*/  VIMNMX.RELU R6, PT, PT, R5, R4, PT ;  /* 0x0000000405067248 */ /* 0x000fe40003fe1100 */
[----:B------:R-:W-:-:S03]  /*0e50*/  VIADDMNMX.RELU R4, R4, 0x1, R5, PT ;  /* 0x0000000104047846 */ /* 0x000fc60003801105 */
[----:B-----5:R-:W-:Y:S02]  /*0e60*/  IMAD R19, R6, UR10, R7 ;  /* 0x0000000a06137c24 */ /* 0x020fe4000f8e0207 */
[----:B----4-:R-:W-:-:S04]  /*0e70*/  IMAD.WIDE R16, R17, 0x4, R14 ;  /* 0x0000000411107825 */ /* 0x010fc800078e020e */
[----:B------:R-:W-:Y:S02]  /*0e80*/  IMAD.WIDE.U32 R14, R21, 0x4, R14 ;  /* 0x00000004150e7825 */ /* 0x000fe400078e000e */
[----:B------:R-:W4:Y:S02]  /*0e90*/  LDG.E R16, desc[UR12][R16.64] ;  /* 0x0000000c10107981 */ /* 0x000f24000c1e1900 */
[----:B------:R-:W-:Y:S02]  /*0ea0*/  IMAD R21, R4, UR10, R7 ;  /* 0x0000000a04157c24 */ /* 0x000fe4000f8e0207 */
[--C-:B0-----:R-:W-:Y:S01]  /*0eb0*/  IMAD.WIDE R18, R19, 0x4, R12.reuse ;  /* 0x0000000413127825 */ /* 0x101fe200078e020c */
[----:B------:R-:W5:Y:S03]  /*0ec0*/  LDG.E R14, desc[UR12][R14.64] ;  /* 0x0000000c0e0e7981 */ /* 0x000f66000c1e1900 */
[----:B------:R-:W-:-:S02]  /*0ed0*/  IMAD.WIDE R12, R21, 0x4, R12 ;  /* 0x00000004150c7825 */ /* 0x000fc400078e020c */
[----:B------:R-:W3:Y:S04]  /*0ee0*/  LDG.E R18, desc[UR12][R18.64] ;  /* 0x0000000c12127981 */ /* 0x000ee8000c1e1900 */
[----:B------:R-:W2:Y:S01]  /*0ef0*/  LDG.E R12, desc[UR12][R12.64] ;  /* 0x0000000c0c0c7981 */ /* 0x000ea2000c1e1900 */
[C---:B------:R-:W-:Y:S02]  /*0f00*/  ISETP.GE.AND P0, PT, R23.reuse, RZ, PT ;  /* 0x000000ff1700720c */ /* 0x040fe40003f06270 */
[C---:B------:R-:W-:Y:S02]  /*0f10*/  ISETP.GE.AND P1, PT, R23.reuse, -0x1, PT ;  /* 0xffffffff1700780c */ /* 0x040fe40003f26270 */
[----:B------:R-:W-:Y:S02]  /*0f20*/  IADD3 R23, PT, PT, R23, 0x2, RZ ;  /* 0x0000000217177810 */ /* 0x000fe40007ffe0ff */
[----:B----4-:R-:W-:-:S02]  /*0f30*/  FSEL R21, -R16, R16, !P0 ;  /* 0x0000001010157208 */ /* 0x010fc40004000100 */
[----:B-----5:R-:W-:-:S03]  /*0f40*/  FSEL R4, -R14, R14, !P1 ;  /* 0x0000000e0e047208 */ /* 0x020fc60004800100 */
[----:B---3--:R-:W-:-:S04]  /*0f50*/  FFMA R21, R21, R18, R26 ;  /* 0x0000001215157223 */ /* 0x008fc8000000001a */
[----:B--2---:R-:W-:-:S07]  /*0f60*/  FFMA R26, R4, R12, R21 ;  /* 0x0000000c041a7223 */ /* 0x004fce0000000015 */
.L_x_200:
[----:B------:R-:W-:Y:S02]  /*0f70*/  IABS R13, R23 ;  /* 0x00000017000d7213 */ /* 0x000fe40000000000 */
[----:B------:R-:W-:-:S03]  /*0f80*/  VIADDMNMX.RELU R4, R23, R2, R5, PT ;  /* 0x0000000217047246 */ /* 0x000fc60003801105 */
[----:B-1----:R-:W-:-:S04]  /*0f90*/  IMAD.WIDE R12, R13, 0x4, R8 ;  /* 0x000000040d0c7825 */ /* 0x002fc800078e0208 */
[----:B---3--:R-:W-:Y:S02]  /*0fa0*/  IMAD R15, R4, UR14, R7 ;  /* 0x0000000e040f7c24 */ /* 0x008fe4000f8e0207 */
[----:B------:R-:W3:Y:S02]  /*0fb0*/  LDG.E R12, desc[UR12][R12.64] ;  /* 0x0000000c0c0c7981 */ /* 0x000ee4000c1e1900 */
[----:B--2---:R-:W-:-:S06]  /*0fc0*/  IMAD.WIDE R10, R15, 0x4, R10 ;  /* 0x000000040f0a7825 */ /* 0x004fcc00078e020a */
[----:B------:R-:W2:Y:S01]  /*0fd0*/  LDG.E R10, desc[UR12][R10.64] ;  /* 0x0000000c0a0a7981 */ /* 0x000ea2000c1e1900 */
[----:B------:R-:W-:Y:S01]  /*0fe0*/  ISETP.GE.AND P0, PT, R23, RZ, PT ;  /* 0x000000ff1700720c */ /* 0x000fe20003f06270 */
[----:B------:R-:W-:-:S04]  /*0ff0*/  IMAD.MOV.U32 R6, RZ, RZ, 0x3daaaaab ;  /* 0x3daaaaabff067424 */ /* 0x000fc800078e00ff */
[----:B------:R-:W-:-:S04]  /*1000*/  FFMA R4, R6, -R3, 1 ;  /* 0x3f80000006047423 */ /* 0x000fc80000000803 */
[----:B------:R-:W-:Y:S01]  /*1010*/  FFMA R6, R4, R6, 0.083333335816860198975 ;  /* 0x3daaaaab04067423 */ /* 0x000fe20000000006 */
[----:B------:R-:W-:Y:S01]  /*1020*/  IMAD R4, R2, UR14, R7 ;  /* 0x0000000e02047c24 */ /* 0x000fe2000f8e0207 */
[----:B------:R-:W-:Y:S01]  /*1030*/  BSSY.RECONVERGENT B1, `(.L_x_201) ;  /* 0x000000b000017945 */ /* 0x000fe20003800200 */
[----:B---3--:R-:W-:-:S05]  /*1040*/  FSEL R9, -R12, R12, !P0 ;  /* 0x0000000c0c097208 */ /* 0x008fca0004000100 */
[----:B--2---:R-:W-:-:S04]  /*1050*/  FFMA R9, R9, R10, R26 ;  /* 0x0000000a09097223 */ /* 0x004fc8000000001a */
[----:B------:R-:W1:Y:S01]  /*1060*/  FCHK P0, R9, 12 ;  /* 0x4140000009007902 */ /* 0x000e620000000000 */
[----:B------:R-:W-:-:S04]  /*1070*/  FFMA R8, R9, R6, RZ ;  /* 0x0000000609087223 */ /* 0x000fc800000000ff */
[----:B------:R-:W-:-:S04]  /*1080*/  FFMA R15, R8, -12, R9 ;  /* 0xc1400000080f7823 */ /* 0x000fc80000000009 */
[----:B------:R-:W-:Y:S01]  /*1090*/  FFMA R15, R6, R15, R8 ;  /* 0x0000000f060f7223 */ /* 0x000fe20000000008 */
[----:B-1----:R-:W-:Y:S06]  /*10a0*/  @!P0 BRA `(.L_x_202) ;  /* 0x00000000000c8947 */ /* 0x002fec0003800000 */
[----:B------:R-:W-:-:S07]  /*10b0*/  MOV R8, 0x10d0 ;  /* 0x000010d000087802 */ /* 0x000fce0000000f00 */
[----:B0-----:R-:W-:Y:S05]  /*10c0*/  CALL.REL.NOINC `($__internal_7_$__cuda_sm3x_div_rn_noftz_f32_slowpath) ;  /* 0x0000000c00ec7944 */ /* 0x001fea0003c00000 */
[----:B------:R-:W-:-:S07]  /*10d0*/  IMAD.MOV.U32 R15, RZ, RZ, R6 ;  /* 0x000000ffff0f7224 */ /* 0x000fce00078e0006 */
.L_x_202:
[----:B0-----:R-:W-:Y:S05]  /*10e0*/  BSYNC.RECONVERGENT B1 ;  /* 0x0000000000017941 */ /* 0x001fea0003800200 */
.L_x_201:
[----:B------:R-:W0:Y:S01]  /*10f0*/  LDC.64 R8, c[0x0][0x388] ;  /* 0x0000e200ff087b82 */ /* 0x000e220000000a00 */
[----:B------:R-:W1:Y:S01]  /*1100*/  LDCU UR10, c[0x0][0x390] ;  /* 0x00007200ff0a77ac */ /* 0x000e620008000800 */
[----:B------:R-:W-:-:S04]  /*1110*/  IADD3 R7, PT, PT, R7, UR4, RZ ;  /* 0x0000000407077c10 */ /* 0x000fc8000fffe0ff */
[----:B-1----:R-:W-:Y:S01]  /*1120*/  ISETP.GE.AND P0, PT, R7, UR10, PT ;  /* 0x0000000a07007c0c */ /* 0x002fe2000bf06270 */
[----:B0-----:R-:W-:-:S05]  /*1130*/  IMAD.WIDE R8, R4, 0x4, R8 ;  /* 0x0000000404087825 */ /* 0x001fca00078e0208 */
[----:B------:R1:W-:Y:S07]  /*1140*/  STG.E desc[UR12][R8.64], R15 ;  /* 0x0000000f08007986 */ /* 0x0003ee000c10190c */
[----:B------:R-:W-:Y:S05]  /*1150*/  @!P0 BRA `(.L_x_203) ;  /* 0xfffffff000948947 */ /* 0x000fea000383ffff */
.L_x_196:
[----:B0-----:R-:W-:Y:S05]  /*1160*/  BSYNC.RECONVERGENT B0 ;  /* 0x0000000000007941 */ /* 0x001fea0003800200 */
.L_x_195:
[----:B------:R-:W0:Y:S01]  /*1170*/  LDCU UR10, c[0x0][0x394] ;  /* 0x00007280ff0a77ac */ /* 0x000e220008000800 */
[----:B------:R-:W-:-:S05]  /*1180*/  VIADD R2, R2, UR5 ;  /* 0x0000000502027c36 */ /* 0x000fca0008000000 */
[----:B0-----:R-:W-:-:S13]  /*1190*/  ISETP.GE.AND P0, PT, R2, UR10, PT ;  /* 0x0000000a02007c0c */ /* 0x001fda000bf06270 */
[----:B------:R-:W-:Y:S05]  /*11a0*/  @!P0 BRA `(.L_x_204) ;  /* 0xfffffff0006c8947 */ /* 0x000fea000383ffff */
[----:B------:R-:W-:Y:S05]  /*11b0*/  EXIT ;  /* 0x000000000000794d */ /* 0x000fea0003800000 */
.L_x_194:
[----:B------:R-:W0:Y:S01]  /*11c0*/  LDC R4, c[0x0][0x390] ;  /* 0x0000e400ff047b82 */ /* 0x000e220000000800 */
[----:B------:R-:W-:Y:S02]  /*11d0*/  ULEA UR7, UR10, 0x6, 0x1 ;  /* 0x000000060a077891 */ /* 0x000fe4000f8e08ff */
[----:B------:R-:W-:Y:S01]  /*11e0*/  ULEA UR6, UR10, 0xffffffff, 0x1 ;  /* 0xffffffff0a067891 */ /* 0x000fe2000f8e08ff */
[----:B------:R-:W1:Y:S01]  /*11f0*/  LDCU UR14, c[0x0][0x390] ;  /* 0x00007200ff0e77ac */ /* 0x000e620008000800 */
[----:B------:R-:W-:Y:S02]  /*1200*/  ULEA UR10, UR10, 0xfffffffe, 0x1 ;  /* 0xfffffffe0a0a7891 */ /* 0x000fe4000f8e08ff */
[----:B------:R-:W-:Y:S02]  /*1210*/  ULOP3.LUT UR7, UR7, 0x6, URZ, 0xc0, !UPT ;  /* 0x0000000607077892 */ /* 0x000fe4000f8ec0ff */
[----:B------:R-:W-:Y:S01]  /*1220*/  ULOP3.LUT UR6, UR6, 0xfffffff8, URZ, 0xc0, !UPT ;  /* 0xfffffff806067892 */ /* 0x000fe2000f8ec0ff */
[----:B01----:R-:W-:-:S11]  /*1230*/  VIADD R4, R4, 0xffffffff ;  /* 0xffffffff04047836 */ /* 0x003fd60000000000 */
.L_x_214:
[----:B0-----:R-:W0:Y:S01]  /*1240*/  LDCU UR9, c[0x0][0x390] ;  /* 0x00007200ff0977ac */ /* 0x001e220008000800 */
[----:B------:R-:W-:Y:S01]  /*1250*/  BSSY.RECONVERGENT B0, `(.L_x_205) ;  /* 0x00000dd000007945 */ /* 0x000fe20003800200 */
[----:B0-----:R-:W-:-:S13]  /*1260*/  ISETP.GE.AND P0, PT, R0, UR9, PT ;  /* 0x0000000900007c0c */ /* 0x001fda000bf06270 */
[----:B------:R-:W-:Y:S05]  /*1270*/  @P0 BRA `(.L_x_206) ;  /* 0x0000000c00680947 */ /* 0x000fea0003800000 */
[----:B------:R-:W-:-:S07]  /*1280*/  MOV R5, R0 ;  /* 0x0000000000057202 */ /* 0x000fce0000000f00 */
.L_x_213:
[----:B------:R-:W-:Y:S01]  /*1290*/  UISETP.GE.U32.AND UP0, UPT, UR10, 0x7, UPT ;  /* 0x000000070a00788c */ /* 0x000fe2000bf06070 */
[----:B------:R-:W-:Y:S02]  /*12a0*/  IMAD.MOV.U32 R26, RZ, RZ, RZ ;  /* 0x000000ffff1a7224 */ /* 0x000fe400078e00ff */
[----:B0-----:R-:W-:-:S06]  /*12b0*/  IMAD.U32 R6, RZ, RZ, UR11 ;  /* 0x0000000bff067e24 */ /* 0x001fcc000f8e00ff */
[----:B------:R-:W-:Y:S05]  /*12c0*/  BRA.U !UP0, `(.L_x_207) ;  /* 0x0000000508907547 */ /* 0x000fea000b800000 */
[----:B------:R-:W0:Y:S01]  /*12d0*/  LDC.64 R12, c[0x0][0x3a0] ;  /* 0x0000e800ff0c7b82 */ /* 0x000e220000000a00 */
[----:B------:R-:W-:Y:S02]  /*12e0*/  HFMA2 R8, -RZ, RZ, 0, 0 ;  /* 0x00000000ff087431 */ /* 0x000fe400000001ff */
[----:B------:R-:W-:Y:S02]  /*12f0*/  IMAD.MOV.U32 R26, RZ, RZ, RZ ;  /* 0x000000ffff1a7224 */ /* 0x000fe400078e00ff */
[----:B------:R-:W-:-:S03]  /*1300*/  IMAD.U32 R6, RZ, RZ, UR11 ;  /* 0x0000000bff067e24 */ /* 0x000fc6000f8e00ff */
[----:B------:R-:W1:Y:S04]  /*1310*/  LDC.64 R14, c[0x0][0x380] ;  /* 0x0000e000ff0e7b82 */ /* 0x000e680000000a00 */
.L_x_208:
[C---:B------:R-:W-:Y:S01]  /*1320*/  IADD3 R7, PT, PT, R6.reuse, R5, RZ ;  /* 0x0000000506077210 */ /* 0x040fe20007ffe0ff */
[----:B------:R-:W-:Y:S01]  /*1330*/  VIADD R10, R6, 0x1 ;  /* 0x00000001060a7836 */ /* 0x000fe20000000000 */
[----:B------:R-:W-:Y:S02]  /*1340*/  IABS R21, R6 ;  /* 0x0000000600157213 */ /* 0x000fe40000000000 */
[----:B------:R-:W-:Y:S02]  /*1350*/  VIMNMX.RELU R9, PT, PT, R4, R7, PT ;  /* 0x0000000704097248 */ /* 0x000fe40003fe1100 */
[----:B------:R-:W-:Y:S01]  /*1360*/  IABS R17, R10 ;  /* 0x0000000a00117213 */ /* 0x000fe20000000000 */
[----:B0-----:R-:W-:-:S04]  /*1370*/  IMAD.WIDE R20, R21, 0x4, R12 ;  /* 0x0000000415147825 */ /* 0x001fc800078e020c */
[----:B------:R-:W-:Y:S01]  /*1380*/  IMAD R9, R2, UR14, R9 ;  /* 0x0000000e02097c24 */ /* 0x000fe2000f8e0209 */
[----:B------:R-:W2:Y:S01]  /*1390*/  LDG.E R25, desc[UR12][R20.64] ;  /* 0x0000000c14197981 */ /* 0x000ea2000c1e1900 */
[----:B------:R-:W-:-:S04]  /*13a0*/  IMAD.WIDE.U32 R16, R17, 0x4, R12 ;  /* 0x0000000411107825 */ /* 0x000fc800078e000c */
[----:B-1----:R-:W-:Y:S01]  /*13b0*/  IMAD.WIDE R18, R9, 0x4, R14 ;  /* 0x0000000409127825 */ /* 0x002fe200078e020e */
[----:B------:R-:W-:-:S04]  /*13c0*/  VIADDMNMX.RELU R9, R7, 0x1, R4, PT ;  /* 0x0000000107097846 */ /* 0x000fc80003801104 */
[----:B------:R0:W3:Y:S01]  /*13d0*/  LDG.E R27, desc[UR12][R18.64] ;  /* 0x0000000c121b7981 */ /* 0x0000e2000c1e1900 */
[----:B------:R-:W-:-:S03]  /*13e0*/  IMAD R11, R2, UR14, R9 ;  /* 0x0000000e020b7c24 */ /* 0x000fc6000f8e0209 */
[----:B------:R1:W4:Y:S01]  /*13f0*/  LDG.E R9, desc[UR12][R16.64] ;  /* 0x0000000c10097981 */ /* 0x000322000c1e1900 */
[----:B------:R-:W-:-:S06]  /*1400*/  IMAD.WIDE R10, R11, 0x4, R14 ;  /* 0x000000040b0a7825 */ /* 0x000fcc00078e020e */
[----:B------:R-:W5:Y:S01]  /*1410*/  LDG.E R10, desc[UR12][R10.64] ;  /* 0x0000000c0a0a7981 */ /* 0x000f62000c1e1900 */
[C---:B------:R-:W-:Y:S01]  /*1420*/  VIADD R22, R6.reuse, 0x2 ;  /* 0x0000000206167836 */ /* 0x040fe20000000000 */
[C---:B------:R-:W-:Y:S01]  /*1430*/  IADD3 R23, PT, PT, R6.reuse, 0x3, RZ ;  /* 0x0000000306177810 */ /* 0x040fe20007ffe0ff */
[----:B0-----:R-:W-:Y:S01]  /*1440*/  VIADD R18, R6, 0x4 ;  /* 0x0000000406127836 */ /* 0x001fe20000000000 */
[C-C-:B------:R-:W-:Y:S02]  /*1450*/  VIADDMNMX.RELU R21, R7.reuse, 0x2, R4.reuse, PT ;  /* 0x0000000207157846 */ /* 0x140fe40003801104 */
[----:B------:R-:W-:Y:S02]  /*1460*/  IABS R22, R22 ;  /* 0x0000001600167213 */ /* 0x000fe40000000000 */
[----:B------:R-:W-:Y:S01]  /*1470*/  IABS R29, R23 ;  /* 0x00000017001d7213 */ /* 0x000fe20000000000 */
[----:B------:R-:W-:Y:S01]  /*1480*/  IMAD R21, R2, UR14, R21 ;  /* 0x0000000e02157c24 */ /* 0x000fe2000f8e0215 */
[----:B------:R-:W-:Y:S01]  /*1490*/  VIADDMNMX.RELU R19, R7, 0x3, R4, PT ;  /* 0x0000000307137846 */ /* 0x000fe20003801104 */
[----:B------:R-:W-:Y:S01]  /*14a0*/  IMAD.MOV.U32 R23, RZ, RZ, R22 ;  /* 0x000000ffff177224 */ /* 0x000fe200078e0016 */
[----:B------:R-:W-:-:S03]  /*14b0*/  IABS R20, R18 ;  /* 0x0000001200147213 */ /* 0x000fc60000000000 */
[----:B-1----:R-:W-:-:S04]  /*14c0*/  IMAD.WIDE.U32 R16, R23, 0x4, R12 ;  /* 0x0000000417107825 */ /* 0x002fc800078e000c */
[----:B------:R-:W-:Y:S01]  /*14d0*/  IMAD.WIDE R22, R21, 0x4, R14 ;  /* 0x0000000415167825 */ /* 0x000fe200078e020e */
[----:B------:R0:W5:Y:S03]  /*14e0*/  LDG.E R11, desc[UR12][R16.64] ;  /* 0x0000000c100b7981 */ /* 0x000166000c1e1900 */
[----:B------:R-:W-:Y:S01]  /*14f0*/  IMAD R21, R2, UR14, R19 ;  /* 0x0000000e02157c24 */ /* 0x000fe2000f8e0213 */
[----:B------:R-:W-:Y:S01]  /*1500*/  ISETP.GE.AND P0, PT, R6, RZ, PT ;  /* 0x000000ff0600720c */ /* 0x000fe20003f06270 */
[----:B------:R-:W-:Y:S01]  /*1510*/  IMAD.WIDE.U32 R18, R29, 0x4, R12 ;  /* 0x000000041d127825 */ /* 0x000fe200078e000c */
[----:B------:R-:W-:Y:S01]  /*1520*/  VIADDMNMX.RELU R29, R7, 0x4, R4, PT ;  /* 0x00000004071d7846 */ /* 0x000fe20003801104 */
[----:B------:R-:W5:Y:S04]  /*1530*/  LDG.E R24, desc[UR12][R22.64] ;  /* 0x0000000c16187981 */ /* 0x000f68000c1e1900 */
[----:B------:R1:W5:Y:S01]  /*1540*/  LDG.E R18, desc[UR12][R18.64] ;  /* 0x0000000c12127981 */ /* 0x000362000c1e1900 */
[----:B0-----:R-:W-:-:S04]  /*1550*/  IMAD.WIDE R16, R21, 0x4, R14 ;  /* 0x0000000415107825 */ /* 0x001fc800078e020e */
[----:B------:R-:W-:Y:S01]  /*1560*/  IMAD.WIDE.U32 R20, R20, 0x4, R12 ;  /* 0x0000000414147825 */ /* 0x000fe200078e000c */
[----:B------:R-:W5:Y:S01]  /*1570*/  LDG.E R28, desc[UR12][R16.64] ;  /* 0x0000000c101c7981 */ /* 0x000f62000c1e1900 */
[----:B-1----:R-:W-:Y:S02]  /*1580*/  IADD3 R19, PT, PT, R6, 0x5, RZ ;  /* 0x0000000506137810 */ /* 0x002fe40007ffe0ff */
[----:B------:R-:W-:Y:S02]  /*1590*/  IMAD R29, R2, UR14, R29 ;  /* 0x0000000e021d7c24 */ /* 0x000fe4000f8e021d */
[----:B------:R0:W5:Y:S01]  /*15a0*/  LDG.E R20, desc[UR12][R20.64] ;  /* 0x0000000c14147981 */ /* 0x000162000c1e1900 */
[----:B------:R-:W-:Y:S01]  /*15b0*/  IABS R19, R19 ;  /* 0x0000001300137213 */ /* 0x000fe20000000000 */
[----:B------:R-:W-:-:S04]  /*15c0*/  IMAD.WIDE R22, R29, 0x4, R14 ;  /* 0x000000041d167825 */ /* 0x000fc800078e020e */
[----:B------:R-:W-:Y:S02]  /*15d0*/  IMAD.MOV.U32 R29, RZ, RZ, R19 ;  /* 0x000000ffff1d7224 */ /* 0x000fe400078e0013 */
[----:B------:R1:W5:Y:S01]  /*15e0*/  LDG.E R19, desc[UR12][R22.64] ;  /* 0x0000000c16137981 */ /* 0x000362000c1e1900 */
[----:B0-----:R-:W-:Y:S02]  /*15f0*/  VIADD R21, R6, 0x6 ;  /* 0x0000000606157836 */ /* 0x001fe40000000000 */
[----:B------:R-:W-:-:S03]  /*1600*/  IMAD.WIDE.U32 R16, R29, 0x4, R12 ;  /* 0x000000041d107825 */ /* 0x000fc600078e000c */
[----:B------:R-:W-:Y:S02]  /*1610*/  IABS R29, R21 ;  /* 0x00000015001d7213 */ /* 0x000fe40000000000 */
[----:B--2---:R-:W-:Y:S02]  /*1620*/  FSEL R25, -R25, R25, !P0 ;  /* 0x0000001919197208 */ /* 0x004fe40004000100 */
[----:B------:R-:W-:-:S03]  /*1630*/  ISETP.GE.AND P0, PT, R6, -0x1, PT ;  /* 0xffffffff0600780c */ /* 0x000fc60003f06270 */
[----:B---3--:R-:W-:Y:S01]  /*1640*/  FFMA R27, R25, R27, R26 ;  /* 0x0000001b191b7223 */ /* 0x008fe2000000001a */
[----:B----4-:R-:W-:Y:S02]  /*1650*/  FSEL R26, -R9, R9, !P0 ;  /* 0x00000009091a7208 */ /* 0x010fe40004000100 */
[----:B------:R-:W-:Y:S01]  /*1660*/  VIADDMNMX.RELU R25, R7, 0x5, R4, PT ;  /* 0x0000000507197846 */ /* 0x000fe20003801104 */
[----:B------:R0:W2:Y:S02]  /*1670*/  LDG.E R9, desc[UR12][R16.64] ;  /* 0x0000000c10097981 */ /* 0x0000a4000c1e1900 */
[----:B-----5:R-:W-:Y:S01]  /*1680*/  FFMA R21, R26, R10, R27 ;  /* 0x0000000a1a157223 */ /* 0x020fe2000000001b */
[----:B------:R-:W-:Y:S02]  /*1690*/  IMAD.MOV.U32 R27, RZ, RZ, R29 ;  /* 0x000000ffff1b7224 */ /* 0x000fe400078e001d */
[----:B------:R-:W-:Y:S02]  /*16a0*/  IMAD R25, R2, UR14, R25 ;  /* 0x0000000e02197c24 */ /* 0x000fe4000f8e0219 */
[----:B------:R-:W-:Y:S01]  /*16b0*/  IMAD.WIDE.U32 R26, R27, 0x4, R12 ;  /* 0x000000041b1a7825 */ /* 0x000fe200078e000c */
[----:B------:R-:W-:-:S03]  /*16c0*/  IADD3 R10, PT, PT, R6, 0x7, RZ ;  /* 0x00000007060a7810 */ /* 0x000fc60007ffe0ff */
[----:B-1----:R-:W-:Y:S01]  /*16d0*/  IMAD.WIDE R22, R25, 0x4, R14 ;  /* 0x0000000419167825 */ /* 0x002fe200078e020e */
[C-C-:B------:R-:W-:Y:S01]  /*16e0*/  VIADDMNMX.RELU R25, R7.reuse, 0x6, R4.reuse, PT ;  /* 0x0000000607197846 */ /* 0x140fe20003801104 */
[----:B------:R-:W3:Y:S01]  /*16f0*/  LDG.E R26, desc[UR12][R26.64] ;  /* 0x0000000c1a1a7981 */ /* 0x000ee2000c1e1900 */
[----:B0-----:R-:W-:Y:S02]  /*1700*/  IABS R17, R10 ;  /* 0x0000000a00117213 */ /* 0x001fe40000000000 */
[----:B------:R-:W-:Y:S01]  /*1710*/  VIADDMNMX.RELU R7, R7, 0x7, R4, PT ;  /* 0x0000000707077846 */ /* 0x000fe20003801104 */
[----:B------:R-:W-:Y:S01]  /*1720*/  IMAD R25, R2, UR14, R25 ;  /* 0x0000000e02197c24 */ /* 0x000fe2000f8e0219 */
[----:B------:R0:W4:Y:S01]  /*1730*/  LDG.E R10, desc[UR12][R22.64] ;  /* 0x0000000c160a7981 */ /* 0x000122000c1e1900 */
[----:B------:R-:W-:-:S04]  /*1740*/  IMAD.WIDE.U32 R16, R17, 0x4, R12 ;  /* 0x0000000411107825 */ /* 0x000fc800078e000c */
[----:B------:R-:W-:Y:S02]  /*1750*/  IMAD R29, R2, UR14, R7 ;  /* 0x0000000e021d7c24 */ /* 0x000fe4000f8e0207 */
[--C-:B0-----:R-:W-:Y:S02]  /*1760*/  IMAD.WIDE R22, R25, 0x4, R14.reuse ;  /* 0x0000000419167825 */ /* 0x101fe400078e020e */
[----:B------:R0:W5:Y:S04]  /*1770*/  LDG.E R25, desc[UR12][R16.64] ;  /* 0x0000000c10197981 */ /* 0x000168000c1e1900 */
[----:B------:R-:W5:Y:S01]  /*1780*/  LDG.E R7, desc[UR12][R22.64] ;  /* 0x0000000c16077981 */ /* 0x000f62000c1e1900 */
[----:B0-----:R-:W-:-:S05]  /*1790*/  IMAD.WIDE R16, R29, 0x4, R14 ;  /* 0x000000041d107825 */ /* 0x001fca00078e020e */
[----:B------:R2:W5:Y:S01]  /*17a0*/  LDG.E R29, desc[UR12][R16.64] ;  /* 0x0000000c101d7981 */ /* 0x000562000c1e1900 */
[C---:B------:R-:W-:Y:S02]  /*17b0*/  ISETP.GE.AND P0, PT, R6.reuse, -0x2, PT ;  /* 0xfffffffe0600780c */ /* 0x040fe40003f06270 */
[C---:B------:R-:W-:Y:S02]  /*17c0*/  ISETP.GE.AND P1, PT, R6.reuse, -0x3, PT ;  /* 0xfffffffd0600780c */ /* 0x040fe40003f26270 */
[----:B------:R-:W-:Y:S02]  /*17d0*/  FSEL R11, -R11, R11, !P0 ;  /* 0x0000000b0b0b7208 */ /* 0x000fe40004000100 */
[----:B------:R-:W-:Y:S02]  /*17e0*/  ISETP.GE.AND P0, PT, R6, -0x4, PT ;  /* 0xfffffffc0600780c */ /* 0x000fe40003f06270 */
[----:B------:R-:W-:Y:S01]  /*17f0*/  FSEL R18, -R18, R18, !P1 ;  /* 0x0000001212127208 */ /* 0x000fe20004800100 */
[----:B------:R-:W-:Y:S01]  /*1800*/  FFMA R11, R11, R24, R21 ;  /* 0x000000180b0b7223 */ /* 0x000fe20000000015 */
[----:B------:R-:W-:Y:S01]  /*1810*/  ISETP.GE.AND P1, PT, R6, -0x5, PT ;  /* 0xfffffffb0600780c */ /* 0x000fe20003f26270 */
[----:B------:R-:W-:Y:S01]  /*1820*/  VIADD R8, R8, 0x8 ;  /* 0x0000000808087836 */ /* 0x000fe20000000000 */
[----:B------:R-:W-:-:S02]  /*1830*/  FSEL R21, -R20, R20, !P0 ;  /* 0x0000001414157208 */ /* 0x000fc40004000100 */
[----:B------:R-:W-:Y:S01]  /*1840*/  ISETP.GE.AND P0, PT, R6, -0x6, PT ;  /* 0xfffffffa0600780c */ /* 0x000fe20003f06270 */
[----:B------:R-:W-:-:S04]  /*1850*/  FFMA R18, R18, R28, R11 ;  /* 0x0000001c12127223 */ /* 0x000fc8000000000b */
[----:B------:R-:W-:Y:S01]  /*1860*/  FFMA R19, R21, R19, R18 ;  /* 0x0000001315137223 */ /* 0x000fe20000000012 */
[----:B--2---:R-:W-:Y:S02]  /*1870*/  FSEL R16, -R9, R9, !P1 ;  /* 0x0000000909107208 */ /* 0x004fe40004800100 */
[----:B------:R-:W-:Y:S02]  /*1880*/  ISETP.GE.AND P1, PT, R6, -0x7, PT ;  /* 0xfffffff90600780c */ /* 0x000fe40003f26270 */
[----:B---3--:R-:W-:Y:S02]  /*1890*/  FSEL R9, -R26, R26, !P0 ;  /* 0x0000001a1a097208 */ /* 0x008fe40004000100 */
[----:B------:R-:W-:Y:S01]  /*18a0*/  ISETP.NE.AND P0, PT, R8, UR6, PT ;  /* 0x0000000608007c0c */ /* 0x000fe2000bf05270 */
[----:B----4-:R-:W-:Y:S01]  /*18b0*/  FFMA R10, R16, R10, R19 ;  /* 0x0000000a100a7223 */ /* 0x010fe20000000013 */
[----:B------:R-:W-:Y:S02]  /*18c0*/  IADD3 R6, PT, PT, R6, 0x8, RZ ;  /* 0x0000000806067810 */ /* 0x000fe40007ffe0ff */
[----:B-----5:R-:W-:Y:S01]  /*18d0*/  FSEL R25, -R25, R25, !P1 ;  /* 0x0000001919197208 */ /* 0x020fe20004800100 */
[----:B------:R-:W-:-:S04]  /*18e0*/  FFMA R10, R9, R7, R10 ;  /* 0x00000007090a7223 */ /* 0x000fc8000000000a */
[----:B------:R-:W-:-:S04]  /*18f0*/  FFMA R26, R25, R29, R10 ;  /* 0x0000001d191a7223 */ /* 0x000fc8000000000a */
[----:B------:R-:W-:Y:S05]  /*1900*/  @P0 BRA `(.L_x_208) ;  /* 0xfffffff800840947 */ /* 0x000fea000383ffff */
.L_x_207:
[----:B------:R-:W0:Y:S01]  /*1910*/  LDC.64 R8, c[0x0][0x3a0] ;  /* 0x0000e800ff087b82 */ /* 0x000e220000000a00 */
[----:B------:R-:W-:-:S09]  /*1920*/  UISETP.GE.U32.AND UP0, UPT, UR7, 0x3, UPT ;  /* 0x000000030700788c */ /* 0x000fd2000bf06070 */
[----:B------:R-:W-:Y:S05]  /*1930*/  BRA.U !UP0, `(.L_x_209) ;  /* 0x0000000108c07547 */ /* 0x000fea000b800000 */
[----:B------:R-:W1:Y:S01]  /*1940*/  LDC.64 R12, c[0x0][0x3a0] ;  /* 0x0000e800ff0c7b82 */ /* 0x000e620000000a00 */
[----:B------:R-:W2:Y:S01]  /*1950*/  LDCU UR9, c[0x0][0x390] ;  /* 0x00007200ff0977ac */ /* 0x000ea20008000800 */
[----:B------:R-:W-:-:S06]  /*1960*/  IABS R15, R6 ;  /* 0x00000006000f7213 */ /* 0x000fcc0000000000 */
[----:B------:R-:W3:Y:S01]  /*1970*/  LDC.64 R10, c[0x0][0x380] ;  /* 0x0000e000ff0a7b82 */ /* 0x000ee20000000a00 */
[C---:B------:R-:W-:Y:S02]  /*1980*/  VIADD R17, R6.reuse, 0x2 ;  /* 0x0000000206117836 */ /* 0x040fe40000000000 */
[C---:B------:R-:W-:Y:S02]  /*1990*/  IMAD.IADD R19, R6.reuse, 0x1, R5 ;  /* 0x0000000106137824 */ /* 0x040fe400078e0205 */
[----:B------:R-:W-:Y:S01]  /*19a0*/  VIADD R16, R6, 0x1 ;  /* 0x0000000106107836 */ /* 0x000fe20000000000 */
[----:B------:R-:W-:Y:S02]  /*19b0*/  IABS R25, R17 ;  /* 0x0000001100197213 */ /* 0x000fe40000000000 */
[----:B------:R-:W-:Y:S02]  /*19c0*/  VIMNMX.RELU R17, PT, PT, R4, R19, PT ;  /* 0x0000001304117248 */ /* 0x000fe40003fe1100 */
[----:B------:R-:W-:-:S02]  /*19d0*/  IADD3 R18, PT, PT, R6, 0x3, RZ ;  /* 0x0000000306127810 */ /* 0x000fc40007ffe0ff */
[----:B------:R-:W-:Y:S01]  /*19e0*/  IABS R21, R16 ;  /* 0x0000001000157213 */ /* 0x000fe20000000000 */
[----:B-1----:R-:W-:Y:S01]  /*19f0*/  IMAD.WIDE R14, R15, 0x4, R12 ;  /* 0x000000040f0e7825 */ /* 0x002fe200078e020c */
[----:B------:R-:W-:Y:S02]  /*1a00*/  VIADDMNMX.RELU R23, R19, 0x1, R4, PT ;  /* 0x0000000113177846 */ /* 0x000fe40003801104 */
[----:B------:R-:W-:Y:S01]  /*1a10*/  IABS R27, R18 ;  /* 0x00000012001b7213 */ /* 0x000fe20000000000 */
[----:B--2---:R-:W-:Y:S01]  /*1a20*/  IMAD R17, R2, UR9, R17 ;  /* 0x0000000902117c24 */ /* 0x004fe2000f8e0211 */
[----:B------:R1:W2:Y:S01]  /*1a30*/  LDG.E R7, desc[UR12][R14.64] ;  /* 0x0000000c0e077981 */ /* 0x0002a2000c1e1900 */
[----:B------:R-:W-:-:S04]  /*1a40*/  IMAD.WIDE.U32 R20, R21, 0x4, R12 ;  /* 0x0000000415147825 */ /* 0x000fc800078e000c */
[C---:B------:R-:W-:Y:S02]  /*1a50*/  IMAD R23, R2.reuse, UR9, R23 ;  /* 0x0000000902177c24 */ /* 0x040fe4000f8e0217 */
[----:B---3--:R-:W-:Y:S01]  /*1a60*/  IMAD.WIDE R16, R17, 0x4, R10 ;  /* 0x0000000411107825 */ /* 0x008fe200078e020a */
[----:B------:R-:W3:Y:S03]  /*1a70*/  LDG.E R20, desc[UR12][R20.64] ;  /* 0x0000000c14147981 */ /* 0x000ee6000c1e1900 */
[----:B-1----:R-:W-:Y:S01]  /*1a80*/  IMAD.WIDE.U32 R14, R25, 0x4, R12 ;  /* 0x00000004190e7825 */ /* 0x002fe200078e000c */
[----:B------:R-:W-:Y:S01]  /*1a90*/  VIADDMNMX.RELU R25, R19, 0x2, R4, PT ;  /* 0x0000000213197846 */ /* 0x000fe20003801104 */
[----:B------:R-:W4:Y:S02]  /*1aa0*/  LDG.E R17, desc[UR12][R16.64] ;  /* 0x0000000c10117981 */ /* 0x000f24000c1e1900 */
[----:B------:R-:W-:Y:S01]  /*1ab0*/  IMAD.WIDE.U32 R12, R27, 0x4, R12 ;  /* 0x000000041b0c7825 */ /* 0x000fe200078e000c */
[----:B------:R-:W-:Y:S01]  /*1ac0*/  VIADDMNMX.RELU R27, R19, 0x3, R4, PT ;  /* 0x00000003131b7846 */ /* 0x000fe20003801104 */
[----:B------:R-:W5:Y:S02]  /*1ad0*/  LDG.E R14, desc[UR12][R14.64] ;  /* 0x0000000c0e0e7981 */ /* 0x000f64000c1e1900 */
[----:B------:R-:W-:-:S02]  /*1ae0*/  IMAD R25, R2, UR9, R25 ;  /* 0x0000000902197c24 */ /* 0x000fc4000f8e0219 */
[----:B------:R-:W-:Y:S01]  /*1af0*/  IMAD.WIDE R18, R23, 0x4, R10 ;  /* 0x0000000417127825 */ /* 0x000fe200078e020a */
[----:B------:R-:W5:Y:S03]  /*1b00*/  LDG.E R12, desc[UR12][R12.64] ;  /* 0x0000000c0c0c7981 */ /* 0x000f66000c1e1900 */
[----:B------:R-:W-:Y:S02]  /*1b10*/  IMAD R27, R2, UR9, R27 ;  /* 0x00000009021b7c24 */ /* 0x000fe4000f8e021b */
[--C-:B------:R-:W-:Y:S01]  /*1b20*/  IMAD.WIDE R22, R25, 0x4, R10.reuse ;  /* 0x0000000419167825 */ /* 0x100fe200078e020a */
[----:B------:R-:W5:Y:S03]  /*1b30*/  LDG.E R18, desc[UR12][R18.64] ;  /* 0x0000000c12127981 */ /* 0x000f66000c1e1900 */
[----:B------:R-:W-:-:S02]  /*1b40*/  IMAD.WIDE R10, R27, 0x4, R10 ;  /* 0x000000041b0a7825 */ /* 0x000fc400078e020a */
[----:B------:R-:W5:Y:S04]  /*1b50*/  LDG.E R22, desc[UR12][R22.64] ;  /* 0x0000000c16167981 */ /* 0x000f68000c1e1900 */
[----:B------:R-:W5:Y:S01]  /*1b60*/  LDG.E R10, desc[UR12][R10.64] ;  /* 0x0000000c0a0a7981 */ /* 0x000f62000c1e1900 */
[C---:B------:R-:W-:Y:S02]  /*1b70*/  ISETP.GE.AND P0, PT, R6.reuse, RZ, PT ;  /* 0x000000ff0600720c */ /* 0x040fe40003f06270 */
[C---:B------:R-:W-:Y:S02]  /*1b80*/  ISETP.GE.AND P1, PT, R6.reuse, -0x1, PT ;  /* 0xffffffff0600780c */ /* 0x040fe40003f26270 */
[----:B--2---:R-:W-:Y:S02]  /*1b90*/  FSEL R7, -R7, R7, !P0 ;  /* 0x0000000707077208 */ /* 0x004fe40004000100 */
[----:B------:R-:W-:-:S02]  /*1ba0*/  ISETP.GE.AND P0, PT, R6, -0x2, PT ;  /* 0xfffffffe0600780c */ /* 0x000fc40003f06270 */
[----:B---3--:R-:W-:Y:S02]  /*1bb0*/  FSEL R20, -R20, R20, !P1 ;  /* 0x0000001414147208 */ /* 0x008fe40004800100 */
[----:B------:R-:W-:Y:S01]  /*1bc0*/  ISETP.GE.AND P1, PT, R6, -0x3, PT ;  /* 0xfffffffd0600780c */ /* 0x000fe20003f26270 */
[----:B----4-:R-:W-:Y:S01]  /*1bd0*/  FFMA R7, R7, R17, R26 ;  /* 0x0000001107077223 */ /* 0x010fe2000000001a */
[----:B-----5:R-:W-:Y:S02]  /*1be0*/  FSEL R14, -R14, R14, !P0 ;  /* 0x0000000e0e0e7208 */ /* 0x020fe40004000100 */
[----:B------:R-:W-:Y:S01]  /*1bf0*/  FSEL R12, -R12, R12, !P1 ;  /* 0x0000000c0c0c7208 */ /* 0x000fe20004800100 */
[----:B------:R-:W-:Y:S01]  /*1c00*/  FFMA R7, R20, R18, R7 ;  /* 0x0000001214077223 */ /* 0x000fe20000000007 */
[----:B------:R-:W-:-:S03]  /*1c10*/  VIADD R6, R6, 0x4 ;  /* 0x0000000406067836 */ /* 0x000fc60000000000 */
[----:B------:R-:W-:-:S04]  /*1c20*/  FFMA R7, R14, R22, R7 ;  /* 0x000000160e077223 */ /* 0x000fc80000000007 */
[----:B------:R-:W-:-:S07]  /*1c30*/  FFMA R26, R12, R10, R7 ;  /* 0x0000000a0c1a7223 */ /* 0x000fce0000000007 */
.L_x_209:
[----:B------:R-:W1:Y:S01]  /*1c40*/  LDC.64 R10, c[0x0][0x380] ;  /* 0x0000e000ff0a7b82 */ /* 0x000e620000000a00 */
[----:B------:R-:W-:-:S09]  /*1c50*/  ULOP3.LUT UP0, URZ, UR8, 0x2, URZ, 0xc0, !UPT ;  /* 0x0000000208ff7892 */ /* 0x000fd2000f80c0ff */
[----:B------:R-:W-:Y:S05]  /*1c60*/  BRA.U !UP0, `(.L_x_210) ;  /* 0x0000000108687547 */ /* 0x000fea000b800000 */
[----:B------:R-:W2:Y:S01]  /*1c70*/  LDC.64 R14, c[0x0][0x3a0] ;  /* 0x0000e800ff0e7b82 */ /* 0x000ea20000000a00 */
[----:B------:R-:W3:Y:S01]  /*1c80*/  LDCU UR9, c[0x0][0x390] ;  /* 0x00007200ff0977ac */ /* 0x000ee20008000800 */
[C---:B------:R-:W-:Y:S01]  /*1c90*/  IMAD.IADD R7, R6.reuse, 0x1, R5 ;  /* 0x0000000106077824 */ /* 0x040fe200078e0205 */
[----:B------:R-:W-:Y:S02]  /*1ca0*/  IABS R17, R6 ;  /* 0x0000000600117213 */ /* 0x000fe40000000000 */
[----:B------:R-:W-:Y:S02]  /*1cb0*/  IADD3 R16, PT, PT, R6, 0x1, RZ ;  /* 0x0000000106107810 */ /* 0x000fe40007ffe0ff */
[----:B------:R-:W-:Y:S01]  /*1cc0*/  VIMNMX.RELU R19, PT, PT, R4, R7, PT ;  /* 0x0000000704137248 */ /* 0x000fe20003fe1100 */
[----:B------:R-:W4:Y:S01]  /*1cd0*/  LDC.64 R12, c[0x0][0x380] ;  /* 0x0000e000ff0c7b82 */ /* 0x000f220000000a00 */
[----:B------:R-:W-:Y:S02]  /*1ce0*/  IABS R21, R16 ;  /* 0x0000001000157213 */ /* 0x000fe40000000000 */
[----:B------:R-:W-:Y:S01]  /*1cf0*/  VIADDMNMX.RELU R7, R7, 0x1, R4, PT ;  /* 0x0000000107077846 */ /* 0x000fe20003801104 */
[----:B---3--:R-:W-:-:S02]  /*1d00*/  IMAD R19, R2, UR9, R19 ;  /* 0x0000000902137c24 */ /* 0x008fc4000f8e0213 */
[----:B--2---:R-:W-:-:S04]  /*1d10*/  IMAD.WIDE R16, R17, 0x4, R14 ;  /* 0x0000000411107825 */ /* 0x004fc800078e020e */
[----:B------:R-:W-:Y:S02]  /*1d20*/  IMAD.WIDE.U32 R14, R21, 0x4, R14 ;  /* 0x00000004150e7825 */ /* 0x000fe400078e000e */
[----:B------:R-:W2:Y:S02]  /*1d30*/  LDG.E R16, desc[UR12][R16.64] ;  /* 0x0000000c10107981 */ /* 0x000ea4000c1e1900 */
[----:B------:R-:W-:Y:S02]  /*1d40*/  IMAD R7, R2, UR9, R7 ;  /* 0x0000000902077c24 */ /* 0x000fe4000f8e0207 */
[--C-:B----4-:R-:W-:Y:S01]  /*1d50*/  IMAD.WIDE R18, R19, 0x4, R12.reuse ;  /* 0x0000000413127825 */ /* 0x110fe200078e020c */
        /* <DEDUP_REMOVED lines=11> */
.L_x_210:
[----:B------:R-:W2:Y:S01]  /*1e10*/  LDCU UR9, c[0x0][0x390] ;  /* 0x00007200ff0977ac */ /* 0x000ea20008000800 */
[----:B------:R-:W-:Y:S02]  /*1e20*/  IABS R13, R6 ;  /* 0x00000006000d7213 */ /* 0x000fe40000000000 */
[----:B------:R-:W-:-:S03]  /*1e30*/  VIADDMNMX.RELU R7, R6, R5, R4, PT ;  /* 0x0000000506077246 */ /* 0x000fc60003801104 */
[----:B0-----:R-:W-:-:S06]  /*1e40*/  IMAD.WIDE R8, R13, 0x4, R8 ;  /* 0x000000040d087825 */ /* 0x001fcc00078e0208 */
[----:B------:R-:W3:Y:S01]  /*1e50*/  LDG.E R8, desc[UR12][R8.64] ;  /* 0x0000000c08087981 */ /* 0x000ee2000c1e1900 */
[----:B--2---:R-:W-:-:S04]  /*1e60*/  IMAD R7, R2, UR9, R7 ;  /* 0x0000000902077c24 */ /* 0x004fc8000f8e0207 */
[----:B-1----:R-:W-:-:S06]  /*1e70*/  IMAD.WIDE R10, R7, 0x4, R10 ;  /* 0x00000004070a7825 */ /* 0x002fcc00078e020a */
[----:B------:R-:W2:Y:S01]  /*1e80*/  LDG.E R11, desc[UR12][R10.64] ;  /* 0x0000000c0a0b7981 */ /* 0x000ea2000c1e1900 */
[----:B------:R-:W-:Y:S02]  /*1e90*/  ISETP.GE.AND P0, PT, R6, RZ, PT ;  /* 0x000000ff0600720c */ /* 0x000fe40003f06270 */
[----:B------:R-:W-:-:S05]  /*1ea0*/  MOV R6, 0x3daaaaab ;  /* 0x3daaaaab00067802 */ /* 0x000fca0000000f00 */
[----:B------:R-:W-:-:S04]  /*1eb0*/  FFMA R13, R6, -R3, 1 ;  /* 0x3f800000060d7423 */ /* 0x000fc80000000803 */
[----:B------:R-:W-:Y:S01]  /*1ec0*/  FFMA R6, R13, R6, 0.083333335816860198975 ;  /* 0x3daaaaab0d067423 */ /* 0x000fe20000000006 */
[----:B------:R-:W-:Y:S01]  /*1ed0*/  BSSY.RECONVERGENT B1, `(.L_x_211) ;  /* 0x000000d000017945 */ /* 0x000fe20003800200 */
[----:B---3--:R-:W-:-:S05]  /*1ee0*/  FSEL R7, -R8, R8, !P0 ;  /* 0x0000000808077208 */ /* 0x008fca0004000100 */
[----:B--2---:R-:W-:-:S04]  /*1ef0*/  FFMA R26, R7, R11, R26 ;  /* 0x0000000b071a7223 */ /* 0x004fc8000000001a */
[----:B------:R-:W0:Y:S01]  /*1f00*/  FCHK P0, R26, 12 ;  /* 0x414000001a007902 */ /* 0x000e220000000000 */
[----:B------:R-:W-:Y:S01]  /*1f10*/  FFMA R13, R6, R26, RZ ;  /* 0x0000001a060d7223 */ /* 0x000fe200000000ff */
[----:B------:R-:W-:-:S03]  /*1f20*/  IMAD R7, R2, UR9, R5 ;  /* 0x0000000902077c24 */ /* 0x000fc6000f8e0205 */
[----:B------:R-:W-:-:S04]  /*1f30*/  FFMA R12, R13, -12, R26 ;  /* 0xc14000000d0c7823 */ /* 0x000fc8000000001a */
[----:B------:R-:W-:Y:S01]  /*1f40*/  FFMA R13, R6, R12, R13 ;  /* 0x0000000c060d7223 */ /* 0x000fe2000000000d */
[----:B0-----:R-:W-:Y:S06]  /*1f50*/  @!P0 BRA `(.L_x_212) ;  /* 0x0000000000108947 */ /* 0x001fec0003800000 */
[----:B------:R-:W-:Y:S01]  /*1f60*/  IMAD.MOV.U32 R9, RZ, RZ, R26 ;  /* 0x000000ffff097224 */ /* 0x000fe200078e001a */
[----:B------:R-:W-:-:S07]  /*1f70*/  MOV R8, 0x1f90 ;  /* 0x00001f9000087802 */ /* 0x000fce0000000f00 */
[----:B------:R-:W-:Y:S05]  /*1f80*/  CALL.REL.NOINC `($__internal_7_$__cuda_sm3x_div_rn_noftz_f32_slowpath) ;  /* 0x00000000003c7944 */ /* 0x000fea0003c00000 */
[----:B------:R-:W-:-:S07]  /*1f90*/  IMAD.MOV.U32 R13, RZ, RZ, R6 ;  /* 0x000000ffff0d7224 */ /* 0x000fce00078e0006 */
.L_x_212:
[----:B------:R-:W-:Y:S05]  /*1fa0*/  BSYNC.RECONVERGENT B1 ;  /* 0x0000000000017941 */ /* 0x000fea0003800200 */
.L_x_211:
[----:B------:R-:W0:Y:S01]  /*1fb0*/  LDC.64 R8, c[0x0][0x388] ;  /* 0x0000e200ff087b82 */ /* 0x000e220000000a00 */
[----:B------:R-:W1:Y:S01]  /*1fc0*/  LDCU UR9, c[0x0][0x390] ;  /* 0x00007200ff0977ac */ /* 0x000e620008000800 */
[----:B------:R-:W-:-:S04]  /*1fd0*/  IADD3 R5, PT, PT, R5, UR4, RZ ;  /* 0x0000000405057c10 */ /* 0x000fc8000fffe0ff */
[----:B-1----:R-:W-:Y:S01]  /*1fe0*/  ISETP.GE.AND P0, PT, R5, UR9, PT ;  /* 0x0000000905007c0c */ /* 0x002fe2000bf06270 */
[----:B0-----:R-:W-:-:S05]  /*1ff0*/  IMAD.WIDE R6, R7, 0x4, R8 ;  /* 0x0000000407067825 */ /* 0x001fca00078e0208 */
[----:B------:R0:W-:Y:S07]  /*2000*/  STG.E desc[UR12][R6.64], R13 ;  /* 0x0000000d06007986 */ /* 0x0001ee000c10190c */
[----:B------:R-:W-:Y:S05]  /*2010*/  @!P0 BRA `(.L_x_213) ;  /* 0xfffffff0009c8947 */ /* 0x000fea000383ffff */
.L_x_206:
[----:B------:R-:W-:Y:S05]  /*2020*/  BSYNC.RECONVERGENT B0 ;  /* 0x0000000000007941 */ /* 0x000fea0003800200 */
.L_x_205:
[----:B------:R-:W1:Y:S01]  /*2030*/  LDCU UR9, c[0x0][0x394] ;  /* 0x00007280ff0977ac */ /* 0x000e620008000800 */
[----:B------:R-:W-:-:S05]  /*2040*/  VIADD R2, R2, UR5 ;  /* 0x0000000502027c36 */ /* 0x000fca0008000000 */
[----:B-1----:R-:W-:-:S13]  /*2050*/  ISETP.GE.AND P0, PT, R2, UR9, PT ;  /* 0x0000000902007c0c */ /* 0x002fda000bf06270 */
[----:B------:R-:W-:Y:S05]  /*2060*/  @!P0 BRA `(.L_x_214) ;  /* 0xfffffff000748947 */ /* 0x000fea000383ffff */
[----:B------:R-:W-:Y:S05]  /*2070*/  EXIT ;  /* 0x000000000000794d */ /* 0x000fea0003800000 */
        .weak           $__internal_7_$__cuda_sm3x_div_rn_noftz_f32_slowpath
        .type           $__internal_7_$__cuda_sm3x_div_rn_noftz_f32_slowpath,@function
        .size           $__internal_7_$__cuda_sm3x_div_rn_noftz_f32_slowpath,(.L_x_264 - $__internal_7_$__cuda_sm3x_div_rn_noftz_f32_slowpath)
$__internal_7_$__cuda_sm3x_div_rn_noftz_f32_slowpath:
[----:B------:R-:W-:Y:S01]  /*2080*/  SHF.R.U32.HI R11, RZ, 0x17, R3 ;  /* 0x00000017ff0b7819 */ /* 0x000fe20000011603 */
[----:B------:R-:W-:Y:S01]  /*2090*/  BSSY.RECONVERGENT B2, `(.L_x_215) ;  /* 0x0000066000027945 */ /* 0x000fe20003800200 */
[----:B------:R-:W-:Y:S01]  /*20a0*/  SHF.R.U32.HI R6, RZ, 0x17, R9 ;  /* 0x00000017ff067819 */ /* 0x000fe20000011609 */
[----:B------:R-:W-:Y:S01]  /*20b0*/  IMAD.MOV.U32 R12, RZ, RZ, 0x41400000 ;  /* 0x41400000ff0c7424 */ /* 0x000fe200078e00ff */
        /* <DEDUP_REMOVED lines=8> */
[----:B------:R-:W-:Y:S01]  /*2140*/  HFMA2 R6, -RZ, RZ, 2.625, 0 ;  /* 0x41400000ff067431 */ /* 0x000fe200000001ff */
[----:B------:R-:W-:-:S04]  /*2150*/  FSETP.GTU.FTZ.AND P0, PT, |R9|, +INF , PT ;  /* 0x7f8000000900780b */ /* 0x000fc80003f1c200 */
        /* <DEDUP_REMOVED lines=15> */
[----:B------:R-:W-:-:S05]  /*2250*/  VIADD R10, R16, 0xffffffff ;  /* 0xffffffff100a7836 */ /* 0x000fca0000000000 */
        /* <DEDUP_REMOVED lines=8> */
.L_x_216:
[----:B------:R-:W-:Y:S01]  /*22e0*/  LEA R13, R11, 0xc0800000, 0x17 ;  /* 0xc08000000b0d7811 */ /* 0x000fe200078eb8ff */
[----:B------:R-:W-:Y:S04]  /*22f0*/  BSSY.RECONVERGENT B3, `(.L_x_221) ;  /* 0x0000036000037945 */ /* 0x000fe80003800200 */
[----:B------:R-:W-:Y:S01]  /*2300*/  IMAD.IADD R13, R12, 0x1, -R13 ;  /* 0x000000010c0d7824 */ /* 0x000fe200078e0a0d */
[----:B------:R-:W-:-:S03]  /*2310*/  IADD3 R12, PT, PT, R16, -0x7f, RZ ;  /* 0xffffff81100c7810 */ /* 0x000fc60007ffe0ff */
        /* <DEDUP_REMOVED lines=25> */
[CC--:B------:R-:W-:Y:S01]  /*24b0*/  FFMA.RZ R10, R9.reuse, R15.reuse, R16 ;  /* 0x0000000f090a7223 */ /* 0x0c0fe2000000c010 */
[C---:B------:R-:W-:Y:S01]  /*24c0*/  IADD3 R12, PT, PT, R14.reuse, 0x20, RZ ;  /* 0x000000200e0c7810 */ /* 0x040fe20007ffe0ff */
[----:B------:R-:W-:Y:S01]  /*24d0*/  IMAD.MOV R13, RZ, RZ, -R14 ;  /* 0x000000ffff0d7224 */ /* 0x000fe200078e0a0e */
[----:B------:R-:W-:Y:S02]  /*24e0*/  ISETP.NE.AND P2, PT, R14, RZ, PT ;  /* 0x000000ff0e00720c */ /* 0x000fe40003f45270 */
[----:B------:R-:W-:Y:S01]  /*24f0*/  LOP3.LUT R11, R10, 0x7fffff, RZ, 0xc0, !PT ;  /* 0x007fffff0a0b7812 */ /* 0x000fe200078ec0ff */
[CCC-:B------:R-:W-:Y:S01]  /*2500*/  FFMA.RP R10, R9.reuse, R15.reuse, R16.reuse ;  /* 0x0000000f090a7223 */ /* 0x1c0fe20000008010 */
[----:B------:R-:W-:Y:S01]  /*2510*/  FFMA.RM R9, R9, R15, R16 ;  /* 0x0000000f09097223 */ /* 0x000fe20000004010 */
        /* <DEDUP_REMOVED lines=15> */
.L_x_223:
[----:B------:R-:W-:-:S04]  /*2610*/  LOP3.LUT R6, R6, 0x80000000, RZ, 0xc0, !PT ;  /* 0x8000000006067812 */ /* 0x000fc800078ec0ff */
[----:B------:R-:W-:Y:S01]  /*2620*/  LOP3.LUT R6, R6, 0x7f800000, RZ, 0xfc, !PT ;  /* 0x7f80000006067812 */ /* 0x000fe200078efcff */
[----:B------:R-:W-:Y:S06]  /*2630*/  BRA `(.L_x_224) ;  /* 0x0000000000047947 */ /* 0x000fec0003800000 */
.L_x_222:
[----:B------:R-:W-:-:S07]  /*2640*/  IMAD R6, R13, 0x800000, R6 ;  /* 0x008000000d067824 */ /* 0x000fce00078e0206 */
.L_x_224:
[----:B------:R-:W-:Y:S05]  /*2650*/  BSYNC.RECONVERGENT B3 ;  /* 0x0000000000037941 */ /* 0x000fea0003800200 */
.L_x_221:
[----:B------:R-:W-:Y:S05]  /*2660*/  BRA `(.L_x_225) ;  /* 0x0000000000207947 */ /* 0x000fea0003800000 */
.L_x_220:
[----:B------:R-:W-:-:S04]  /*2670*/  LOP3.LUT R6, R12, 0x80000000, R9, 0x48, !PT ;  /* 0x800000000c067812 */ /* 0x000fc800078e4809 */
[----:B------:R-:W-:Y:S01]  /*2680*/  LOP3.LUT R6, R6, 0x7f800000, RZ, 0xfc, !PT ;  /* 0x7f80000006067812 */ /* 0x000fe200078efcff */
[----:B------:R-:W-:Y:S06]  /*2690*/  BRA `(.L_x_225) ;  /* 0x0000000000147947 */ /* 0x000fec0003800000 */
.L_x_219:
[----:B------:R-:W-:Y:S01]  /*26a0*/  LOP3.LUT R6, R12, 0x80000000, R9, 0x48, !PT ;  /* 0x800000000c067812 */ /* 0x000fe200078e4809 */
[----:B------:R-:W-:Y:S06]  /*26b0*/  BRA `(.L_x_225) ;  /* 0x00000000000c7947 */ /* 0x000fec0003800000 */
.L_x_218:
[----:B------:R-:W0:Y:S01]  /*26c0*/  MUFU.RSQ R6, -QNAN ;  /* 0xffc0000000067908 */ /* 0x000e220000001400 */
[----:B------:R-:W-:Y:S05]  /*26d0*/  BRA `(.L_x_225) ;  /* 0x0000000000047947 */ /* 0x000fea0003800000 */
.L_x_217:
[----:B------:R-:W-:-:S07]  /*26e0*/  FADD.FTZ R6, R9, R6 ;  /* 0x0000000609067221 */ /* 0x000fce0000010000 */
.L_x_225:
[----:B------:R-:W-:Y:S05]  /*26f0*/  BSYNC.RECONVERGENT B2 ;  /* 0x0000000000027941 */ /* 0x000fea0003800200 */
.L_x_215:
[----:B------:R-:W-:-:S04]  /*2700*/  HFMA2 R9, -RZ, RZ, 0, 0 ;  /* 0x00000000ff097431 */ /* 0x000fc800000001ff */
[----:B0-----:R-:W-:Y:S05]  /*2710*/  RET.REL.NODEC R8 `(_Z22calc_image_gradient_1dPKfPfiiiS1_ib) ;  /* 0xffffffd808387950 */ /* 0x001fea0003c3ffff */
.L_x_226:
        /* <DEDUP_REMOVED lines=14> */
.L_x_264:


//--------------------- .text._Z19calculate_1d_kernelPfif --------------------------
	.section	.text._Z19calculate_1d_kernelPfif,"ax",@progbits
	.align	128
        .global         _Z19calculate_1d_kernelPfif
        .type           _Z19calculate_1d_kernelPfif,@function
        .size           _Z19calculate_1d_kernelPfif,(.L_x_266 - _Z19calculate_1d_kernelPfif)
        .other          _Z19calculate_1d_kernelPfif,@"STO_CUDA_ENTRY STV_DEFAULT"
_Z19calculate_1d_kernelPfif:
.text._Z19calculate_1d_kernelPfif:
[----:B------:R-:W-:Y:S01]  /*0000*/  LDC R1, c[0x0][0x37c] ;  /* 0x0000df00ff017b82 */ /* 0x000fe20000000800 */
[----:B------:R-:W0:Y:S07]  /*0010*/  S2R R13, SR_TID.X ;  /* 0x00000000000d7919 */ /* 0x000e2e0000002100 */
[----:B------:R-:W0:Y:S01]  /*0020*/  S2UR UR4, SR_CTAID.X ;  /* 0x00000000000479c3 */ /* 0x000e220000002500 */
[----:B------:R-:W1:Y:S07]  /*0030*/  LDCU UR6, c[0x0][0x388] ;  /* 0x00007100ff0677ac */ /* 0x000e6e0008000800 */
[----:B------:R-:W0:Y:S01]  /*0040*/  LDC R4, c[0x0][0x360] ;  /* 0x0000d800ff047b82 */ /* 0x000e220000000800 */
[----:B------:R-:W2:Y:S01]  /*0050*/  LDCU UR5, c[0x0][0x370] ;  /* 0x00006e00ff0577ac */ /* 0x000ea20008000800 */
[----:B0-----:R-:W-:-:S02]  /*0060*/  IMAD R13, R4, UR4, R13 ;  /* 0x00000004040d7c24 */ /* 0x001fc4000f8e020d */
[----:B--2---:R-:W-:-:S03]  /*0070*/  IMAD R4, R4, UR5, RZ ;  /* 0x0000000504047c24 */ /* 0x004fc6000f8e02ff */
[----:B-1----:R-:W-:-:S13]  /*0080*/  ISETP.GE.AND P0, PT, R13, UR6, PT ;  /* 0x000000060d007c0c */ /* 0x002fda000bf06270 */
[----:B------:R-:W-:Y:S05]  /*0090*/  @P0 EXIT ;  /* 0x000000000000094d */ /* 0x000fea0003800000 */
[----:B------:R-:W0:Y:S02]  /*00a0*/  LDC R2, c[0x0][0x38c] ;  /* 0x0000e300ff027b82 */ /* 0x000e240000000800 */
[----:B0-----:R-:W-:-:S06]  /*00b0*/  FMUL R2, R2, 2.5066282749176025391 ;  /* 0x40206c9902027820 */ /* 0x001fcc0000400000 */
[----:B------:R-:W0:Y:S08]  /*00c0*/  F2F.F64.F32 R2, R2 ;  /* 0x0000000200027310 */ /* 0x000e300000201800 */
[----:B0-----:R-:W0:Y:S01]  /*00d0*/  MUFU.RCP64H R7, R3 ;  /* 0x0000000300077308 */ /* 0x001e220000001800 */
[----:B------:R-:W-:-:S04]  /*00e0*/  IADD3 R6, PT, PT, R3, 0x300402, RZ ;  /* 0x0030040203067810 */ /* 0x000fc80007ffe0ff */
[----:B------:R-:W-:Y:S02]  /*00f0*/  FSETP.GEU.AND P0, PT, |R6|, 5.8789094863358348022e-39, PT ;  /* 0x004004020600780b */ /* 0x000fe40003f0e200 */
[----:B0-----:R-:W-:-:S08]  /*0100*/  DFMA R8, -R2, R6, 1 ;  /* 0x3ff000000208742b */ /* 0x001fd00000000106 */
[----:B------:R-:W-:-:S08]  /*0110*/  DFMA R8, R8, R8, R8 ;  /* 0x000000080808722b */ /* 0x000fd00000000008 */
[----:B------:R-:W-:-:S08]  /*0120*/  DFMA R8, R6, R8, R6 ;  /* 0x000000080608722b */ /* 0x000fd00000000006 */
[----:B------:R-:W-:-:S08]  /*0130*/  DFMA R14, -R2, R8, 1 ;  /* 0x3ff00000020e742b */ /* 0x000fd00000000108 */
[----:B------:R-:W-:Y:S01]  /*0140*/  DFMA R14, R8, R14, R8 ;  /* 0x0000000e080e722b */ /* 0x000fe20000000008 */
[----:B------:R-:W-:Y:S10]  /*0150*/  @P0 BRA `(.L_x_227) ;  /* 0x0000000000100947 */ /* 0x000ff40003800000 */
[----:B------:R-:W-:-:S05]  /*0160*/  LOP3.LUT R0, R3, 0x7fffffff, RZ, 0xc0, !PT ;  /* 0x7fffffff03007812 */ /* 0x000fca00078ec0ff */
[----:B------:R-:W-:Y:S01]  /*0170*/  VIADD R8, R0, 0xfff00000 ;  /* 0xfff0000000087836 */ /* 0x000fe20000000000 */
[----:B------:R-:W-:-:S07]  /*0180*/  MOV R0, 0x1a0 ;  /* 0x000001a000007802 */ /* 0x000fce0000000f00 */
[----:B------:R-:W-:Y:S05]  /*0190*/  CALL.REL.NOINC `($__internal_8_$__cuda_sm20_dblrcp_rn_slowpath_v3) ;  /* 0x0000000c00407944 */ /* 0x000fea0003c00000 */
.L_x_227:
[----:B------:R-:W0:Y:S01]  /*01a0*/  I2F.U32.RP R0, R4 ;  /* 0x0000000400007306 */ /* 0x000e220000209000 */
[----:B------:R-:W1:Y:S01]  /*01b0*/  LDC.64 R6, c[0x0][0x388] ;  /* 0x0000e200ff067b82 */ /* 0x000e620000000a00 */
[C---:B------:R-:W-:Y:S01]  /*01c0*/  IADD3 R5, PT, PT, R4.reuse, R13, RZ ;  /* 0x0000000d04057210 */ /* 0x040fe20007ffe0ff */
[----:B------:R-:W-:Y:S01]  /*01d0*/  IMAD.MOV R9, RZ, RZ, -R4 ;  /* 0x000000ffff097224 */ /* 0x000fe200078e0a04 */
[----:B------:R-:W-:Y:S01]  /*01e0*/  ISETP.NE.U32.AND P2, PT, R4, RZ, PT ;  /* 0x000000ff0400720c */ /* 0x000fe20003f45070 */
[----:B------:R-:W2:Y:S01]  /*01f0*/  LDCU.64 UR4, c[0x0][0x358] ;  /* 0x00006b00ff0477ac */ /* 0x000ea20008000a00 */
[----:B------:R-:W-:Y:S02]  /*0200*/  BSSY.RECONVERGENT B0, `(.L_x_228) ;  /* 0x0000042000007945 */ /* 0x000fe40003800200 */
[----:B0-----:R-:W0:Y:S01]  /*0210*/  MUFU.RCP R0, R0 ;  /* 0x0000000000007308 */ /* 0x001e220000001000 */
[CC--:B-1----:R-:W-:Y:S02]  /*0220*/  ISETP.GE.AND P0, PT, R5.reuse, R6.reuse, PT ;  /* 0x000000060500720c */ /* 0x0c2fe40003f06270 */
[----:B------:R-:W-:-:S02]  /*0230*/  VIMNMX R6, PT, PT, R5, R6, !PT ;  /* 0x0000000605067248 */ /* 0x000fc40007fe0100 */
[----:B------:R-:W-:Y:S02]  /*0240*/  SEL R18, RZ, 0x1, P0 ;  /* 0x00000001ff127807 */ /* 0x000fe40000000000 */
[----:B0-----:R-:W-:Y:S02]  /*0250*/  IADD3 R2, PT, PT, R0, 0xffffffe, RZ ;  /* 0x0ffffffe00027810 */ /* 0x001fe40007ffe0ff */
[----:B------:R-:W-:Y:S02]  /*0260*/  IADD3 R5, PT, PT, R6, -R5, -R18 ;  /* 0x8000000506057210 */ /* 0x000fe40007ffe812 */
[----:B------:R0:W1:Y:S02]  /*0270*/  F2I.FTZ.U32.TRUNC.NTZ R3, R2 ;  /* 0x0000000200037305 */ /* 0x000064000021f000 */
[----:B0-----:R-:W-:Y:S02]  /*0280*/  IMAD.MOV.U32 R2, RZ, RZ, RZ ;  /* 0x000000ffff027224 */ /* 0x001fe400078e00ff */
[----:B-1----:R-:W-:-:S04]  /*0290*/  IMAD R9, R9, R3, RZ ;  /* 0x0000000309097224 */ /* 0x002fc800078e02ff */
[----:B------:R-:W-:-:S06]  /*02a0*/  IMAD.HI.U32 R0, R3, R9, R2 ;  /* 0x0000000903007227 */ /* 0x000fcc00078e0002 */
[----:B------:R-:W-:-:S05]  /*02b0*/  IMAD.HI.U32 R3, R0, R5, RZ ;  /* 0x0000000500037227 */ /* 0x000fca00078e00ff */
[----:B------:R-:W-:-:S05]  /*02c0*/  IADD3 R0, PT, PT, -R3, RZ, RZ ;  /* 0x000000ff03007210 */ /* 0x000fca0007ffe1ff */
[----:B------:R-:W-:-:S05]  /*02d0*/  IMAD R5, R4, R0, R5 ;  /* 0x0000000004057224 */ /* 0x000fca00078e0205 */
[----:B------:R-:W-:-:S13]  /*02e0*/  ISETP.GE.U32.AND P0, PT, R5, R4, PT ;  /* 0x000000040500720c */ /* 0x000fda0003f06070 */
[----:B------:R-:W-:Y:S01]  /*02f0*/  @P0 IMAD.IADD R5, R5, 0x1, -R4 ;  /* 0x0000000105050824 */ /* 0x000fe200078e0a04 */
[----:B------:R-:W-:-:S04]  /*0300*/  @P0 IADD3 R3, PT, PT, R3, 0x1, RZ ;  /* 0x0000000103030810 */ /* 0x000fc80007ffe0ff */
[----:B------:R-:W-:-:S13]  /*0310*/  ISETP.GE.U32.AND P1, PT, R5, R4, PT ;  /* 0x000000040500720c */ /* 0x000fda0003f26070 */
[----:B------:R-:W-:Y:S01]  /*0320*/  @P1 VIADD R3, R3, 0x1 ;  /* 0x0000000103031836 */ /* 0x000fe20000000000 */
[----:B------:R-:W-:-:S04]  /*0330*/  @!P2 LOP3.LUT R3, RZ, R4, RZ, 0x33, !PT ;  /* 0x00000004ff03a212 */ /* 0x000fc800078e33ff */
[----:B------:R-:W-:-:S04]  /*0340*/  IADD3 R18, PT, PT, R18, R3, RZ ;  /* 0x0000000312127210 */ /* 0x000fc80007ffe0ff */
[----:B------:R-:W-:-:S04]  /*0350*/  LOP3.LUT R0, R18, 0x3, RZ, 0xc0, !PT ;  /* 0x0000000312007812 */ /* 0x000fc800078ec0ff */
[----:B------:R-:W-:Y:S01]  /*0360*/  ISETP.NE.AND P0, PT, R0, 0x3, PT ;  /* 0x000000030000780c */ /* 0x000fe20003f05270 */
[----:B------:R-:W-:-:S04]  /*0370*/  FADD R0, R7, R7 ;  /* 0x0000000707007221 */ /* 0x000fc80000000000 */
[----:B------:R-:W-:-:S08]  /*0380*/  FMUL R7, R0, R7 ;  /* 0x0000000700077220 */ /* 0x000fd00000400000 */
[----:B--2---:R-:W-:Y:S05]  /*0390*/  @!P0 BRA `(.L_x_229) ;  /* 0x0000000000a08947 */ /* 0x004fea0003800000 */
[----:B------:R-:W0:Y:S01]  /*03a0*/  LDC.64 R16, c[0x0][0x380] ;  /* 0x0000e000ff107b82 */ /* 0x000e220000000a00 */
[----:B------:R-:W-:-:S05]  /*03b0*/  VIADD R0, R18, 0x1 ;  /* 0x0000000112007836 */ /* 0x000fca0000000000 */
[----:B------:R-:W-:-:S04]  /*03c0*/  LOP3.LUT R0, R0, 0x3, RZ, 0xc0, !PT ;  /* 0x0000000300007812 */ /* 0x000fc800078ec0ff */
[----:B------:R-:W-:-:S07]  /*03d0*/  IADD3 R20, PT, PT, -R0, RZ, RZ ;  /* 0x000000ff00147210 */ /* 0x000fce0007ffe1ff */
.L_x_232:
[----:B-1----:R-:W1:Y:S01]  /*03e0*/  MUFU.RCP R2, R7 ;  /* 0x0000000700027308 */ /* 0x002e620000001000 */
[C---:B------:R-:W-:Y:S01]  /*03f0*/  IMAD R0, R13.reuse, R13, RZ ;  /* 0x0000000d0d007224 */ /* 0x040fe200078e02ff */
[----:B------:R-:W-:Y:S01]  /*0400*/  BSSY.RECONVERGENT B1, `(.L_x_230) ;  /* 0x000000f000017945 */ /* 0x000fe20003800200 */
[----:B0-----:R-:W-:-:S03]  /*0410*/  IMAD.WIDE R8, R13, 0x4, R16 ;  /* 0x000000040d087825 */ /* 0x001fc600078e0210 */
[----:B------:R-:W-:-:S04]  /*0420*/  I2FP.F32.U32 R0, R0 ;  /* 0x0000000000007245 */ /* 0x000fc80000201000 */
[----:B------:R-:W0:Y:S01]  /*0430*/  FCHK P0, -R0, R7 ;  /* 0x0000000700007302 */ /* 0x000e220000000100 */
[----:B-1----:R-:W-:-:S04]  /*0440*/  FFMA R3, R2, -R7, 1 ;  /* 0x3f80000002037423 */ /* 0x002fc80000000807 */
[----:B------:R-:W-:-:S04]  /*0450*/  FFMA R3, R2, R3, R2 ;  /* 0x0000000302037223 */ /* 0x000fc80000000002 */
[----:B------:R-:W-:-:S04]  /*0460*/  FFMA R2, -R0, R3, RZ ;  /* 0x0000000300027223 */ /* 0x000fc800000001ff */
[----:B------:R-:W-:-:S04]  /*0470*/  FFMA R5, R2, -R7, -R0 ;  /* 0x8000000702057223 */ /* 0x000fc80000000800 */
[----:B------:R-:W-:Y:S01]  /*0480*/  FFMA R2, R3, R5, R2 ;  /* 0x0000000503027223 */ /* 0x000fe20000000002 */
[----:B0-----:R-:W-:Y:S06]  /*0490*/  @!P0 BRA `(.L_x_231) ;  /* 0x0000000000148947 */ /* 0x001fec0003800000 */
[----:B------:R-:W-:Y:S01]  /*04a0*/  FADD R3, -R0, -RZ ;  /* 0x800000ff00037221 */ /* 0x000fe20000000100 */
[----:B------:R-:W-:Y:S01]  /*04b0*/  IMAD.MOV.U32 R0, RZ, RZ, R7 ;  /* 0x000000ffff007224 */ /* 0x000fe200078e0007 */
[----:B------:R-:W-:-:S07]  /*04c0*/  MOV R2, 0x4e0 ;  /* 0x000004e000027802 */ /* 0x000fce0000000f00 */
[----:B------:R-:W-:Y:S05]  /*04d0*/  CALL.REL.NOINC `($__internal_9_$__cuda_sm3x_div_rn_noftz_f32_slowpath) ;  /* 0x0000000c00107944 */ /* 0x000fea0003c00000 */
[----:B------:R-:W-:-:S07]  /*04e0*/  MOV R2, R0 ;  /* 0x0000000000027202 */ /* 0x000fce0000000f00 */
.L_x_231:
[----:B------:R-:W-:Y:S05]  /*04f0*/  BSYNC.RECONVERGENT B1 ;  /* 0x0000000000017941 */ /* 0x000fea0003800200 */
.L_x_230:
[----:B------:R-:W-:Y:S02]  /*0500*/  HFMA2 R5, -RZ, RZ, 3.7421875, 0 ;  /* 0x437c0000ff057431 */ /* 0x000fe400000001ff */
[----:B------:R-:W-:Y:S01]  /*0510*/  IMAD.MOV.U32 R3, RZ, RZ, 0x3bbb989d ;  /* 0x3bbb989dff037424 */ /* 0x000fe200078e00ff */
[----:B------:R-:W-:Y:S01]  /*0520*/  IADD3 R20, PT, PT, R20, 0x1, RZ ;  /* 0x0000000114147810 */ /* 0x000fe20007ffe0ff */
[----:B------:R-:W-:Y:S02]  /*0530*/  IMAD.IADD R13, R4, 0x1, R13 ;  /* 0x00000001040d7824 */ /* 0x000fe400078e020d */
[----:B------:R-:W-:Y:S01]  /*0540*/  FFMA.SAT R0, R2, R3, 0.5 ;  /* 0x3f00000002007423 */ /* 0x000fe20000002003 */
[----:B------:R-:W-:-:S03]  /*0550*/  ISETP.NE.AND P0, PT, R20, RZ, PT ;  /* 0x000000ff1400720c */ /* 0x000fc60003f05270 */
[----:B------:R-:W-:-:S04]  /*0560*/  FFMA.RM R0, R0, R5, 12582913 ;  /* 0x4b40000100007423 */ /* 0x000fc80000004005 */
[C---:B------:R-:W-:Y:S01]  /*0570*/  FADD R3, R0.reuse, -12583039 ;  /* 0xcb40007f00037421 */ /* 0x040fe20000000000 */
[----:B------:R-:W-:-:S03]  /*0580*/  IMAD.SHL.U32 R0, R0, 0x800000, RZ ;  /* 0x0080000000007824 */ /* 0x000fc600078e00ff */
[----:B------:R-:W-:-:S04]  /*0590*/  FFMA R3, R2, 1.4426950216293334961, -R3 ;  /* 0x3fb8aa3b02037823 */ /* 0x000fc80000000803 */
[----:B------:R-:W-:-:S06]  /*05a0*/  FFMA R5, R2, 1.925963033500011079e-08, R3 ;  /* 0x32a5706002057823 */ /* 0x000fcc0000000003 */
[----:B------:R-:W0:Y:S02]  /*05b0*/  MUFU.EX2 R5, R5 ;  /* 0x0000000500057308 */ /* 0x000e240000000800 */
[----:B0-----:R-:W-:-:S06]  /*05c0*/  FMUL R0, R0, R5 ;  /* 0x0000000500007220 */ /* 0x001fcc0000400000 */
[----:B------:R-:W0:Y:S02]  /*05d0*/  F2F.F64.F32 R2, R0 ;  /* 0x0000000000027310 */ /* 0x000e240000201800 */
[----:B0-----:R-:W-:-:S10]  /*05e0*/  DMUL R2, R2, R14 ;  /* 0x0000000e02027228 */ /* 0x001fd40000000000 */
[----:B------:R-:W0:Y:S02]  /*05f0*/  F2F.F32.F64 R3, R2 ;  /* 0x0000000200037310 */ /* 0x000e240000301000 */
[----:B0-----:R1:W-:Y:S01]  /*0600*/  STG.E desc[UR4][R8.64], R3 ;  /* 0x0000000308007986 */ /* 0x0013e2000c101904 */
[----:B------:R-:W-:Y:S05]  /*0610*/  @P0 BRA `(.L_x_232) ;  /* 0xfffffffc00700947 */ /* 0x000fea000383ffff */
.L_x_229:
[----:B------:R-:W-:Y:S05]  /*0620*/  BSYNC.RECONVERGENT B0 ;  /* 0x0000000000007941 */ /* 0x000fea0003800200 */
.L_x_228:
[----:B-1----:R-:W0:Y:S01]  /*0630*/  LDC.64 R8, c[0x0][0x380] ;  /* 0x0000e000ff087b82 */ /* 0x002e220000000a00 */
[----:B------:R-:W-:Y:S01]  /*0640*/  ISETP.GE.U32.AND P0, PT, R18, 0x3, PT ;  /* 0x000000031200780c */ /* 0x000fe20003f06070 */
[----:B------:R-:W1:-:S12]  /*0650*/  LDCU UR6, c[0x0][0x388] ;  /* 0x00007100ff0677ac */ /* 0x000e580008000800 */
[----:B-1----:R-:W-:Y:S05]  /*0660*/  @!P0 EXIT ;  /* 0x000000000000894d */ /* 0x002fea0003800000 */
.L_x_241:
[----:B-1----:R-:W1:Y:S01]  /*0670*/  MUFU.RCP R2, R7 ;  /* 0x0000000700027308 */ /* 0x002e620000001000 */
[----:B------:R-:W-:Y:S01]  /*0680*/  IMAD R0, R13, R13, RZ ;  /* 0x0000000d0d007224 */ /* 0x000fe200078e02ff */
[----:B------:R-:W-:Y:S04]  /*0690*/  BSSY.RECONVERGENT B0, `(.L_x_233) ;  /* 0x000000d000007945 */ /* 0x000fe80003800200 */
[----:B------:R-:W-:-:S04]  /*06a0*/  I2FP.F32.U32 R5, R0 ;  /* 0x0000000000057245 */ /* 0x000fc80000201000 */
[----:B------:R-:W2:Y:S01]  /*06b0*/  FCHK P0, -R5, R7 ;  /* 0x0000000705007302 */ /* 0x000ea20000000100 */
[----:B-1----:R-:W-:-:S04]  /*06c0*/  FFMA R3, R2, -R7, 1 ;  /* 0x3f80000002037423 */ /* 0x002fc80000000807 */
[----:B------:R-:W-:-:S04]  /*06d0*/  FFMA R0, R2, R3, R2 ;  /* 0x0000000302007223 */ /* 0x000fc80000000002 */
[----:B------:R-:W-:-:S04]  /*06e0*/  FFMA R2, R0, -R5, RZ ;  /* 0x8000000500027223 */ /* 0x000fc800000000ff */
[----:B------:R-:W-:-:S04]  /*06f0*/  FFMA R3, R2, -R7, -R5 ;  /* 0x8000000702037223 */ /* 0x000fc80000000805 */
[----:B------:R-:W-:Y:S01]  /*0700*/  FFMA R0, R0, R3, R2 ;  /* 0x0000000300007223 */ /* 0x000fe20000000002 */
[----:B--2---:R-:W-:Y:S06]  /*0710*/  @!P0 BRA `(.L_x_234) ;  /* 0x0000000000108947 */ /* 0x004fec0003800000 */
[----:B------:R-:W-:Y:S01]  /*0720*/  FADD R3, -R5, -RZ ;  /* 0x800000ff05037221 */ /* 0x000fe20000000100 */
[----:B------:R-:W-:Y:S02]  /*0730*/  MOV R0, R7 ;  /* 0x0000000700007202 */ /* 0x000fe40000000f00 */
[----:B------:R-:W-:-:S07]  /*0740*/  MOV R2, 0x760 ;  /* 0x0000076000027802 */ /* 0x000fce0000000f00 */
[----:B0-----:R-:W-:Y:S05]  /*0750*/  CALL.REL.NOINC `($__internal_9_$__cuda_sm3x_div_rn_noftz_f32_slowpath) ;  /* 0x0000000800707944 */ /* 0x001fea0003c00000 */
.L_x_234:
[----:B------:R-:W-:Y:S05]  /*0760*/  BSYNC.RECONVERGENT B0 ;  /* 0x0000000000007941 */ /* 0x000fea0003800200 */
.L_x_233:
[----:B------:R-:W-:Y:S02]  /*0770*/  HFMA2 R5, -RZ, RZ, 3.7421875, 0 ;  /* 0x437c0000ff057431 */ /* 0x000fe400000001ff */
[----:B------:R-:W-:Y:S01]  /*0780*/  IMAD.MOV.U32 R3, RZ, RZ, 0x3bbb989d ;  /* 0x3bbb989dff037424 */ /* 0x000fe200078e00ff */
[----:B------:R-:W1:Y:S01]  /*0790*/  MUFU.RCP R12, R7 ;  /* 0x00000007000c7308 */ /* 0x000e620000001000 */
[----:B------:R-:W-:Y:S01]  /*07a0*/  IADD3 R21, PT, PT, R4, R13, RZ ;  /* 0x0000000d04157210 */ /* 0x000fe20007ffe0ff */
[----:B0-----:R-:W-:-:S04]  /*07b0*/  IMAD.WIDE R16, R13, 0x4, R8 ;  /* 0x000000040d107825 */ /* 0x001fc800078e0208 */
[----:B------:R-:W-:Y:S01]  /*07c0*/  FFMA.SAT R2, R0, R3, 0.5 ;  /* 0x3f00000000027423 */ /* 0x000fe20000002003 */
[----:B------:R-:W-:Y:S01]  /*07d0*/  BSSY.RECONVERGENT B0, `(.L_x_235) ;  /* 0x0000019000007945 */ /* 0x000fe20003800200 */
[----:B------:R-:W-:Y:S02]  /*07e0*/  IMAD R6, R21, R21, RZ ;  /* 0x0000001515067224 */ /* 0x000fe400078e02ff */
[----:B------:R-:W-:-:S03]  /*07f0*/  FFMA.RM R2, R2, R5, 12582913 ;  /* 0x4b40000102027423 */ /* 0x000fc60000004005 */
[----:B------:R-:W-:Y:S01]  /*0800*/  I2FP.F32.U32 R10, R6 ;  /* 0x00000006000a7245 */ /* 0x000fe20000201000 */
[C---:B------:R-:W-:Y:S01]  /*0810*/  FADD R3, R2.reuse, -12583039 ;  /* 0xcb40007f02037421 */ /* 0x040fe20000000000 */
[----:B------:R-:W-:Y:S02]  /*0820*/  IMAD.SHL.U32 R2, R2, 0x800000, RZ ;  /* 0x0080000002027824 */ /* 0x000fe400078e00ff */
[----:B------:R-:W-:Y:S01]  /*0830*/  FCHK P0, -R10, R7 ;  /* 0x000000070a007302 */ /* 0x000fe20000000100 */
[----:B------:R-:W-:Y:S01]  /*0840*/  FFMA R3, R0, 1.4426950216293334961, -R3 ;  /* 0x3fb8aa3b00037823 */ /* 0x000fe20000000803 */
[----:B-1----:R-:W-:-:S03]  /*0850*/  FFMA R11, R12, -R7, 1 ;  /* 0x3f8000000c0b7423 */ /* 0x002fc60000000807 */
[----:B------:R-:W-:-:S04]  /*0860*/  FFMA R0, R0, 1.925963033500011079e-08, R3 ;  /* 0x32a5706000007823 */ /* 0x000fc80000000003 */
[----:B------:R0:W1:Y:S02]  /*0870*/  MUFU.EX2 R3, R0 ;  /* 0x0000000000037308 */ /* 0x0000640000000800 */
[----:B0-----:R-:W-:Y:S01]  /*0880*/  FFMA R0, R12, R11, R12 ;  /* 0x0000000b0c007223 */ /* 0x001fe2000000000c */
[----:B-1----:R-:W-:-:S05]  /*0890*/  FMUL R5, R2, R3 ;  /* 0x0000000302057220 */ /* 0x002fca0000400000 */
[----:B------:R0:W1:Y:S02]  /*08a0*/  F2F.F64.F32 R2, R5 ;  /* 0x0000000500027310 */ /* 0x0000640000201800 */
[----:B0-----:R-:W-:-:S04]  /*08b0*/  FFMA R5, R0, -R10, RZ ;  /* 0x8000000a00057223 */ /* 0x001fc800000000ff */
[----:B------:R-:W-:Y:S01]  /*08c0*/  FFMA R6, R5, -R7, -R10 ;  /* 0x8000000705067223 */ /* 0x000fe2000000080a */
[----:B-1----:R-:W-:-:S03]  /*08d0*/  DMUL R2, R2, R14 ;  /* 0x0000000e02027228 */ /* 0x002fc60000000000 */
[----:B------:R-:W-:-:S07]  /*08e0*/  FFMA R0, R0, R6, R5 ;  /* 0x0000000600007223 */ /* 0x000fce0000000005 */
[----:B------:R-:W0:Y:S02]  /*08f0*/  F2F.F32.F64 R3, R2 ;  /* 0x0000000200037310 */ /* 0x000e240000301000 */
[----:B0-----:R0:W-:Y:S01]  /*0900*/  STG.E desc[UR4][R16.64], R3 ;  /* 0x0000000310007986 */ /* 0x0011e2000c101904 */
[----:B------:R-:W-:Y:S05]  /*0910*/  @!P0 BRA `(.L_x_236) ;  /* 0x0000000000108947 */ /* 0x000fea0003800000 */
[----:B0-----:R-:W-:Y:S01]  /*0920*/  FADD R3, -R10, -RZ ;  /* 0x800000ff0a037221 */ /* 0x001fe20000000100 */
[----:B------:R-:W-:Y:S01]  /*0930*/  IMAD.MOV.U32 R0, RZ, RZ, R7 ;  /* 0x000000ffff007224 */ /* 0x000fe200078e0007 */
[----:B------:R-:W-:-:S07]  /*0940*/  MOV R2, 0x960 ;  /* 0x0000096000027802 */ /* 0x000fce0000000f00 */
[----:B------:R-:W-:Y:S05]  /*0950*/  CALL.REL.NOINC `($__internal_9_$__cuda_sm3x_div_rn_noftz_f32_slowpath) ;  /* 0x0000000400f07944 */ /* 0x000fea0003c00000 */
.L_x_236:
[----:B------:R-:W-:Y:S05]  /*0960*/  BSYNC.RECONVERGENT B0 ;  /* 0x0000000000007941 */ /* 0x000fea0003800200 */
.L_x_235:
[----:B0-----:R-:W-:Y:S01]  /*0970*/  MOV R3, 0x3bbb989d ;  /* 0x3bbb989d00037802 */ /* 0x001fe20000000f00 */
[----:B------:R-:W-:Y:S01]  /*0980*/  IMAD.MOV.U32 R5, RZ, RZ, 0x437c0000 ;  /* 0x437c0000ff057424 */ /* 0x000fe200078e00ff */
[----:B------:R-:W0:Y:S01]  /*0990*/  MUFU.RCP R12, R7 ;  /* 0x00000007000c7308 */ /* 0x000e220000001000 */
[C---:B------:R-:W-:Y:S01]  /*09a0*/  IADD3 R13, PT, PT, R4.reuse, R21, RZ ;  /* 0x00000015040d7210 */ /* 0x040fe20007ffe0ff */
[----:B------:R-:W-:-:S04]  /*09b0*/  IMAD.WIDE R16, R4, 0x4, R16 ;  /* 0x0000000404107825 */ /* 0x000fc800078e0210 */
[----:B------:R-:W-:Y:S01]  /*09c0*/  FFMA.SAT R2, R0, R3, 0.5 ;  /* 0x3f00000000027423 */ /* 0x000fe20000002003 */
[----:B------:R-:W-:Y:S01]  /*09d0*/  BSSY.RECONVERGENT B0, `(.L_x_237) ;  /* 0x0000019000007945 */ /* 0x000fe20003800200 */
[----:B------:R-:W-:Y:S02]  /*09e0*/  IMAD R6, R13, R13, RZ ;  /* 0x0000000d0d067224 */ /* 0x000fe400078e02ff */
[----:B------:R-:W-:-:S04]  /*09f0*/  FFMA.RM R2, R2, R5, 12582913 ;  /* 0x4b40000102027423 */ /* 0x000fc80000004005 */
[C---:B------:R-:W-:Y:S01]  /*0a00*/  FADD R3, R2.reuse, -12583039 ;  /* 0xcb40007f02037421 */ /* 0x040fe20000000000 */
[----:B------:R-:W-:Y:S02]  /*0a10*/  SHF.L.U32 R2, R2, 0x17, RZ ;  /* 0x0000001702027819 */ /* 0x000fe400000006ff */
[----:B------:R-:W-:Y:S01]  /*0a20*/  I2FP.F32.U32 R10, R6 ;  /* 0x00000006000a7245 */ /* 0x000fe20000201000 */
[----:B------:R-:W-:Y:S01]  /*0a30*/  FFMA R3, R0, 1.4426950216293334961, -R3 ;  /* 0x3fb8aa3b00037823 */ /* 0x000fe20000000803 */
[----:B0-----:R-:W-:Y:S02]  /*0a40*/  FFMA R11, R12, -R7, 1 ;  /* 0x3f8000000c0b7423 */ /* 0x001fe40000000807 */
[----:B------:R-:W-:Y:S01]  /*0a50*/  FCHK P0, -R10, R7 ;  /* 0x000000070a007302 */ /* 0x000fe20000000100 */
[----:B------:R-:W-:-:S07]  /*0a60*/  FFMA R0, R0, 1.925963033500011079e-08, R3 ;  /* 0x32a5706000007823 */ /* 0x000fce0000000003 */
        /* <DEDUP_REMOVED lines=15> */
.L_x_238:
[----:B------:R-:W-:Y:S05]  /*0b60*/  BSYNC.RECONVERGENT B0 ;  /* 0x0000000000007941 */ /* 0x000fea0003800200 */
.L_x_237:
[----:B------:R-:W-:Y:S01]  /*0b70*/  HFMA2 R5, -RZ, RZ, 3.7421875, 0 ;  /* 0x437c0000ff057431 */ /* 0x000fe200000001ff */
[----:B0-----:R-:W-:Y:S01]  /*0b80*/  MOV R3, 0x3bbb989d ;  /* 0x3bbb989d00037802 */ /* 0x001fe20000000f00 */
[----:B------:R-:W0:Y:S01]  /*0b90*/  MUFU.RCP R12, R7 ;  /* 0x00000007000c7308 */ /* 0x000e220000001000 */
[C---:B------:R-:W-:Y:S01]  /*0ba0*/  IADD3 R13, PT, PT, R4.reuse, R13, RZ ;  /* 0x0000000d040d7210 */ /* 0x040fe20007ffe0ff */
[----:B------:R-:W-:Y:S01]  /*0bb0*/  IMAD.WIDE R16, R4, 0x4, R16 ;  /* 0x0000000404107825 */ /* 0x000fe200078e0210 */
[----:B------:R-:W-:Y:S03]  /*0bc0*/  BSSY.RECONVERGENT B0, `(.L_x_239) ;  /* 0x000001a000007945 */ /* 0x000fe60003800200 */
[----:B------:R-:W-:Y:S01]  /*0bd0*/  FFMA.SAT R2, R0, R3, 0.5 ;  /* 0x3f00000000027423 */ /* 0x000fe20000002003 */
[----:B------:R-:W-:-:S03]  /*0be0*/  IMAD R6, R13, R13, RZ ;  /* 0x0000000d0d067224 */ /* 0x000fc600078e02ff */
[----:B------:R-:W-:Y:S02]  /*0bf0*/  FFMA.RM R2, R2, R5, 12582913 ;  /* 0x4b40000102027423 */ /* 0x000fe40000004005 */
[----:B------:R-:W-:Y:S02]  /*0c00*/  I2FP.F32.U32 R10, R6 ;  /* 0x00000006000a7245 */ /* 0x000fe40000201000 */
[C---:B------:R-:W-:Y:S01]  /*0c10*/  FADD R3, R2.reuse, -12583039 ;  /* 0xcb40007f02037421 */ /* 0x040fe20000000000 */
[----:B------:R-:W-:Y:S01]  /*0c20*/  IMAD.SHL.U32 R2, R2, 0x800000, RZ ;  /* 0x0080000002027824 */ /* 0x000fe200078e00ff */
[----:B------:R-:W-:Y:S02]  /*0c30*/  FCHK P0, -R10, R7 ;  /* 0x000000070a007302 */ /* 0x000fe40000000100 */
[----:B------:R-:W-:Y:S01]  /*0c40*/  FFMA R3, R0, 1.4426950216293334961, -R3 ;  /* 0x3fb8aa3b00037823 */ /* 0x000fe20000000803 */
[----:B0-----:R-:W-:-:S03]  /*0c50*/  FFMA R11, R12, -R7, 1 ;  /* 0x3f8000000c0b7423 */ /* 0x001fc60000000807 */
        /* <DEDUP_REMOVED lines=13> */
[----:B------:R-:W-:Y:S02]  /*0d30*/  MOV R0, R7 ;  /* 0x0000000700007202 */ /* 0x000fe40000000f00 */
[----:B------:R-:W-:-:S07]  /*0d40*/  MOV R2, 0xd60 ;  /* 0x00000d6000027802 */ /* 0x000fce0000000f00 */
[----:B------:R-:W-:Y:S05]  /*0d50*/  CALL.REL.NOINC `($__internal_9_$__cuda_sm3x_div_rn_noftz_f32_slowpath) ;  /* 0x0000000000f07944 */ /* 0x000fea0003c00000 */
.L_x_240:
[----:B------:R-:W-:Y:S05]  /*0d60*/  BSYNC.RECONVERGENT B0 ;  /* 0x0000000000007941 */ /* 0x000fea0003800200 */
.L_x_239:
[----:B0-----:R-:W-:Y:S01]  /*0d70*/  IMAD.MOV.U32 R3, RZ, RZ, 0x3bbb989d ;  /* 0x3bbb989dff037424 */ /* 0x001fe200078e00ff */
[----:B------:R-:W-:Y:S01]  /*0d80*/  MOV R5, 0x437c0000 ;  /* 0x437c000000057802 */ /* 0x000fe20000000f00 */
[----:B------:R-:W-:-:S04]  /*0d90*/  IMAD.WIDE R16, R4, 0x4, R16 ;  /* 0x0000000404107825 */ /* 0x000fc800078e0210 */
[----:B------:R-:W-:Y:S01]  /*0da0*/  FFMA.SAT R2, R0, R3, 0.5 ;  /* 0x3f00000000027423 */ /* 0x000fe20000002003 */
[----:B------:R-:W-:-:S03]  /*0db0*/  IMAD.IADD R13, R4, 0x1, R13 ;  /* 0x00000001040d7824 */ /* 0x000fc600078e020d */
[----:B------:R-:W-:Y:S02]  /*0dc0*/  FFMA.RM R2, R2, R5, 12582913 ;  /* 0x4b40000102027423 */ /* 0x000fe40000004005 */
[----:B------:R-:W-:Y:S02]  /*0dd0*/  ISETP.GE.AND P0, PT, R13, UR6, PT ;  /* 0x000000060d007c0c */ /* 0x000fe4000bf06270 */
[C---:B------:R-:W-:Y:S01]  /*0de0*/  FADD R3, R2.reuse, -12583039 ;  /* 0xcb40007f02037421 */ /* 0x040fe20000000000 */
[----:B------:R-:W-:-:S03]  /*0df0*/  SHF.L.U32 R2, R2, 0x17, RZ ;  /* 0x0000001702027819 */ /* 0x000fc600000006ff */
[----:B------:R-:W-:-:S04]  /*0e00*/  FFMA R3, R0, 1.4426950216293334961, -R3 ;  /* 0x3fb8aa3b00037823 */ /* 0x000fc80000000803 */
[----:B------:R-:W-:-:S04]  /*0e10*/  FFMA R0, R0, 1.925963033500011079e-08, R3 ;  /* 0x32a5706000007823 */ /* 0x000fc80000000003 */
[----:B------:R-:W0:Y:S02]  /*0e20*/  MUFU.EX2 R3, R0 ;  /* 0x0000000000037308 */ /* 0x000e240000000800 */
[----:B0-----:R-:W-:-:S06]  /*0e30*/  FMUL R5, R2, R3 ;  /* 0x0000000302057220 */ /* 0x001fcc0000400000 */
[----:B------:R-:W0:Y:S02]  /*0e40*/  F2F.F64.F32 R2, R5 ;  /* 0x0000000500027310 */ /* 0x000e240000201800 */
[----:B0-----:R-:W-:-:S10]  /*0e50*/  DMUL R2, R2, R14 ;  /* 0x0000000e02027228 */ /* 0x001fd40000000000 */
[----:B------:R-:W0:Y:S02]  /*0e60*/  F2F.F32.F64 R3, R2 ;  /* 0x0000000200037310 */ /* 0x000e240000301000 */
[----:B0-----:R1:W-:Y:S01]  /*0e70*/  STG.E desc[UR4][R16.64], R3 ;  /* 0x0000000310007986 */ /* 0x0013e2000c101904 */
[----:B------:R-:W-:Y:S05]  /*0e80*/  @!P0 BRA `(.L_x_241) ;  /* 0xfffffff400f88947 */ /* 0x000fea000383ffff */
[----:B------:R-:W-:Y:S05]  /*0e90*/  EXIT ;  /* 0x000000000000794d */ /* 0x000fea0003800000 */
        .weak           $__internal_8_$__cuda_sm20_dblrcp_rn_slowpath_v3
        .type           $__internal_8_$__cuda_sm20_dblrcp_rn_slowpath_v3,@function
        .size           $__internal_8_$__cuda_sm20_dblrcp_rn_slowpath_v3,($__internal_9_$__cuda_sm3x_div_rn_noftz_f32_slowpath - $__internal_8_$__cuda_sm20_dblrcp_rn_slowpath_v3)
$__internal_8_$__cuda_sm20_dblrcp_rn_slowpath_v3:
[----:B------:R-:W-:-:S14]  /*0ea0*/  DSETP.GTU.AND P0, PT, |R2|, +INF , PT ;  /* 0x7ff000000200742a */ /* 0x000fdc0003f0c200 */
[----:B------:R-:W-:Y:S05]  /*0eb0*/  @P0 BRA `(.L_x_242) ;  /* 0x00000000007c0947 */ /* 0x000fea0003800000 */
[----:B------:R-:W-:-:S04]  /*0ec0*/  LOP3.LUT R5, R3, 0x7fffffff, RZ, 0xc0, !PT ;  /* 0x7fffffff03057812 */ /* 0x000fc800078ec0ff */
[----:B------:R-:W-:-:S04]  /*0ed0*/  IADD3 R6, PT, PT, R5, -0x1, RZ ;  /* 0xffffffff05067810 */ /* 0x000fc80007ffe0ff */
[----:B------:R-:W-:-:S13]  /*0ee0*/  ISETP.GE.U32.AND P0, PT, R6, 0x7fefffff, PT ;  /* 0x7fefffff0600780c */ /* 0x000fda0003f06070 */
[----:B------:R-:W-:Y:S02]  /*0ef0*/  @P0 LOP3.LUT R7, R3, 0x7ff00000, RZ, 0x3c, !PT ;  /* 0x7ff0000003070812 */ /* 0x000fe400078e3cff */
[----:B------:R-:W-:Y:S01]  /*0f00*/  @P0 MOV R6, RZ ;  /* 0x000000ff00060202 */ /* 0x000fe20000000f00 */
[----:B------:R-:W-:Y:S06]  /*0f10*/  @P0 BRA `(.L_x_243) ;  /* 0x00000000006c0947 */ /* 0x000fec0003800000 */
[----:B------:R-:W-:-:S13]  /*0f20*/  ISETP.GE.U32.AND P0, PT, R5, 0x1000001, PT ;  /* 0x010000010500780c */ /* 0x000fda0003f06070 */
[----:B------:R-:W-:Y:S05]  /*0f30*/  @!P0 BRA `(.L_x_244) ;  /* 0x0000000000348947 */ /* 0x000fea0003800000 */
[----:B------:R-:W-:Y:S01]  /*0f40*/  VIADD R7, R3, 0xc0200000 ;  /* 0xc020000003077836 */ /* 0x000fe20000000000 */
[----:B------:R-:W-:-:S03]  /*0f50*/  MOV R6, R2 ;  /* 0x0000000200067202 */ /* 0x000fc60000000f00 */
[----:B------:R-:W0:Y:S03]  /*0f60*/  MUFU.RCP64H R9, R7 ;  /* 0x0000000700097308 */ /* 0x000e260000001800 */
[----:B0-----:R-:W-:-:S08]  /*0f70*/  DFMA R10, -R6, R8, 1 ;  /* 0x3ff00000060a742b */ /* 0x001fd00000000108 */
[----:B------:R-:W-:-:S08]  /*0f80*/  DFMA R10, R10, R10, R10 ;  /* 0x0000000a0a0a722b */ /* 0x000fd0000000000a */
[----:B------:R-:W-:-:S08]  /*0f90*/  DFMA R10, R8, R10, R8 ;  /* 0x0000000a080a722b */ /* 0x000fd00000000008 */
[----:B------:R-:W-:-:S08]  /*0fa0*/  DFMA R8, -R6, R10, 1 ;  /* 0x3ff000000608742b */ /* 0x000fd0000000010a */
[----:B------:R-:W-:-:S08]  /*0fb0*/  DFMA R8, R10, R8, R10 ;  /* 0x000000080a08722b */ /* 0x000fd0000000000a */
[----:B------:R-:W-:-:S08]  /*0fc0*/  DMUL R8, R8, 2.2250738585072013831e-308 ;  /* 0x0010000008087828 */ /* 0x000fd00000000000 */
[----:B------:R-:W-:-:S08]  /*0fd0*/  DFMA R2, -R2, R8, 1 ;  /* 0x3ff000000202742b */ /* 0x000fd00000000108 */
[----:B------:R-:W-:-:S08]  /*0fe0*/  DFMA R2, R2, R2, R2 ;  /* 0x000000020202722b */ /* 0x000fd00000000002 */
[----:B------:R-:W-:Y:S01]  /*0ff0*/  DFMA R6, R8, R2, R8 ;  /* 0x000000020806722b */ /* 0x000fe20000000008 */
[----:B------:R-:W-:Y:S10]  /*1000*/  BRA `(.L_x_243) ;  /* 0x0000000000307947 */ /* 0x000ff40003800000 */
.L_x_244:
[----:B------:R-:W-:Y:S01]  /*1010*/  DMUL R2, R2, 8.11296384146066816958e+31 ;  /* 0x4690000002027828 */ /* 0x000fe20000000000 */
[----:B------:R-:W-:-:S05]  /*1020*/  MOV R6, R8 ;  /* 0x0000000800067202 */ /* 0x000fca0000000f00 */
[----:B------:R-:W0:Y:S02]  /*1030*/  MUFU.RCP64H R7, R3 ;  /* 0x0000000300077308 */ /* 0x000e240000001800 */
[----:B0-----:R-:W-:-:S08]  /*1040*/  DFMA R8, -R2, R6, 1 ;  /* 0x3ff000000208742b */ /* 0x001fd00000000106 */
[----:B------:R-:W-:-:S08]  /*1050*/  DFMA R8, R8, R8, R8 ;  /* 0x000000080808722b */ /* 0x000fd00000000008 */
[----:B------:R-:W-:-:S08]  /*1060*/  DFMA R8, R6, R8, R6 ;  /* 0x000000080608722b */ /* 0x000fd00000000006 */
[----:B------:R-:W-:-:S08]  /*1070*/  DFMA R6, -R2, R8, 1 ;  /* 0x3ff000000206742b */ /* 0x000fd00000000108 */
[----:B------:R-:W-:-:S08]  /*1080*/  DFMA R6, R8, R6, R8 ;  /* 0x000000060806722b */ /* 0x000fd00000000008 */
[----:B------:R-:W-:Y:S01]  /*1090*/  DMUL R6, R6, 8.11296384146066816958e+31 ;  /* 0x4690000006067828 */ /* 0x000fe20000000000 */
[----:B------:R-:W-:Y:S10]  /*10a0*/  BRA `(.L_x_243) ;  /* 0x0000000000087947 */ /* 0x000ff40003800000 */
.L_x_242:
[----:B------:R-:W-:Y:S01]  /*10b0*/  LOP3.LUT R7, R3, 0x80000, RZ, 0xfc, !PT ;  /* 0x0008000003077812 */ /* 0x000fe200078efcff */
[----:B------:R-:W-:-:S07]  /*10c0*/  IMAD.MOV.U32 R6, RZ, RZ, R2 ;  /* 0x000000ffff067224 */ /* 0x000fce00078e0002 */
.L_x_243:
[----:B------:R-:W-:Y:S01]  /*10d0*/  IMAD.MOV.U32 R2, RZ, RZ, R0 ;  /* 0x000000ffff027224 */ /* 0x000fe200078e0000 */
[----:B------:R-:W-:Y:S02]  /*10e0*/  MOV R3, 0x0 ;  /* 0x0000000000037802 */ /* 0x000fe40000000f00 */
[----:B------:R-:W-:Y:S02]  /*10f0*/  MOV R14, R6 ;  /* 0x00000006000e7202 */ /* 0x000fe40000000f00 */
[----:B------:R-:W-:Y:S01]  /*1100*/  MOV R15, R7 ;  /* 0x00000007000f7202 */ /* 0x000fe20000000f00 */
[----:B------:R-:W-:Y:S06]  /*1110*/  RET.REL.NODEC R2 `(_Z19calculate_1d_kernelPfif) ;  /* 0xffffffec02b87950 */ /* 0x000fec0003c3ffff */
        .weak           $__internal_9_$__cuda_sm3x_div_rn_noftz_f32_slowpath
        .type           $__internal_9_$__cuda_sm3x_div_rn_noftz_f32_slowpath,@function
        .size           $__internal_9_$__cuda_sm3x_div_rn_noftz_f32_slowpath,(.L_x_266 - $__internal_9_$__cuda_sm3x_div_rn_noftz_f32_slowpath)
$__internal_9_$__cuda_sm3x_div_rn_noftz_f32_slowpath:
[----:B------:R-:W-:Y:S01]  /*1120*/  SHF.R.U32.HI R5, RZ, 0x17, R0 ;  /* 0x00000017ff057819 */ /* 0x000fe20000011600 */
[----:B------:R-:W-:Y:S01]  /*1130*/  BSSY.RECONVERGENT B2, `(.L_x_245) ;  /* 0x0000062000027945 */ /* 0x000fe20003800200 */
[----:B------:R-:W-:Y:S02]  /*1140*/  SHF.R.U32.HI R10, RZ, 0x17, R3 ;  /* 0x00000017ff0a7819 */ /* 0x000fe40000011603 */
[----:B------:R-:W-:Y:S02]  /*1150*/  LOP3.LUT R5, R5, 0xff, RZ, 0xc0, !PT ;  /* 0x000000ff05057812 */ /* 0x000fe400078ec0ff */
[----:B------:R-:W-:Y:S02]  /*1160*/  LOP3.LUT R10, R10, 0xff, RZ, 0xc0, !PT ;  /* 0x000000ff0a0a7812 */ /* 0x000fe400078ec0ff */
[----:B------:R-:W-:-:S03]  /*1170*/  IADD3 R11, PT, PT, R5, -0x1, RZ ;  /* 0xffffffff050b7810 */ /* 0x000fc60007ffe0ff */
[----:B------:R-:W-:Y:S01]  /*1180*/  VIADD R12, R10, 0xffffffff ;  /* 0xffffffff0a0c7836 */ /* 0x000fe20000000000 */
        /* <DEDUP_REMOVED lines=23> */
[----:B------:R-:W-:Y:S02]  /*1300*/  @!P0 IMAD.MOV.U32 R6, RZ, RZ, -0x40 ;  /* 0xffffffc0ff068424 */ /* 0x000fe400078e00ff */
[----:B------:R-:W-:Y:S01]  /*1310*/  @!P0 FFMA R3, R3, 1.84467440737095516160e+19, RZ ;  /* 0x5f80000003038823 */ /* 0x000fe200000000ff */
[----:B------:R-:W-:Y:S02]  /*1320*/  @!P1 FFMA R0, R0, 1.84467440737095516160e+19, RZ ;  /* 0x5f80000000009823 */ /* 0x000fe400000000ff */
[----:B------:R-:W-:-:S07]  /*1330*/  @!P1 IADD3 R6, PT, PT, R6, 0x40, RZ ;  /* 0x0000004006069810 */ /* 0x000fce0007ffe0ff */
.L_x_246:
[----:B------:R-:W-:Y:S01]  /*1340*/  LEA R11, R5, 0xc0800000, 0x17 ;  /* 0xc0800000050b7811 */ /* 0x000fe200078eb8ff */
[----:B------:R-:W-:Y:S01]  /*1350*/  VIADD R10, R10, 0xffffff81 ;  /* 0xffffff810a0a7836 */ /* 0x000fe20000000000 */
[----:B------:R-:W-:Y:S02]  /*1360*/  BSSY.RECONVERGENT B3, `(.L_x_251) ;  /* 0x0000035000037945 */ /* 0x000fe40003800200 */
[----:B------:R-:W-:Y:S01]  /*1370*/  IADD3 R22, PT, PT, -R11, R0, RZ ;  /* 0x000000000b167210 */ /* 0x000fe20007ffe1ff */
[C---:B------:R-:W-:Y:S01]  /*1380*/  IMAD R0, R10.reuse, -0x800000, R3 ;  /* 0xff8000000a007824 */ /* 0x040fe200078e0203 */
[----:B------:R-:W-:Y:S02]  /*1390*/  IADD3 R5, PT, PT, R10, 0x7f, -R5 ;  /* 0x0000007f0a057810 */ /* 0x000fe40007ffe805 */
[----:B------:R-:W0:Y:S01]  /*13a0*/  MUFU.RCP R12, R22 ;  /* 0x00000016000c7308 */ /* 0x000e220000001000 */
[----:B------:R-:W-:Y:S01]  /*13b0*/  FADD.FTZ R11, -R22, -RZ ;  /* 0x800000ff160b7221 */ /* 0x000fe20000010100 */
[----:B------:R-:W-:-:S03]  /*13c0*/  IADD3 R5, PT, PT, R5, R6, RZ ;  /* 0x0000000605057210 */ /* 0x000fc60007ffe0ff */
        /* <DEDUP_REMOVED lines=21> */
[----:B------:R-:W-:Y:S01]  /*1520*/  IADD3 R10, PT, PT, R3, 0x20, RZ ;  /* 0x00000020030a7810 */ /* 0x000fe20007ffe0ff */
[CCC-:B------:R-:W-:Y:S01]  /*1530*/  FFMA.RP R6, R19.reuse, R11.reuse, R12.reuse ;  /* 0x0000000b13067223 */ /* 0x1c0fe2000000800c */
[----:B------:R-:W-:Y:S01]  /*1540*/  FFMA.RM R11, R19, R11, R12 ;  /* 0x0000000b130b7223 */ /* 0x000fe2000000400c */
[----:B------:R-:W-:Y:S02]  /*1550*/  ISETP.NE.AND P2, PT, R3, RZ, PT ;  /* 0x000000ff0300720c */ /* 0x000fe40003f45270 */
[----:B------:R-:W-:Y:S02]  /*1560*/  LOP3.LUT R5, R5, 0x7fffff, RZ, 0xc0, !PT ;  /* 0x007fffff05057812 */ /* 0x000fe400078ec0ff */
[----:B------:R-:W-:Y:S02]  /*1570*/  ISETP.NE.AND P1, PT, R3, RZ, PT ;  /* 0x000000ff0300720c */ /* 0x000fe40003f25270 */
        /* <DEDUP_REMOVED lines=11> */
[----:B------:R-:W-:-:S05]  /*1630*/  LOP3.LUT R3, R3, R6, RZ, 0xc0, !PT ;  /* 0x0000000603037212 */ /* 0x000fca00078ec0ff */
[----:B------:R-:W-:-:S05]  /*1640*/  IMAD.IADD R3, R10, 0x1, R3 ;  /* 0x000000010a037824 */ /* 0x000fca00078e0203 */
[----:B------:R-:W-:Y:S01]  /*1650*/  LOP3.LUT R0, R3, R0, RZ, 0xfc, !PT ;  /* 0x0000000003007212 */ /* 0x000fe200078efcff */
[----:B------:R-:W-:Y:S06]  /*1660*/  BRA `(.L_x_254) ;  /* 0x0000000000107947 */ /* 0x000fec0003800000 */
.L_x_253:
[----:B------:R-:W-:-:S04]  /*1670*/  LOP3.LUT R0, R0, 0x80000000, RZ, 0xc0, !PT ;  /* 0x8000000000007812 */ /* 0x000fc800078ec0ff */
[----:B------:R-:W-:Y:S01]  /*1680*/  LOP3.LUT R0, R0, 0x7f800000, RZ, 0xfc, !PT ;  /* 0x7f80000000007812 */ /* 0x000fe200078efcff */
[----:B------:R-:W-:Y:S06]  /*1690*/  BRA `(.L_x_254) ;  /* 0x0000000000047947 */ /* 0x000fec0003800000 */
.L_x_252:
[----:B------:R-:W-:-:S07]  /*16a0*/  LEA R0, R5, R0, 0x17 ;  /* 0x0000000005007211 */ /* 0x000fce00078eb8ff */
.L_x_254:
[----:B------:R-:W-:Y:S05]  /*16b0*/  BSYNC.RECONVERGENT B3 ;  /* 0x0000000000037941 */ /* 0x000fea0003800200 */
.L_x_251:
[----:B------:R-:W-:Y:S05]  /*16c0*/  BRA `(.L_x_255) ;  /* 0x0000000000207947 */ /* 0x000fea0003800000 */
.L_x_250:
[----:B------:R-:W-:-:S04]  /*16d0*/  LOP3.LUT R0, R0, 0x80000000, R3, 0x48, !PT ;  /* 0x8000000000007812 */ /* 0x000fc800078e4803 */
[----:B------:R-:W-:Y:S01]  /*16e0*/  LOP3.LUT R0, R0, 0x7f800000, RZ, 0xfc, !PT ;  /* 0x7f80000000007812 */ /* 0x000fe200078efcff */
[----:B------:R-:W-:Y:S06]  /*16f0*/  BRA `(.L_x_255) ;  /* 0x0000000000147947 */ /* 0x000fec0003800000 */
.L_x_249:
[----:B------:R-:W-:Y:S01]  /*1700*/  LOP3.LUT R0, R0, 0x80000000, R3, 0x48, !PT ;  /* 0x8000000000007812 */ /* 0x000fe200078e4803 */
[----:B------:R-:W-:Y:S06]  /*1710*/  BRA `(.L_x_255) ;  /* 0x00000000000c7947 */ /* 0x000fec0003800000 */
.L_x_248:
[----:B------:R-:W0:Y:S01]  /*1720*/  MUFU.RSQ R0, -QNAN ;  /* 0xffc0000000007908 */ /* 0x000e220000001400 */
[----:B------:R-:W-:Y:S05]  /*1730*/  BRA `(.L_x_255) ;  /* 0x0000000000047947 */ /* 0x000fea0003800000 */
.L_x_247:
[----:B------:R-:W-:-:S07]  /*1740*/  FADD.FTZ R0, R3, R0 ;  /* 0x0000000003007221 */ /* 0x000fce0000010000 */
.L_x_255:
[----:B------:R-:W-:Y:S05]  /*1750*/  BSYNC.RECONVERGENT B2 ;  /* 0x0000000000027941 */ /* 0x000fea0003800200 */
.L_x_245:
[----:B------:R-:W-:-:S04]  /*1760*/  HFMA2 R3, -RZ, RZ, 0, 0 ;  /* 0x00000000ff037431 */ /* 0x000fc800000001ff */
[----:B0-----:R-:W-:Y:S05]  /*1770*/  RET.REL.NODEC R2 `(_Z19calculate_1d_kernelPfif) ;  /* 0xffffffe802207950 */ /* 0x001fea0003c3ffff */
.L_x_256:
        /* <DEDUP_REMOVED lines=16> */
.L_x_266:


//--------------------- .nv.global.init           --------------------------
	.section	.nv.global.init,"aw",@progbits
	.align	4
.nv.global.init:
	.type		eps2,@object
	.size		eps2,(.L_0 - eps2)
eps2:
        /*0000*/ 	.byte	0xbd, 0x37, 0x86, 0x35
.L_0:


//--------------------- .nv.shared.reserved.0     --------------------------
	.section	.nv.shared.reserved.0,"aw",@nobits
	.weak		__nv_reservedSMEM_offset_0_alias
	.size		__nv_reservedSMEM_offset_0_alias, 0, 64
	.other		__nv_reservedSMEM_offset_0_alias,@"STO_CUDA_RESERVED_SHARED STV_DEFAULT"
__nv_reservedSMEM_offset_0_alias:
	.zero		0
	.zero		64


//--------------------- .nv.global                --------------------------
	.section	.nv.global,"aw",@nobits
.nv.global:
	.type		_ZN34_INTERNAL_036e927e_4_k_cu_767e9a616thrust24THRUST_300001_SM_1000_NS3seqE,@object
	.size		_ZN34_INTERNAL_036e927e_4_k_cu_767e9a616thrust24THRUST_300001_SM_1000_NS3seqE,(_ZN34_INTERNAL_036e927e_4_k_cu_767e9a614cuda3std3__48in_placeE - _ZN34_INTERNAL_036e927e_4_k_cu_767e9a616thrust24THRUST_300001_SM_1000_NS3seqE)
_ZN34_INTERNAL_036e927e_4_k_cu_767e9a616thrust24THRUST_300001_SM_1000_NS3seqE:
	.zero		1
	.type		_ZN34_INTERNAL_036e927e_4_k_cu_767e9a614cuda3std3__48in_placeE,@object
	.size		_ZN34_INTERNAL_036e927e_4_k_cu_767e9a614cuda3std3__48in_placeE,(_ZN34_INTERNAL_036e927e_4_k_cu_767e9a614cuda3std6ranges3__45__cpo4sizeE - _ZN34_INTERNAL_036e927e_4_k_cu_767e9a614cuda3std3__48in_placeE)
_ZN34_INTERNAL_036e927e_4_k_cu_767e9a614cuda3std3__48in_placeE:
	.zero		1
	.type		_ZN34_INTERNAL_036e927e_4_k_cu_767e9a614cuda3std6ranges3__45__cpo4sizeE,@object
	.size		_ZN34_INTERNAL_036e927e_4_k_cu_767e9a614cuda3std6ranges3__45__cpo4sizeE,(_ZN34_INTERNAL_036e927e_4_k_cu_767e9a616thrust24THRUST_300001_SM_1000_NS12placeholders2_3E - _ZN34_INTERNAL_036e927e_4_k_cu_767e9a614cuda3std6ranges3__45__cpo4sizeE)
_ZN34_INTERNAL_036e927e_4_k_cu_767e9a614cuda3std6ranges3__45__cpo4sizeE:
	.zero		1
	.type		_ZN34_INTERNAL_036e927e_4_k_cu_767e9a616thrust24THRUST_300001_SM_1000_NS12placeholders2_3E,@object
	.size		_ZN34_INTERNAL_036e927e_4_k_cu_767e9a616thrust24THRUST_300001_SM_1000_NS12placeholders2_3E,(_ZN34_INTERNAL_036e927e_4_k_cu_767e9a614cuda3std3__45__cpo6cbeginE - _ZN34_INTERNAL_036e927e_4_k_cu_767e9a616thrust24THRUST_300001_SM_1000_NS12placeholders2_3E)
_ZN34_INTERNAL_036e927e_4_k_cu_767e9a616thrust24THRUST_300001_SM_1000_NS12placeholders2_3E:
	.zero		1
	.type		_ZN34_INTERNAL_036e927e_4_k_cu_767e9a614cuda3std3__45__cpo6cbeginE,@object
	.size		_ZN34_INTERNAL_036e927e_4_k_cu_767e9a614cuda3std3__45__cpo6cbeginE,(_ZN34_INTERNAL_036e927e_4_k_cu_767e9a614cuda3std6ranges3__45__cpo6cbeginE - _ZN34_INTERNAL_036e927e_4_k_cu_767e9a614cuda3std3__45__cpo6cbeginE)
_ZN34_INTERNAL_036e927e_4_k_cu_767e9a614cuda3std3__45__cpo6cbeginE:
	.zero		1
	.type		_ZN34_INTERNAL_036e927e_4_k_cu_767e9a614cuda3std6ranges3__45__cpo6cbeginE,@object
	.size		_ZN34_INTERNAL_036e927e_4_k_cu_767e9a614cuda3std6ranges3__45__cpo6cbeginE,(_ZN34_INTERNAL_036e927e_4_k_cu_767e9a616thrust24THRUST_300001_SM_1000_NS12placeholders2_7E - _ZN34_INTERNAL_036e927e_4_k_cu_767e9a614cuda3std6ranges3__45__cpo6cbeginE)
_ZN34_INTERNAL_036e927e_4_k_cu_767e9a614cuda3std6ranges3__45__cpo6cbeginE:
	.zero		1
	.type		_ZN34_INTERNAL_036e927e_4_k_cu_767e9a616thrust24THRUST_300001_SM_1000_NS12placeholders2_7E,@object
	.size		_ZN34_INTERNAL_036e927e_4_k_cu_767e9a616thrust24THRUST_300001_SM_1000_NS12placeholders2_7E,(_ZN34_INTERNAL_036e927e_4_k_cu_767e9a614cuda3std3__45__cpo7crbeginE - _ZN34_INTERNAL_036e927e_4_k_cu_767e9a616thrust24THRUST_300001_SM_1000_NS12placeholders2_7E)
_ZN34_INTERNAL_036e927e_4_k_cu_767e9a616thrust24THRUST_300001_SM_1000_NS12placeholders2_7E:
	.zero		1
	.type		_ZN34_INTERNAL_036e927e_4_k_cu_767e9a614cuda3std3__45__cpo7crbeginE,@object
	.size		_ZN34_INTERNAL_036e927e_4_k_cu_767e9a614cuda3std3__45__cpo7crbeginE,(_ZN34_INTERNAL_036e927e_4_k_cu_767e9a614cuda3std6ranges3__45__cpo4nextE - _ZN34_INTERNAL_036e927e_4_k_cu_767e9a614cuda3std3__45__cpo7crbeginE)
_ZN34_INTERNAL_036e927e_4_k_cu_767e9a614cuda3std3__45__cpo7crbeginE:
	.zero		1
	.type		_ZN34_INTERNAL_036e927e_4_k_cu_767e9a614cuda3std6ranges3__45__cpo4nextE,@object
	.size		_ZN34_INTERNAL_036e927e_4_k_cu_767e9a614cuda3std6ranges3__45__cpo4nextE,(_ZN34_INTERNAL_036e927e_4_k_cu_767e9a614cuda3std6ranges3__45__cpo4swapE - _ZN34_INTERNAL_036e927e_4_k_cu_767e9a614cuda3std6ranges3__45__cpo4nextE)
_ZN34_INTERNAL_036e927e_4_k_cu_767e9a614cuda3std6ranges3__45__cpo4nextE:
	.zero		1
	.type		_ZN34_INTERNAL_036e927e_4_k_cu_767e9a614cuda3std6ranges3__45__cpo4swapE,@object
	.size		_ZN34_INTERNAL_036e927e_4_k_cu_767e9a614cuda3std6ranges3__45__cpo4swapE,(_ZN34_INTERNAL_036e927e_4_k_cu_767e9a616thrust24THRUST_300001_SM_1000_NS8cuda_cub10par_nosyncE - _ZN34_INTERNAL_036e927e_4_k_cu_767e9a614cuda3std6ranges3__45__cpo4swapE)
_ZN34_INTERNAL_036e927e_4_k_cu_767e9a614cuda3std6ranges3__45__cpo4swapE:
	.zero		1
	.type		_ZN34_INTERNAL_036e927e_4_k_cu_767e9a616thrust24THRUST_300001_SM_1000_NS8cuda_cub10par_nosyncE,@object
	.size		_ZN34_INTERNAL_036e927e_4_k_cu_767e9a616thrust24THRUST_300001_SM_1000_NS8cuda_cub10par_nosyncE,(_ZN34_INTERNAL_036e927e_4_k_cu_767e9a616thrust24THRUST_300001_SM_1000_NS12placeholders2_9E - _ZN34_INTERNAL_036e927e_4_k_cu_767e9a616thrust24THRUST_300001_SM_1000_NS8cuda_cub10par_nosyncE)
_ZN34_INTERNAL_036e927e_4_k_cu_767e9a616thrust24THRUST_300001_SM_1000_NS8cuda_cub10par_nosyncE:
	.zero		1
	.type		_ZN34_INTERNAL_036e927e_4_k_cu_767e9a616thrust24THRUST_300001_SM_1000_NS12placeholders2_9E,@object
	.size		_ZN34_INTERNAL_036e927e_4_k_cu_767e9a616thrust24THRUST_300001_SM_1000_NS12placeholders2_9E,(_ZN34_INTERNAL_036e927e_4_k_cu_767e9a614cuda3std3__436_GLOBAL__N__036e927e_4_k_cu_767e9a616ignoreE - _ZN34_INTERNAL_036e927e_4_k_cu_767e9a616thrust24THRUST_300001_SM_1000_NS12placeholders2_9E)
_ZN34_INTERNAL_036e927e_4_k_cu_767e9a616thrust24THRUST_300001_SM_1000_NS12placeholders2_9E:
	.zero		1
	.type		_ZN34_INTERNAL_036e927e_4_k_cu_767e9a614cuda3std3__436_GLOBAL__N__036e927e_4_k_cu_767e9a616ignoreE,@object
	.size		_ZN34_INTERNAL_036e927e_4_k_cu_767e9a614cuda3std3__436_GLOBAL__N__036e927e_4_k_cu_767e9a616ignoreE,(_ZN34_INTERNAL_036e927e_4_k_cu_767e9a614cuda3std6ranges3__45__cpo4dataE - _ZN34_INTERNAL_036e927e_4_k_cu_767e9a614cuda3std3__436_GLOBAL__N__036e927e_4_k_cu_767e9a616ignoreE)
_ZN34_INTERNAL_036e927e_4_k_cu_767e9a614cuda3std3__436_GLOBAL__N__036e927e_4_k_cu_767e9a616ignoreE:
	.zero		1
	.type		_ZN34_INTERNAL_036e927e_4_k_cu_767e9a614cuda3std6ranges3__45__cpo4dataE,@object
	.size		_ZN34_INTERNAL_036e927e_4_k_cu_767e9a614cuda3std6ranges3__45__cpo4dataE,(_ZN34_INTERNAL_036e927e_4_k_cu_767e9a616thrust24THRUST_300001_SM_1000_NS12placeholders2_1E - _ZN34_INTERNAL_036e927e_4_k_cu_767e9a614cuda3std6ranges3__45__cpo4dataE)
_ZN34_INTERNAL_036e927e_4_k_cu_767e9a614cuda3std6ranges3__45__cpo4dataE:
	.zero		1
	.type		_ZN34_INTERNAL_036e927e_4_k_cu_767e9a616thrust24THRUST_300001_SM_1000_NS12placeholders2_1E,@object
	.size		_ZN34_INTERNAL_036e927e_4_k_cu_767e9a616thrust24THRUST_300001_SM_1000_NS12placeholders2_1E,(_ZN34_INTERNAL_036e927e_4_k_cu_767e9a614cuda3std3__45__cpo5beginE - _ZN34_INTERNAL_036e927e_4_k_cu_767e9a616thrust24THRUST_300001_SM_1000_NS12placeholders2_1E)
_ZN34_INTERNAL_036e927e_4_k_cu_767e9a616thrust24THRUST_300001_SM_1000_NS12placeholders2_1E:
	.zero		1
	.type		_ZN34_INTERNAL_036e927e_4_k_cu_767e9a614cuda3std3__45__cpo5beginE,@object
	.size		_ZN34_INTERNAL_036e927e_4_k_cu_767e9a614cuda3std3__45__cpo5beginE,(_ZN34_INTERNAL_036e927e_4_k_cu_767e9a614cuda3std6ranges3__45__cpo5beginE - _ZN34_INTERNAL_036e927e_4_k_cu_767e9a614cuda3std3__45__cpo5beginE)
_ZN34_INTERNAL_036e927e_4_k_cu_767e9a614cuda3std3__45__cpo5beginE:
	.zero		1
	.type		_ZN34_INTERNAL_036e927e_4_k_cu_767e9a614cuda3std6ranges3__45__cpo5beginE,@object
	.size		_ZN34_INTERNAL_036e927e_4_k_cu_767e9a614cuda3std6ranges3__45__cpo5beginE,(_ZN34_INTERNAL_036e927e_4_k_cu_767e9a616thrust24THRUST_300001_SM_1000_NS12placeholders2_5E - _ZN34_INTERNAL_036e927e_4_k_cu_767e9a614cuda3std6ranges3__45__cpo5beginE)
_ZN34_INTERNAL_036e927e_4_k_cu_767e9a614cuda3std6ranges3__45__cpo5beginE:
	.zero		1
	.type		_ZN34_INTERNAL_036e927e_4_k_cu_767e9a616thrust24THRUST_300001_SM_1000_NS12placeholders2_5E,@object
	.size		_ZN34_INTERNAL_036e927e_4_k_cu_767e9a616thrust24THRUST_300001_SM_1000_NS12placeholders2_5E,(_ZN34_INTERNAL_036e927e_4_k_cu_767e9a614cuda3std3__45__cpo6rbeginE - _ZN34_INTERNAL_036e927e_4_k_cu_767e9a616thrust24THRUST_300001_SM_1000_NS12placeholders2_5E)
_ZN34_INTERNAL_036e927e_4_k_cu_767e9a616thrust24THRUST_300001_SM_1000_NS12placeholders2_5E:
	.zero		1
	.type		_ZN34_INTERNAL_036e927e_4_k_cu_767e9a614cuda3std3__45__cpo6rbeginE,@object
	.size		_ZN34_INTERNAL_036e927e_4_k_cu_767e9a614cuda3std3__45__cpo6rbeginE,(_ZN34_INTERNAL_036e927e_4_k_cu_767e9a614cuda3std6ranges3__45__cpo7advanceE - _ZN34_INTERNAL_036e927e_4_k_cu_767e9a614cuda3std3__45__cpo6rbeginE)
_ZN34_INTERNAL_036e927e_4_k_cu_767e9a614cuda3std3__45__cpo6rbeginE:
	.zero		1
	.type		_ZN34_INTERNAL_036e927e_4_k_cu_767e9a614cuda3std6ranges3__45__cpo7advanceE,@object
	.size		_ZN34_INTERNAL_036e927e_4_k_cu_767e9a614cuda3std6ranges3__45__cpo7advanceE,(_ZN34_INTERNAL_036e927e_4_k_cu_767e9a614cuda3std3__47nulloptE - _ZN34_INTERNAL_036e927e_4_k_cu_767e9a614cuda3std6ranges3__45__cpo7advanceE)
_ZN34_INTERNAL_036e927e_4_k_cu_767e9a614cuda3std6ranges3__45__cpo7advanceE:
	.zero		1
	.type		_ZN34_INTERNAL_036e927e_4_k_cu_767e9a614cuda3std3__47nulloptE,@object
	.size		_ZN34_INTERNAL_036e927e_4_k_cu_767e9a614cuda3std3__47nulloptE,(_ZN34_INTERNAL_036e927e_4_k_cu_767e9a614cuda3std6ranges3__45__cpo8distanceE - _ZN34_INTERNAL_036e927e_4_k_cu_767e9a614cuda3std3__47nulloptE)
_ZN34_INTERNAL_036e927e_4_k_cu_767e9a614cuda3std3__47nulloptE:
	.zero		1
	.type		_ZN34_INTERNAL_036e927e_4_k_cu_767e9a614cuda3std6ranges3__45__cpo8distanceE,@object
	.size		_ZN34_INTERNAL_036e927e_4_k_cu_767e9a614cuda3std6ranges3__45__cpo8distanceE,(_ZN34_INTERNAL_036e927e_4_k_cu_767e9a616thrust24THRUST_300001_SM_1000_NS12placeholders3_10E - _ZN34_INTERNAL_036e927e_4_k_cu_767e9a614cuda3std6ranges3__45__cpo8distanceE)
_ZN34_INTERNAL_036e927e_4_k_cu_767e9a614cuda3std6ranges3__45__cpo8distanceE:
	.zero		1
	.type		_ZN34_INTERNAL_036e927e_4_k_cu_767e9a616thrust24THRUST_300001_SM_1000_NS12placeholders3_10E,@object
	.size		_ZN34_INTERNAL_036e927e_4_k_cu_767e9a616thrust24THRUST_300001_SM_1000_NS12placeholders3_10E,(_ZN34_INTERNAL_036e927e_4_k_cu_767e9a614cuda3std3__419piecewise_constructE - _ZN34_INTERNAL_036e927e_4_k_cu_767e9a616thrust24THRUST_300001_SM_1000_NS12placeholders3_10E)
_ZN34_INTERNAL_036e927e_4_k_cu_767e9a616thrust24THRUST_300001_SM_1000_NS12placeholders3_10E:
	.zero		1
	.type		_ZN34_INTERNAL_036e927e_4_k_cu_767e9a614cuda3std3__419piecewise_constructE,@object
	.size		_ZN34_INTERNAL_036e927e_4_k_cu_767e9a614cuda3std3__419piecewise_constructE,(_ZN34_INTERNAL_036e927e_4_k_cu_767e9a614cuda3std6ranges3__45__cpo5cdataE - _ZN34_INTERNAL_036e927e_4_k_cu_767e9a614cuda3std3__419piecewise_constructE)
_ZN34_INTERNAL_036e927e_4_k_cu_767e9a614cuda3std3__419piecewise_constructE:
	.zero		1
	.type		_ZN34_INTERNAL_036e927e_4_k_cu_767e9a614cuda3std6ranges3__45__cpo5cdataE,@object
	.size		_ZN34_INTERNAL_036e927e_4_k_cu_767e9a614cuda3std6ranges3__45__cpo5cdataE,(_ZN34_INTERNAL_036e927e_4_k_cu_767e9a616thrust24THRUST_300001_SM_1000_NS12placeholders2_2E - _ZN34_INTERNAL_036e927e_4_k_cu_767e9a614cuda3std6ranges3__45__cpo5cdataE)
_ZN34_INTERNAL_036e927e_4_k_cu_767e9a614cuda3std6ranges3__45__cpo5cdataE:
	.zero		1
	.type		_ZN34_INTERNAL_036e927e_4_k_cu_767e9a616thrust24THRUST_300001_SM_1000_NS12placeholders2_2E,@object
	.size		_ZN34_INTERNAL_036e927e_4_k_cu_767e9a616thrust24THRUST_300001_SM_1000_NS12placeholders2_2E,(_ZN34_INTERNAL_036e927e_4_k_cu_767e9a614cuda3std3__45__cpo3endE - _ZN34_INTERNAL_036e927e_4_k_cu_767e9a616thrust24THRUST_300001_SM_1000_NS12placeholders2_2E)
_ZN34_INTERNAL_036e927e_4_k_cu_767e9a616thrust24THRUST_300001_SM_1000_NS12placeholders2_2E:
	.zero		1
	.type		_ZN34_INTERNAL_036e927e_4_k_cu_767e9a614cuda3std3__45__cpo3endE,@object
	.size		_ZN34_INTERNAL_036e927e_4_k_cu_767e9a614cuda3std3__45__cpo3endE,(_ZN34_INTERNAL_036e927e_4_k_cu_767e9a614cuda3std6ranges3__45__cpo3endE - _ZN34_INTERNAL_036e927e_4_k_cu_767e9a614cuda3std3__45__cpo3endE)
_ZN34_INTERNAL_036e927e_4_k_cu_767e9a614cuda3std3__45__cpo3endE:
	.zero		1
	.type		_ZN34_INTERNAL_036e927e_4_k_cu_767e9a614cuda3std6ranges3__45__cpo3endE,@object
	.size		_ZN34_INTERNAL_036e927e_4_k_cu_767e9a614cuda3std6ranges3__45__cpo3endE,(_ZN34_INTERNAL_036e927e_4_k_cu_767e9a616thrust24THRUST_300001_SM_1000_NS12placeholders2_6E - _ZN34_INTERNAL_036e927e_4_k_cu_767e9a614cuda3std6ranges3__45__cpo3endE)
_ZN34_INTERNAL_036e927e_4_k_cu_767e9a614cuda3std6ranges3__45__cpo3endE:
	.zero		1
	.type		_ZN34_INTERNAL_036e927e_4_k_cu_767e9a616thrust24THRUST_300001_SM_1000_NS12placeholders2_6E,@object
	.size		_ZN34_INTERNAL_036e927e_4_k_cu_767e9a616thrust24THRUST_300001_SM_1000_NS12placeholders2_6E,(_ZN34_INTERNAL_036e927e_4_k_cu_767e9a614cuda3std3__45__cpo4rendE - _ZN34_INTERNAL_036e927e_4_k_cu_767e9a616thrust24THRUST_300001_SM_1000_NS12placeholders2_6E)
_ZN34_INTERNAL_036e927e_4_k_cu_767e9a616thrust24THRUST_300001_SM_1000_NS12placeholders2_6E:
	.zero		1
	.type		_ZN34_INTERNAL_036e927e_4_k_cu_767e9a614cuda3std3__45__cpo4rendE,@object
	.size		_ZN34_INTERNAL_036e927e_4_k_cu_767e9a614cuda3std3__45__cpo4rendE,(_ZN34_INTERNAL_036e927e_4_k_cu_767e9a614cuda3std6ranges3__45__cpo9iter_swapE - _ZN34_INTERNAL_036e927e_4_k_cu_767e9a614cuda3std3__45__cpo4rendE)
_ZN34_INTERNAL_036e927e_4_k_cu_767e9a614cuda3std3__45__cpo4rendE:
	.zero		1
	.type		_ZN34_INTERNAL_036e927e_4_k_cu_767e9a614cuda3std6ranges3__45__cpo9iter_swapE,@object
	.size		_ZN34_INTERNAL_036e927e_4_k_cu_767e9a614cuda3std6ranges3__45__cpo9iter_swapE,(_ZN34_INTERNAL_036e927e_4_k_cu_767e9a614cuda3std3__48unexpectE - _ZN34_INTERNAL_036e927e_4_k_cu_767e9a614cuda3std6ranges3__45__cpo9iter_swapE)
_ZN34_INTERNAL_036e927e_4_k_cu_767e9a614cuda3std6ranges3__45__cpo9iter_swapE:
	.zero		1
	.type		_ZN34_INTERNAL_036e927e_4_k_cu_767e9a614cuda3std3__48unexpectE,@object
	.size		_ZN34_INTERNAL_036e927e_4_k_cu_767e9a614cuda3std3__48unexpectE,(_ZN34_INTERNAL_036e927e_4_k_cu_767e9a616thrust24THRUST_300001_SM_1000_NS8cuda_cub3parE - _ZN34_INTERNAL_036e927e_4_k_cu_767e9a614cuda3std3__48unexpectE)
_ZN34_INTERNAL_036e927e_4_k_cu_767e9a614cuda3std3__48unexpectE:
	.zero		1
	.type		_ZN34_INTERNAL_036e927e_4_k_cu_767e9a616thrust24THRUST_300001_SM_1000_NS8cuda_cub3parE,@object
	.size		_ZN34_INTERNAL_036e927e_4_k_cu_767e9a616thrust24THRUST_300001_SM_1000_NS8cuda_cub3parE,(_ZN34_INTERNAL_036e927e_4_k_cu_767e9a616thrust24THRUST_300001_SM_1000_NS12placeholders2_4E - _ZN34_INTERNAL_036e927e_4_k_cu_767e9a616thrust24THRUST_300001_SM_1000_NS8cuda_cub3parE)
_ZN34_INTERNAL_036e927e_4_k_cu_767e9a616thrust24THRUST_300001_SM_1000_NS8cuda_cub3parE:
	.zero		1
	.type		_ZN34_INTERNAL_036e927e_4_k_cu_767e9a616thrust24THRUST_300001_SM_1000_NS12placeholders2_4E,@object
	.size		_ZN34_INTERNAL_036e927e_4_k_cu_767e9a616thrust24THRUST_300001_SM_1000_NS12placeholders2_4E,(_ZN34_INTERNAL_036e927e_4_k_cu_767e9a614cuda3std3__45__cpo4cendE - _ZN34_INTERNAL_036e927e_4_k_cu_767e9a616thrust24THRUST_300001_SM_1000_NS12placeholders2_4E)
_ZN34_INTERNAL_036e927e_4_k_cu_767e9a616thrust24THRUST_300001_SM_1000_NS12placeholders2_4E:
	.zero		1
	.type		_ZN34_INTERNAL_036e927e_4_k_cu_767e9a614cuda3std3__45__cpo4cendE,@object
	.size		_ZN34_INTERNAL_036e927e_4_k_cu_767e9a614cuda3std3__45__cpo4cendE,(_ZN34_INTERNAL_036e927e_4_k_cu_767e9a614cuda3std6ranges3__45__cpo4cendE - _ZN34_INTERNAL_036e927e_4_k_cu_767e9a614cuda3std3__45__cpo4cendE)
_ZN34_INTERNAL_036e927e_4_k_cu_767e9a614cuda3std3__45__cpo4cendE:
	.zero		1
	.type		_ZN34_INTERNAL_036e927e_4_k_cu_767e9a614cuda3std6ranges3__45__cpo4cendE,@object
	.size		_ZN34_INTERNAL_036e927e_4_k_cu_767e9a614cuda3std6ranges3__45__cpo4cendE,(_ZN34_INTERNAL_036e927e_4_k_cu_767e9a614cuda3std3__420unreachable_sentinelE - _ZN34_INTERNAL_036e927e_4_k_cu_767e9a614cuda3std6ranges3__45__cpo4cendE)
_ZN34_INTERNAL_036e927e_4_k_cu_767e9a614cuda3std6ranges3__45__cpo4cendE:
	.zero		1
	.type		_ZN34_INTERNAL_036e927e_4_k_cu_767e9a614cuda3std3__420unreachable_sentinelE,@object
	.size		_ZN34_INTERNAL_036e927e_4_k_cu_767e9a614cuda3std3__420unreachable_sentinelE,(_ZN34_INTERNAL_036e927e_4_k_cu_767e9a614cuda3std6ranges3__45__cpo5ssizeE - _ZN34_INTERNAL_036e927e_4_k_cu_767e9a614cuda3std3__420unreachable_sentinelE)
_ZN34_INTERNAL_036e927e_4_k_cu_767e9a614cuda3std3__420unreachable_sentinelE:
	.zero		1
	.type		_ZN34_INTERNAL_036e927e_4_k_cu_767e9a614cuda3std6ranges3__45__cpo5ssizeE,@object
	.size		_ZN34_INTERNAL_036e927e_4_k_cu_767e9a614cuda3std6ranges3__45__cpo5ssizeE,(_ZN34_INTERNAL_036e927e_4_k_cu_767e9a616thrust24THRUST_300001_SM_1000_NS12placeholders2_8E - _ZN34_INTERNAL_036e927e_4_k_cu_767e9a614cuda3std6ranges3__45__cpo5ssizeE)
_ZN34_INTERNAL_036e927e_4_k_cu_767e9a614cuda3std6ranges3__45__cpo5ssizeE:
	.zero		1
	.type		_ZN34_INTERNAL_036e927e_4_k_cu_767e9a616thrust24THRUST_300001_SM_1000_NS12placeholders2_8E,@object
	.size		_ZN34_INTERNAL_036e927e_4_k_cu_767e9a616thrust24THRUST_300001_SM_1000_NS12placeholders2_8E,(_ZN34_INTERNAL_036e927e_4_k_cu_767e9a614cuda3std3__45__cpo5crendE - _ZN34_INTERNAL_036e927e_4_k_cu_767e9a616thrust24THRUST_300001_SM_1000_NS12placeholders2_8E)
_ZN34_INTERNAL_036e927e_4_k_cu_767e9a616thrust24THRUST_300001_SM_1000_NS12placeholders2_8E:
	.zero		1
	.type		_ZN34_INTERNAL_036e927e_4_k_cu_767e9a614cuda3std3__45__cpo5crendE,@object
	.size		_ZN34_INTERNAL_036e927e_4_k_cu_767e9a614cuda3std3__45__cpo5crendE,(_ZN34_INTERNAL_036e927e_4_k_cu_767e9a614cuda3std6ranges3__45__cpo4prevE - _ZN34_INTERNAL_036e927e_4_k_cu_767e9a614cuda3std3__45__cpo5crendE)
_ZN34_INTERNAL_036e927e_4_k_cu_767e9a614cuda3std3__45__cpo5crendE:
	.zero		1
	.type		_ZN34_INTERNAL_036e927e_4_k_cu_767e9a614cuda3std6ranges3__45__cpo4prevE,@object
	.size		_ZN34_INTERNAL_036e927e_4_k_cu_767e9a614cuda3std6ranges3__45__cpo4prevE,(_ZN34_INTERNAL_036e927e_4_k_cu_767e9a614cuda3std6ranges3__45__cpo9iter_moveE - _ZN34_INTERNAL_036e927e_4_k_cu_767e9a614cuda3std6ranges3__45__cpo4prevE)
_ZN34_INTERNAL_036e927e_4_k_cu_767e9a614cuda3std6ranges3__45__cpo4prevE:
	.zero		1
	.type		_ZN34_INTERNAL_036e927e_4_k_cu_767e9a614cuda3std6ranges3__45__cpo9iter_moveE,@object
	.size		_ZN34_INTERNAL_036e927e_4_k_cu_767e9a614cuda3std6ranges3__45__cpo9iter_moveE,(_ZN34_INTERNAL_036e927e_4_k_cu_767e9a616thrust24THRUST_300001_SM_1000_NS6system6detail10sequential3seqE - _ZN34_INTERNAL_036e927e_4_k_cu_767e9a614cuda3std6ranges3__45__cpo9iter_moveE)
_ZN34_INTERNAL_036e927e_4_k_cu_767e9a614cuda3std6ranges3__45__cpo9iter_moveE:
	.zero		1
	.type		_ZN34_INTERNAL_036e927e_4_k_cu_767e9a616thrust24THRUST_300001_SM_1000_NS6system6detail10sequential3seqE,@object
	.size		_ZN34_INTERNAL_036e927e_4_k_cu_767e9a616thrust24THRUST_300001_SM_1000_NS6system6detail10sequential3seqE,(.L_32 - _ZN34_INTERNAL_036e927e_4_k_cu_767e9a616thrust24THRUST_300001_SM_1000_NS6system6detail10sequential3seqE)
_ZN34_INTERNAL_036e927e_4_k_cu_767e9a616thrust24THRUST_300001_SM_1000_NS6system6detail10sequential3seqE:
	.zero		1
.L_32:


//--------------------- .nv.constant0._ZN3cub18CUB_300001_SM_10006detail11EmptyKernelIvEEvv --------------------------
	.section	.nv.constant0._ZN3cub18CUB_300001_SM_10006detail11EmptyKernelIvEEvv,"a",@progbits
	.sectionflags	@""
	.align	4
.nv.constant0._ZN3cub18CUB_300001_SM_10006detail11EmptyKernelIvEEvv:
	.zero		896


//--------------------- .nv.constant0._Z30vector_field_upsampling_kernelPKfS0_PfS1_iiiiii --------------------------
	.section	.nv.constant0._Z30vector_field_upsampling_kernelPKfS0_PfS1_iiiiii,"a",@progbits
	.sectionflags	@""
	.align	4
.nv.constant0._Z30vector_field_upsampling_kernelPKfS0_PfS1_iiiiii:
	.zero		952


//--------------------- .nv.constant0._Z31add_delta_to_flow_fields_kernelPfS_PKfS1_iii --------------------------
	.section	.nv.constant0._Z31add_delta_to_flow_fields_kernelPfS_PKfS1_iii,"a",@progbits
	.sectionflags	@""
	.align	4
.nv.constant0._Z31add_delta_to_flow_fields_kernelPfS_PKfS1_iii:
	.zero		940


//--------------------- .nv.constant0._Z8sor_passiPfS_PKfS1_S1_S1_S1_S1_S1_S1_S1_S1_S1_fiii --------------------------
	.section	.nv.constant0._Z8sor_passiPfS_PKfS1_S1_S1_S1_S1_S1_S1_S1_S1_S1_fiii,"a",@progbits
	.sectionflags	@""
	.align	4
.nv.constant0._Z8sor_passiPfS_PKfS1_S1_S1_S1_S1_S1_S1_S1_S1_S1_fiii:
	.zero		1024


//--------------------- .nv.constant0._Z26prepare_SOR_kernel_stage_2PfS_S_S_iii --------------------------
	.section	.nv.constant0._Z26prepare_SOR_kernel_stage_2PfS_S_S_iii,"a",@progbits
	.sectionflags	@""
	.align	4
.nv.constant0._Z26prepare_SOR_kernel_stage_2PfS_S_S_iii:
	.zero		940


//--------------------- .nv.constant0._Z26prepare_SOR_kernel_stage_1PKfS0_S0_S0_S0_S0_S0_S0_S0_PfS1_S1_S1_S1_S1_S1_S0_S0_S0_S0_ffiii --------------------------
	.section	.nv.constant0._Z26prepare_SOR_kernel_stage_1PKfS0_S0_S0_S0_S0_S0_S0_S0_PfS1_S1_S1_S1_S1_S1_S0_S0_S0_S0_ffiii,"a",@progbits
	.sectionflags	@""
	.align	4
.nv.constant0._Z26prepare_SOR_kernel_stage_1PKfS0_S0_S0_S0_S0_S0_S0_S0_PfS1_S1_S1_S1_S1_S1_S0_S0_S0_S0_ffiii:
	.zero		1076


//--------------------- .nv.constant0._Z25warp_interpolation_kernelPfS_S_S_iii --------------------------
	.section	.nv.constant0._Z25warp_interpolation_kernelPfS_S_S_iii,"a",@progbits
	.sectionflags	@""
	.align	4
.nv.constant0._Z25warp_interpolation_kernelPfS_S_S_iii:
	.zero		940


//--------------------- .nv.constant0._Z29bilinear_interpolation_kernelPfS_iiiiii --------------------------
	.section	.nv.constant0._Z29bilinear_interpolation_kernelPfS_iiiiii,"a",@progbits
	.sectionflags	@""
	.align	4
.nv.constant0._Z29bilinear_interpolation_kernelPfS_iiiiii:
	.zero		936


//--------------------- .nv.constant0._Z14convolve_imagePfS_iiiS_ibb --------------------------
	.section	.nv.constant0._Z14convolve_imagePfS_iiiS_ibb,"a",@progbits
	.sectionflags	@""
	.align	4
.nv.constant0._Z14convolve_imagePfS_iiiS_ibb:
	.zero		942


//--------------------- .nv.constant0._Z22calc_image_gradient_1dPKfPfiiiS1_ib --------------------------
	.section	.nv.constant0._Z22calc_image_gradient_1dPKfPfiiiS1_ib,"a",@progbits
	.sectionflags	@""
	.align	4
.nv.constant0._Z22calc_image_gradient_1dPKfPfiiiS1_ib:
	.zero		941


//--------------------- .nv.constant0._Z19calculate_1d_kernelPfif --------------------------
	.section	.nv.constant0._Z19calculate_1d_kernelPfif,"a",@progbits
	.sectionflags	@""
	.align	4
.nv.constant0._Z19calculate_1d_kernelPfif:
	.zero		912


//--------------------- SYMBOLS --------------------------

	.type		.nv.reservedSmem.offset0,@object
	.size		.nv.reservedSmem.offset0,0x4
